def attn_fwd(
    Q,
    K,
    V,
    Out,
    Lse,
    sm_scale,
    stride_qz,
    stride_qh,
    stride_qm,
    stride_qk,
    stride_kz,
    stride_kh,
    stride_kn,
    stride_kk,
    stride_vz,
    stride_vh,
    stride_vn,
    stride_vk,
    stride_oz,
    stride_oh,
    stride_om,
    stride_ok,
    seqlen_q,
    seqlen_k,
    BLOCK_M: tl.constexpr,
    BLOCK_N: tl.constexpr,
    HEAD_DIM: tl.constexpr,
    CAUSAL: tl.constexpr,
):
    start_m = tl.program_id(0)
    off_hz = tl.program_id(1)
    q_off = off_hz * stride_qh
    k_off = off_hz * stride_kh
    v_off = off_hz * stride_vh
    offs_m = start_m * BLOCK_M + tl.arange(0, BLOCK_M)
    offs_d = tl.arange(0, HEAD_DIM)
    offs_n = tl.arange(0, BLOCK_N)
    q_ptrs = Q + q_off + offs_m[:, None] * stride_qm + offs_d[None, :] * stride_qk
    k_ptrs = K + k_off + offs_d[:, None] * stride_kk + offs_n[None, :] * stride_kn
    v_ptrs = V + v_off + offs_n[:, None] * stride_vn + offs_d[None, :] * stride_vk
    m_i = tl.full([BLOCK_M], float("-inf"), dtype=tl.float32)
    l_i = tl.zeros([BLOCK_M], dtype=tl.float32) + 1.0
    acc = tl.zeros([BLOCK_M, HEAD_DIM], dtype=tl.float32)
    q = tl.load(q_ptrs)
    acc, l_i, m_i = _attn_fwd_inner(
        acc,
        l_i,
        m_i,
        q,
        k_ptrs,
        v_ptrs,
        sm_scale,
        stride_kn,
        stride_vn,
        start_m,
        seqlen_k,
        BLOCK_M,
        BLOCK_N,
        HEAD_DIM,
        CAUSAL,
    )
    acc = acc / l_i[:, None]
    lse = m_i + tl.math.log2(l_i) / 1.4426950408889634
    o_ptrs = (
        Out
        + off_hz * stride_oh
        + offs_m[:, None] * stride_om
        + offs_d[None, :] * stride_ok
    )
    tl.store(o_ptrs, acc.to(Out.dtype.element_ty))
    tl.store(Lse + off_hz * seqlen_q + offs_m, lse)

# config = {"BLOCK_M": 128, "BLOCK_N": 128, "HEAD_DIM": 512, "arch": "sm_80", "causal": false, "dtype": "bf16", "num_stages": 3, "num_warps": 8}
# arch = sm_80


// ===== COMPILED SASS (sm_80) =====

	.target	sm_80

	.elftype	@"ET_EXEC"


//--------------------- .note.nv.tkinfo           --------------------------
	.section	.note.nv.tkinfo,"",@"SHT_NOTE"
	.sectionflags	@"SHF_NOTE_NV_TKINFO"
	.tkinfo
        /*0018*/ 	.word	0x00000002
        /*0030*/ 	.string	""
        /*0030*/ 	.string	"ptxas"
        /*0030*/ 	.string	"Cuda compilation tools, release 13.0, V13.0.88"
        /*0030*/ 	.string	"Build cuda_13.0.r13.0/compiler.36424714_0"
        /*0030*/ 	.string	"-v  -suppress-debug-info  -lineinfo  -arch sm_80 "



//--------------------- .note.nv.cuinfo           --------------------------
	.section	.note.nv.cuinfo,"",@"SHT_NOTE"
	.sectionflags	@"SHF_NOTE_NV_CUINFO"
        /*0018*/ 	.short	0x0002
        /*001a*/ 	.short	0x0050
        /*001c*/ 	.short	0x0082
	.zero		2


//--------------------- .nv.info                  --------------------------
	.section	.nv.info,"",@"SHT_CUDA_INFO"
	.align	4


	//----- nvinfo : EIATTR_REGCOUNT
	.align		4
        /*0000*/ 	.byte	0x04, 0x2f
        /*0002*/ 	.short	(.L_2 - .L_1)
	.align		4
.L_1:
        /*0004*/ 	.word	index@(attn_fwd)
        /*0008*/ 	.word	0x00000020


	//----- nvinfo : EIATTR_FRAME_SIZE
	.align		4
.L_2:
        /*000c*/ 	.byte	0x04, 0x11
        /*000e*/ 	.short	(.L_4 - .L_3)
	.align		4
.L_3:
        /*0010*/ 	.word	index@(attn_fwd)
        /*0014*/ 	.word	0x00005c70


	//----- nvinfo : EIATTR_MIN_STACK_SIZE
	.align		4
.L_4:
        /*0018*/ 	.byte	0x04, 0x12
        /*001a*/ 	.short	(.L_6 - .L_5)
	.align		4
.L_5:
        /*001c*/ 	.word	index@(attn_fwd)
        /*0020*/ 	.word	0x00005c70
.L_6:


//--------------------- .nv.info.attn_fwd         --------------------------
	.section	.nv.info.attn_fwd,"",@"SHT_CUDA_INFO"
	.sectionflags	@""
	.align	4


	//----- nvinfo : EIATTR_CUDA_API_VERSION
	.align		4
        /*0000*/ 	.byte	0x04, 0x37
        /*0002*/ 	.short	(.L_8 - .L_7)
.L_7:
        /*0004*/ 	.word	0x00000082


	//----- nvinfo : EIATTR_SW2861232_WAR
	.align		4
.L_8:
        /*0008*/ 	.byte	0x01, 0x35
	.zero		2


	//----- nvinfo : EIATTR_PARAM_CBANK
	.align		4
        /*000c*/ 	.byte	0x04, 0x0a
        /*000e*/ 	.short	(.L_10 - .L_9)
	.align		4
.L_9:
        /*0010*/ 	.word	index@(.nv.constant0.attn_fwd)
        /*0014*/ 	.short	0x0160
        /*0016*/ 	.short	0x0088


	//----- nvinfo : EIATTR_CBANK_PARAM_SIZE
	.align		4
.L_10:
        /*0018*/ 	.byte	0x03, 0x19
        /*001a*/ 	.short	0x0088


	//----- nvinfo : EIATTR_KPARAM_INFO
	.align		4
        /*001c*/ 	.byte	0x04, 0x17
        /*001e*/ 	.short	(.L_12 - .L_11)
.L_11:
        /*0020*/ 	.word	0x00000000
        /*0024*/ 	.short	0x0019
        /*0026*/ 	.short	0x0080
        /*0028*/ 	.byte	0x00, 0xf4, 0x21, 0x00


	//----- nvinfo : EIATTR_KPARAM_INFO
	.align		4
.L_12:
        /*002c*/ 	.byte	0x04, 0x17
        /*002e*/ 	.short	(.L_14 - .L_13)
.L_13:
        /*0030*/ 	.word	0x00000000
        /*0034*/ 	.short	0x0018
        /*0036*/ 	.short	0x0078
        /*0038*/ 	.byte	0x00, 0xf4, 0x21, 0x00


	//----- nvinfo : EIATTR_KPARAM_INFO
	.align		4
.L_14:
        /*003c*/ 	.byte	0x04, 0x17
        /*003e*/ 	.short	(.L_16 - .L_15)
.L_15:
        /*0040*/ 	.word	0x00000000
        /*0044*/ 	.short	0x0017
        /*0046*/ 	.short	0x0070
        /*0048*/ 	.byte	0x00, 0xf0, 0x11, 0x00


	//----- nvinfo : EIATTR_KPARAM_INFO
	.align		4
.L_16:
        /*004c*/ 	.byte	0x04, 0x17
        /*004e*/ 	.short	(.L_18 - .L_17)
.L_17:
        /*0050*/ 	.word	0x00000000
        /*0054*/ 	.short	0x0016
        /*0056*/ 	.short	0x006c
        /*0058*/ 	.byte	0x00, 0xf0, 0x11, 0x00


	//----- nvinfo : EIATTR_KPARAM_INFO
	.align		4
.L_18:
        /*005c*/ 	.byte	0x04, 0x17
        /*005e*/ 	.short	(.L_20 - .L_19)
.L_19:
        /*0060*/ 	.word	0x00000000
        /*0064*/ 	.short	0x0015
        /*0066*/ 	.short	0x0068
        /*0068*/ 	.byte	0x00, 0xf0, 0x11, 0x00


	//----- nvinfo : EIATTR_KPARAM_INFO
	.align		4
.L_20:
        /*006c*/ 	.byte	0x04, 0x17
        /*006e*/ 	.short	(.L_22 - .L_21)
.L_21:
        /*0070*/ 	.word	0x00000000
        /*0074*/ 	.short	0x0014
        /*0076*/ 	.short	0x0064
        /*0078*/ 	.byte	0x00, 0xf0, 0x11, 0x00


	//----- nvinfo : EIATTR_KPARAM_INFO
	.align		4
.L_22:
        /*007c*/ 	.byte	0x04, 0x17
        /*007e*/ 	.short	(.L_24 - .L_23)
.L_23:
        /*0080*/ 	.word	0x00000000
        /*0084*/ 	.short	0x0013
        /*0086*/ 	.short	0x0060
        /*0088*/ 	.byte	0x00, 0xf0, 0x11, 0x00


	//----- nvinfo : EIATTR_KPARAM_INFO
	.align		4
.L_24:
        /*008c*/ 	.byte	0x04, 0x17
        /*008e*/ 	.short	(.L_26 - .L_25)
.L_25:
        /*0090*/ 	.word	0x00000000
        /*0094*/ 	.short	0x0012
        /*0096*/ 	.short	0x005c
        /*0098*/ 	.byte	0x00, 0xf0, 0x11, 0x00


	//----- nvinfo : EIATTR_KPARAM_INFO
	.align		4
.L_26:
        /*009c*/ 	.byte	0x04, 0x17
        /*009e*/ 	.short	(.L_28 - .L_27)
.L_27:
        /*00a0*/ 	.word	0x00000000
        /*00a4*/ 	.short	0x0011
        /*00a6*/ 	.short	0x0058
        /*00a8*/ 	.byte	0x00, 0xf0, 0x11, 0x00


	//----- nvinfo : EIATTR_KPARAM_INFO
	.align		4
.L_28:
        /*00ac*/ 	.byte	0x04, 0x17
        /*00ae*/ 	.short	(.L_30 - .L_29)
.L_29:
        /*00b0*/ 	.word	0x00000000
        /*00b4*/ 	.short	0x0010
        /*00b6*/ 	.short	0x0054
        /*00b8*/ 	.byte	0x00, 0xf0, 0x11, 0x00


	//----- nvinfo : EIATTR_KPARAM_INFO
	.align		4
.L_30:
        /*00bc*/ 	.byte	0x04, 0x17
        /*00be*/ 	.short	(.L_32 - .L_31)
.L_31:
        /*00c0*/ 	.word	0x00000000
        /*00c4*/ 	.short	0x000f
        /*00c6*/ 	.short	0x0050
        /*00c8*/ 	.byte	0x00, 0xf0, 0x11, 0x00


	//----- nvinfo : EIATTR_KPARAM_INFO
	.align		4
.L_32:
        /*00cc*/ 	.byte	0x04, 0x17
        /*00ce*/ 	.short	(.L_34 - .L_33)
.L_33:
        /*00d0*/ 	.word	0x00000000
        /*00d4*/ 	.short	0x000e
        /*00d6*/ 	.short	0x004c
        /*00d8*/ 	.byte	0x00, 0xf0, 0x11, 0x00


	//----- nvinfo : EIATTR_KPARAM_INFO
	.align		4
.L_34:
        /*00dc*/ 	.byte	0x04, 0x17
        /*00de*/ 	.short	(.L_36 - .L_35)
.L_35:
        /*00e0*/ 	.word	0x00000000
        /*00e4*/ 	.short	0x000d
        /*00e6*/ 	.short	0x0048
        /*00e8*/ 	.byte	0x00, 0xf0, 0x11, 0x00


	//----- nvinfo : EIATTR_KPARAM_INFO
	.align		4
.L_36:
        /*00ec*/ 	.byte	0x04, 0x17
        /*00ee*/ 	.short	(.L_38 - .L_37)
.L_37:
        /*00f0*/ 	.word	0x00000000
        /*00f4*/ 	.short	0x000c
        /*00f6*/ 	.short	0x0044
        /*00f8*/ 	.byte	0x00, 0xf0, 0x11, 0x00


	//----- nvinfo : EIATTR_KPARAM_INFO
	.align		4
.L_38:
        /*00fc*/ 	.byte	0x04, 0x17
        /*00fe*/ 	.short	(.L_40 - .L_39)
.L_39:
        /*0100*/ 	.word	0x00000000
        /*0104*/ 	.short	0x000b
        /*0106*/ 	.short	0x0040
        /*0108*/ 	.byte	0x00, 0xf0, 0x11, 0x00


	//----- nvinfo : EIATTR_KPARAM_INFO
	.align		4
.L_40:
        /*010c*/ 	.byte	0x04, 0x17
        /*010e*/ 	.short	(.L_42 - .L_41)
.L_41:
        /*0110*/ 	.word	0x00000000
        /*0114*/ 	.short	0x000a
        /*0116*/ 	.short	0x003c
        /*0118*/ 	.byte	0x00, 0xf0, 0x11, 0x00


	//----- nvinfo : EIATTR_KPARAM_INFO
	.align		4
.L_42:
        /*011c*/ 	.byte	0x04, 0x17
        /*011e*/ 	.short	(.L_44 - .L_43)
.L_43:
        /*0120*/ 	.word	0x00000000
        /*0124*/ 	.short	0x0009
        /*0126*/ 	.short	0x0038
        /*0128*/ 	.byte	0x00, 0xf0, 0x11, 0x00


	//----- nvinfo : EIATTR_KPARAM_INFO
	.align		4
.L_44:
        /*012c*/ 	.byte	0x04, 0x17
        /*012e*/ 	.short	(.L_46 - .L_45)
.L_45:
        /*0130*/ 	.word	0x00000000
        /*0134*/ 	.short	0x0008
        /*0136*/ 	.short	0x0034
        /*0138*/ 	.byte	0x00, 0xf0, 0x11, 0x00


	//----- nvinfo : EIATTR_KPARAM_INFO
	.align		4
.L_46:
        /*013c*/ 	.byte	0x04, 0x17
        /*013e*/ 	.short	(.L_48 - .L_47)
.L_47:
        /*0140*/ 	.word	0x00000000
        /*0144*/ 	.short	0x0007
        /*0146*/ 	.short	0x0030
        /*0148*/ 	.byte	0x00, 0xf0, 0x11, 0x00


	//----- nvinfo : EIATTR_KPARAM_INFO
	.align		4
.L_48:
        /*014c*/ 	.byte	0x04, 0x17
        /*014e*/ 	.short	(.L_50 - .L_49)
.L_49:
        /*0150*/ 	.word	0x00000000
        /*0154*/ 	.short	0x0006
        /*0156*/ 	.short	0x002c
        /*0158*/ 	.byte	0x00, 0xf0, 0x11, 0x00


	//----- nvinfo : EIATTR_KPARAM_INFO
	.align		4
.L_50:
        /*015c*/ 	.byte	0x04, 0x17
        /*015e*/ 	.short	(.L_52 - .L_51)
.L_51:
        /*0160*/ 	.word	0x00000000
        /*0164*/ 	.short	0x0005
        /*0166*/ 	.short	0x0028
        /*0168*/ 	.byte	0x00, 0xf0, 0x11, 0x00


	//----- nvinfo : EIATTR_KPARAM_INFO
	.align		4
.L_52:
        /*016c*/ 	.byte	0x04, 0x17
        /*016e*/ 	.short	(.L_54 - .L_53)
.L_53:
        /*0170*/ 	.word	0x00000000
        /*0174*/ 	.short	0x0004
        /*0176*/ 	.short	0x0020
        /*0178*/ 	.byte	0x00, 0xf4, 0x21, 0x00


	//----- nvinfo : EIATTR_KPARAM_INFO
	.align		4
.L_54:
        /*017c*/ 	.byte	0x04, 0x17
        /*017e*/ 	.short	(.L_56 - .L_55)
.L_55:
        /*0180*/ 	.word	0x00000000
        /*0184*/ 	.short	0x0003
        /*0186*/ 	.short	0x0018
        /*0188*/ 	.byte	0x00, 0xf4, 0x21, 0x00


	//----- nvinfo : EIATTR_KPARAM_INFO
	.align		4
.L_56:
        /*018c*/ 	.byte	0x04, 0x17
        /*018e*/ 	.short	(.L_58 - .L_57)
.L_57:
        /*0190*/ 	.word	0x00000000
        /*0194*/ 	.short	0x0002
        /*0196*/ 	.short	0x0010
        /*0198*/ 	.byte	0x00, 0xf4, 0x21, 0x00


	//----- nvinfo : EIATTR_KPARAM_INFO
	.align		4
.L_58:
        /*019c*/ 	.byte	0x04, 0x17
        /*019e*/ 	.short	(.L_60 - .L_59)
.L_59:
        /*01a0*/ 	.word	0x00000000
        /*01a4*/ 	.short	0x0001
        /*01a6*/ 	.short	0x0008
        /*01a8*/ 	.byte	0x00, 0xf4, 0x21, 0x00


	//----- nvinfo : EIATTR_KPARAM_INFO
	.align		4
.L_60:
        /*01ac*/ 	.byte	0x04, 0x17
        /*01ae*/ 	.short	(.L_62 - .L_61)
.L_61:
        /*01b0*/ 	.word	0x00000000
        /*01b4*/ 	.short	0x0000
        /*01b6*/ 	.short	0x0000
        /*01b8*/ 	.byte	0x00, 0xf4, 0x21, 0x00


	//----- nvinfo : EIATTR_MAXREG_COUNT
	.align		4
.L_62:
        /*01bc*/ 	.byte	0x03, 0x1b
        /*01be*/ 	.short	0x00ff


	//----- nvinfo : EIATTR_NUM_BARRIERS
	.align		4
        /*01c0*/ 	.byte	0x02, 0x4c
        /*01c2*/ 	.byte	0x01
	.zero		1


	//----- nvinfo : EIATTR_ANNOTATIONS
	.align		4
        /*01c4*/ 	.byte	0x04, 0x55
        /*01c6*/ 	.short	(.L_64 - .L_63)


	//   ....[0]....
.L_63:
        /*01c8*/ 	.word	0x00000001
        /*01cc*/ 	.byte	0xe0, 0x00, 0x00, 0x00, 0x01, 0x00, 0x00, 0x00, 0x10, 0x01, 0x00, 0x00, 0x01, 0x00, 0x00, 0x00
        /* <DEDUP_REMOVED lines=1209> */
        /*4d6c*/ 	.byte	0x30, 0x4e, 0x01, 0x00


	//----- nvinfo : EIATTR_MERCURY_ISA_VERSION
	.align		4
.L_64:
        /*4d70*/ 	.byte	0x03, 0x5f
        /*4d72*/ 	.short	0x0000


	//----- nvinfo : EIATTR_COOP_GROUP_MASK_REGIDS
	.align		4
        /*4d74*/ 	.byte	0x04, 0x29
        /*4d76*/ 	.short	(.L_66 - .L_65)


	//   ....[0]....
.L_65:
        /*4d78*/ 	.word	0xffffffff


	//   ....[1]....
        /*4d7c*/ 	.word	0xffffffff


	//   ....[2]....
        /*4d80*/ 	.word	0xffffffff


	//   ....[3]....
        /*4d84*/ 	.word	0xffffffff


	//   ....[4]....
        /*4d88*/ 	.word	0xffffffff


	//   ....[5]....
        /*4d8c*/ 	.word	0xffffffff


	//   ....[6]....
        /*4d90*/ 	.word	0xffffffff


	//   ....[7]....
        /*4d94*/ 	.word	0xffffffff


	//   ....[8]....
        /*4d98*/ 	.word	0xffffffff


	//   ....[9]....
        /*4d9c*/ 	.word	0xffffffff


	//   ....[10]....
        /*4da0*/ 	.word	0xffffffff


	//   ....[11]....
        /*4da4*/ 	.word	0xffffffff


	//   ....[12]....
        /*4da8*/ 	.word	0xffffffff


	//   ....[13]....
        /*4dac*/ 	.word	0xffffffff


	//   ....[14]....
        /*4db0*/ 	.word	0xffffffff


	//   ....[15]....
        /*4db4*/ 	.word	0xffffffff


	//   ....[16]....
        /*4db8*/ 	.word	0xffffffff


	//   ....[17]....
        /*4dbc*/ 	.word	0xffffffff


	//   ....[18]....
        /*4dc0*/ 	.word	0xffffffff


	//   ....[19]....
        /*4dc4*/ 	.word	0xffffffff


	//   ....[20]....
        /*4dc8*/ 	.word	0xffffffff


	//   ....[21]....
        /*4dcc*/ 	.word	0xffffffff


	//   ....[22]....
        /*4dd0*/ 	.word	0xffffffff


	//   ....[23]....
        /*4dd4*/ 	.word	0xffffffff


	//   ....[24]....
        /*4dd8*/ 	.word	0xffffffff


	//   ....[25]....
        /*4ddc*/ 	.word	0xffffffff


	//   ....[26]....
        /*4de0*/ 	.word	0xffffffff


	//   ....[27]....
        /*4de4*/ 	.word	0xffffffff


	//   ....[28]....
        /*4de8*/ 	.word	0xffffffff


	//   ....[29]....
        /*4dec*/ 	.word	0xffffffff


	//   ....[30]....
        /*4df0*/ 	.word	0xffffffff


	//   ....[31]....
        /*4df4*/ 	.word	0xffffffff


	//   ....[32]....
        /*4df8*/ 	.word	0xffffffff


	//   ....[33]....
        /*4dfc*/ 	.word	0xffffffff


	//   ....[34]....
        /*4e00*/ 	.word	0xffffffff


	//   ....[35]....
        /*4e04*/ 	.word	0xffffffff


	//   ....[36]....
        /*4e08*/ 	.word	0xffffffff


	//   ....[37]....
        /*4e0c*/ 	.word	0xffffffff


	//   ....[38]....
        /*4e10*/ 	.word	0xffffffff


	//   ....[39]....
        /*4e14*/ 	.word	0xffffffff


	//   ....[40]....
        /*4e18*/ 	.word	0xffffffff


	//   ....[41]....
        /*4e1c*/ 	.word	0xffffffff


	//   ....[42]....
        /*4e20*/ 	.word	0xffffffff


	//   ....[43]....
        /*4e24*/ 	.word	0xffffffff


	//   ....[44]....
        /*4e28*/ 	.word	0xffffffff


	//   ....[45]....
        /*4e2c*/ 	.word	0xffffffff


	//   ....[46]....
        /*4e30*/ 	.word	0xffffffff


	//   ....[47]....
        /*4e34*/ 	.word	0xffffffff


	//   ....[48]....
        /*4e38*/ 	.word	0xffffffff


	//   ....[49]....
        /*4e3c*/ 	.word	0xffffffff


	//   ....[50]....
        /*4e40*/ 	.word	0xffffffff


	//   ....[51]....
        /*4e44*/ 	.word	0xffffffff


	//   ....[52]....
        /*4e48*/ 	.word	0xffffffff


	//   ....[53]....
        /*4e4c*/ 	.word	0xffffffff


	//   ....[54]....
        /*4e50*/ 	.word	0xffffffff


	//   ....[55]....
        /*4e54*/ 	.word	0xffffffff


	//   ....[56]....
        /*4e58*/ 	.word	0xffffffff


	//   ....[57]....
        /*4e5c*/ 	.word	0xffffffff


	//   ....[58]....
        /*4e60*/ 	.word	0xffffffff


	//   ....[59]....
        /*4e64*/ 	.word	0xffffffff


	//   ....[60]....
        /*4e68*/ 	.word	0xffffffff


	//   ....[61]....
        /*4e6c*/ 	.word	0xffffffff


	//   ....[62]....
        /*4e70*/ 	.word	0xffffffff


	//   ....[63]....
        /*4e74*/ 	.word	0xffffffff


	//   ....[64]....
        /*4e78*/ 	.word	0xffffffff


	//   ....[65]....
        /*4e7c*/ 	.word	0xffffffff


	//   ....[66]....
        /*4e80*/ 	.word	0xffffffff


	//   ....[67]....
        /*4e84*/ 	.word	0xffffffff


	//   ....[68]....
        /*4e88*/ 	.word	0xffffffff


	//   ....[69]....
        /*4e8c*/ 	.word	0xffffffff


	//   ....[70]....
        /*4e90*/ 	.word	0xffffffff


	//   ....[71]....
        /*4e94*/ 	.word	0xffffffff


	//   ....[72]....
        /*4e98*/ 	.word	0xffffffff


	//   ....[73]....
        /*4e9c*/ 	.word	0xffffffff


	//   ....[74]....
        /*4ea0*/ 	.word	0xffffffff


	//   ....[75]....
        /*4ea4*/ 	.word	0xffffffff


	//   ....[76]....
        /*4ea8*/ 	.word	0xffffffff


	//   ....[77]....
        /*4eac*/ 	.word	0xffffffff


	//   ....[78]....
        /*4eb0*/ 	.word	0xffffffff


	//   ....[79]....
        /*4eb4*/ 	.word	0xffffffff


	//   ....[80]....
        /*4eb8*/ 	.word	0xffffffff


	//   ....[81]....
        /*4ebc*/ 	.word	0xffffffff


	//   ....[82]....
        /*4ec0*/ 	.word	0xffffffff


	//   ....[83]....
        /*4ec4*/ 	.word	0xffffffff


	//   ....[84]....
        /*4ec8*/ 	.word	0xffffffff


	//   ....[85]....
        /*4ecc*/ 	.word	0xffffffff


	//   ....[86]....
        /*4ed0*/ 	.word	0xffffffff


	//   ....[87]....
        /*4ed4*/ 	.word	0xffffffff


	//----- nvinfo : EIATTR_COOP_GROUP_INSTR_OFFSETS
	.align		4
.L_66:
        /*4ed8*/ 	.byte	0x04, 0x28
        /*4eda*/ 	.short	(.L_68 - .L_67)


	//   ....[0]....
.L_67:
        /*4edc*/ 	.word	0x0003dc20


	//   ....[1]....
        /*4ee0*/ 	.word	0x0003dc30


	//   ....[2]....
        /*4ee4*/ 	.word	0x0003dce0


	//   ....[3]....
        /*4ee8*/ 	.word	0x0003dd20


	//   ....[4]....
        /*4eec*/ 	.word	0x0003dd40


	//   ....[5]....
        /*4ef0*/ 	.word	0x0003dd60


	//   ....[6]....
        /*4ef4*/ 	.word	0x0003dd70


	//   ....[7]....
        /*4ef8*/ 	.word	0x0003ddc0


	//   ....[8]....
        /*4efc*/ 	.word	0x0003ddd0


	//   ....[9]....
        /*4f00*/ 	.word	0x0003dde0


	//   ....[10]....
        /*4f04*/ 	.word	0x0003ddf0


	//   ....[11]....
        /*4f08*/ 	.word	0x0003de40


	//   ....[12]....
        /*4f0c*/ 	.word	0x0003def0


	//   ....[13]....
        /*4f10*/ 	.word	0x0003df00


	//   ....[14]....
        /*4f14*/ 	.word	0x0003df30


	//   ....[15]....
        /*4f18*/ 	.word	0x0003df40


	//   ....[16]....
        /*4f1c*/ 	.word	0x0003df70


	//   ....[17]....
        /*4f20*/ 	.word	0x0003e010


	//   ....[18]....
        /*4f24*/ 	.word	0x0003e050


	//   ....[19]....
        /*4f28*/ 	.word	0x0003e090


	//   ....[20]....
        /*4f2c*/ 	.word	0x0003e0e0


	//   ....[21]....
        /*4f30*/ 	.word	0x0003e130


	//   ....[22]....
        /*4f34*/ 	.word	0x0003e180


	//   ....[23]....
        /*4f38*/ 	.word	0x0003e1d0


	//   ....[24]....
        /*4f3c*/ 	.word	0x0003e250


	//   ....[25]....
        /*4f40*/ 	.word	0x0003e260


	//   ....[26]....
        /*4f44*/ 	.word	0x0003e270


	//   ....[27]....
        /*4f48*/ 	.word	0x0003e280


	//   ....[28]....
        /*4f4c*/ 	.word	0x0003e290


	//   ....[29]....
        /*4f50*/ 	.word	0x0003e2a0


	//   ....[30]....
        /*4f54*/ 	.word	0x0003e2b0


	//   ....[31]....
        /*4f58*/ 	.word	0x0003e3e0


	//   ....[32]....
        /*4f5c*/ 	.word	0x0003e700


	//   ....[33]....
        /*4f60*/ 	.word	0x0003e710


	//   ....[34]....
        /*4f64*/ 	.word	0x0003e720


	//   ....[35]....
        /*4f68*/ 	.word	0x0003e760


	//   ....[36]....
        /*4f6c*/ 	.word	0x0003e770


	//   ....[37]....
        /*4f70*/ 	.word	0x0003e780


	//   ....[38]....
        /*4f74*/ 	.word	0x0003e7a0


	//   ....[39]....
        /*4f78*/ 	.word	0x0003e7e0


	//   ....[40]....
        /*4f7c*/ 	.word	0x0003e7f0


	//   ....[41]....
        /*4f80*/ 	.word	0x0003e8d0


	//   ....[42]....
        /*4f84*/ 	.word	0x0003e8f0


	//   ....[43]....
        /*4f88*/ 	.word	0x0003e910


	//   ....[44]....
        /*4f8c*/ 	.word	0x000409d0


	//   ....[45]....
        /*4f90*/ 	.word	0x00040a10


	//   ....[46]....
        /*4f94*/ 	.word	0x00040a40


	//   ....[47]....
        /*4f98*/ 	.word	0x00040a60


	//   ....[48]....
        /*4f9c*/ 	.word	0x00040aa0


	//   ....[49]....
        /*4fa0*/ 	.word	0x00040ac0


	//   ....[50]....
        /*4fa4*/ 	.word	0x00040ad0


	//   ....[51]....
        /*4fa8*/ 	.word	0x00040ae0


	//   ....[52]....
        /*4fac*/ 	.word	0x00040af0


	//   ....[53]....
        /*4fb0*/ 	.word	0x00040b00


	//   ....[54]....
        /*4fb4*/ 	.word	0x00040b30


	//   ....[55]....
        /*4fb8*/ 	.word	0x00040ba0


	//   ....[56]....
        /*4fbc*/ 	.word	0x00040bd0


	//   ....[57]....
        /*4fc0*/ 	.word	0x00040bf0


	//   ....[58]....
        /*4fc4*/ 	.word	0x00040c90


	//   ....[59]....
        /*4fc8*/ 	.word	0x00040cc0


	//   ....[60]....
        /*4fcc*/ 	.word	0x00040ce0


	//   ....[61]....
        /*4fd0*/ 	.word	0x00040d10


	//   ....[62]....
        /*4fd4*/ 	.word	0x00040d20


	//   ....[63]....
        /*4fd8*/ 	.word	0x00040d30


	//   ....[64]....
        /*4fdc*/ 	.word	0x00040d40


	//   ....[65]....
        /*4fe0*/ 	.word	0x00040db0


	//   ....[66]....
        /*4fe4*/ 	.word	0x00040dc0


	//   ....[67]....
        /*4fe8*/ 	.word	0x00040e10


	//   ....[68]....
        /*4fec*/ 	.word	0x00040e20


	//   ....[69]....
        /*4ff0*/ 	.word	0x00040e30


	//   ....[70]....
        /*4ff4*/ 	.word	0x00040e40


	//   ....[71]....
        /*4ff8*/ 	.word	0x00040e50


	//   ....[72]....
        /*4ffc*/ 	.word	0x00040e60


	//   ....[73]....
        /*5000*/ 	.word	0x00040e70


	//   ....[74]....
        /*5004*/ 	.word	0x00040e80


	//   ....[75]....
        /*5008*/ 	.word	0x00040e90


	//   ....[76]....
        /*500c*/ 	.word	0x00041230


	//   ....[77]....
        /*5010*/ 	.word	0x00041240


	//   ....[78]....
        /*5014*/ 	.word	0x00041250


	//   ....[79]....
        /*5018*/ 	.word	0x000412b0


	//   ....[80]....
        /*501c*/ 	.word	0x000412c0


	//   ....[81]....
        /*5020*/ 	.word	0x000412d0


	//   ....[82]....
        /*5024*/ 	.word	0x00041310


	//   ....[83]....
        /*5028*/ 	.word	0x00041320


	//   ....[84]....
        /*502c*/ 	.word	0x00041330


	//   ....[85]....
        /*5030*/ 	.word	0x000416d0


	//   ....[86]....
        /*5034*/ 	.word	0x000416f0


	//   ....[87]....
        /*5038*/ 	.word	0x00041780


	//----- nvinfo : EIATTR_EXIT_INSTR_OFFSETS
	.align		4
.L_68:
        /*503c*/ 	.byte	0x04, 0x1c
        /*503e*/ 	.short	(.L_70 - .L_69)


	//   ....[0]....
.L_69:
        /*5040*/ 	.word	0x0007dcd0


	//   ....[1]....
        /*5044*/ 	.word	0x0007ddd0


	//----- nvinfo : EIATTR_REQNTID
	.align		4
.L_70:
        /*5048*/ 	.byte	0x04, 0x10
        /*504a*/ 	.short	(.L_72 - .L_71)
.L_71:
        /*504c*/ 	.word	0x00000100
        /*5050*/ 	.word	0x00000001
        /*5054*/ 	.word	0x00000001
.L_72:


//--------------------- .nv.callgraph             --------------------------
	.section	.nv.callgraph,"",@"SHT_CUDA_CALLGRAPH"
	.align	4
	.sectionentsize	8
	.align		4
        /*0000*/ 	.word	0x00000000
	.align		4
        /*0004*/ 	.word	0xffffffff
	.align		4
        /*0008*/ 	.word	0x00000000
	.align		4
        /*000c*/ 	.word	0xfffffffe
	.align		4
        /*0010*/ 	.word	0x00000000
	.align		4
        /*0014*/ 	.word	0xfffffffd
	.align		4
        /*0018*/ 	.word	0x00000000
	.align		4
        /*001c*/ 	.word	0xfffffffc


//--------------------- .nv.rel.action            --------------------------
	.section	.nv.rel.action,"",@"SHT_CUDA_RELOCINFO"
	.align	8
	.sectionentsize	8
        /*0000*/ 	.byte	0x73, 0x00, 0x00, 0x00, 0x00, 0x00, 0x00, 0x00, 0x00, 0x00, 0x00, 0x11, 0x25, 0x00, 0x05, 0x36


//--------------------- .nv.constant4             --------------------------
	.section	.nv.constant4,"a",@progbits
	.align	8
	.align		8
.nv.constant4:
        /*0000*/ 	.dword	_$_str


//--------------------- .nv.constant0.attn_fwd    --------------------------
	.section	.nv.constant0.attn_fwd,"a",@progbits
	.sectionflags	@""
	.align	4
.nv.constant0.attn_fwd:
	.zero		488


//--------------------- .text.attn_fwd            --------------------------
	.section	.text.attn_fwd,"ax",@progbits
	.sectioninfo	@"SHI_REGISTERS=32"
	.align	128
        .global         attn_fwd
        .type           attn_fwd,@function
        .size           attn_fwd,(.L_x_3 - attn_fwd)
        .other          attn_fwd,@"STO_CUDA_ENTRY STV_DEFAULT"
attn_fwd:
.text.attn_fwd:
[----:B------:R-:W-:-:S03]  /*0000*/  MOV R1, c[0x0][0x28] ;  /* 0x00000a0000017a02 */ /* 0x000fc60000000f00 */
[----:B------:R-:W0:Y:S01]  /*0010*/  S2R R12, SR_TID.X ;  /* 0x00000000000c7919 */ /* 0x000e220000002100 */
[----:B------:R-:W-:Y:S01]  /*0020*/  IADD3 R1, R1, -0x5c70, RZ ;  /* 0xffffa39001017810 */ /* 0x000fe20007ffe0ff */
[----:B------:R-:W-:Y:S02]  /*0030*/  ULDC.64 UR4, c[0x0][0x118] ;  /* 0x0000460000047ab9 */ /* 0x000fe40000000a00 */
[----:B------:R-:W1:Y:S01]  /*0040*/  S2R R10, SR_CTAID.Y ;  /* 0x00000000000a7919 */ /* 0x000e620000002600 */
[----:B0-----:R-:W-:-:S04]  /*0050*/  SHF.R.U32.HI R0, RZ, 0x7, R12 ;  /* 0x00000007ff007819 */ /* 0x001fc8000001160c */
[----:B------:R-:W-:Y:S01]  /*0060*/  SGXT.U32 R2, R0, 0x1 ;  /* 0x000000010002781a */ /* 0x000fe20000000000 */
[----:B------:R-:W-:Y:S02]  /*0070*/  IMAD.MOV.U32 R0, RZ, RZ, c[0x0][0x198] ;  /* 0x00006600ff007624 */ /* 0x000fe400078e00ff */
[----:B-1----:R-:W-:Y:S02]  /*0080*/  IMAD R10, R10, c[0x0][0x190], RZ ;  /* 0x000064000a0a7a24 */ /* 0x002fe400078e02ff */
[----:B------:R-:W-:-:S05]  /*0090*/  IMAD R11, R2, c[0x0][0x198], RZ ;  /* 0x00006600020b7a24 */ /* 0x000fca00078e02ff */
[----:B------:R-:W-:-:S05]  /*00a0*/  LEA R13, R0, R11, 0x1 ;  /* 0x0000000b000d7211 */ /* 0x000fca00078e08ff */
[----:B------:R-:W-:-:S05]  /*00b0*/  IMAD R15, R0, 0x2, R13 ;  /* 0x00000002000f7824 */ /* 0x000fca00078e020d */
[----:B------:R-:W-:-:S05]  /*00c0*/  LEA R23, R0, R15, 0x1 ;  /* 0x0000000f00177211 */ /* 0x000fca00078e08ff */
[C---:B------:R-:W-:Y:S01]  /*00d0*/  IMAD R27, R0.reuse, 0x2, R23 ;  /* 0x00000002001b7824 */ /* 0x040fe200078e0217 */
[----:B------:R0:W-:Y:S04]  /*00e0*/  STL [R1+0x1dc4], R23 ;  /* 0x001dc41701007387 */ /* 0x0001e80000100800 */
[----:B------:R-:W-:-:S05]  /*00f0*/  LEA R21, R0, R27, 0x1 ;  /* 0x0000001b00157211 */ /* 0x000fca00078e08ff */
[----:B------:R-:W-:Y:S01]  /*0100*/  IMAD R19, R0, 0x2, R21 ;  /* 0x0000000200137824 */ /* 0x000fe200078e0215 */
[----:B------:R1:W-:Y:S01]  /*0110*/  STL [R1+0x1dc0], R21 ;  /* 0x001dc01501007387 */ /* 0x0003e20000100800 */
[----:B0-----:R-:W-:-:S03]  /*0120*/  LOP3.LUT R23, R12, 0x7f, RZ, 0xc0, !PT ;  /* 0x0000007f0c177812 */ /* 0x001fc600078ec0ff */
[----:B------:R-:W0:Y:S01]  /*0130*/  S2R R0, SR_CTAID.X ;  /* 0x0000000000007919 */ /* 0x000e220000002500 */
[----:B-1----:R-:W-:-:S05]  /*0140*/  MOV R21, c[0x0][0x198] ;  /* 0x0000660000157a02 */ /* 0x002fca0000000f00 */
[----:B------:R-:W-:-:S05]  /*0150*/  IMAD R17, R21, 0x2, R19 ;  /* 0x0000000215117824 */ /* 0x000fca00078e0213 */
[----:B------:R-:W-:-:S05]  /*0160*/  LEA R16, R21, R17, 0x1 ;  /* 0x0000001115107211 */ /* 0x000fca00078e08ff */
[----:B------:R-:W-:Y:S01]  /*0170*/  IMAD R18, R21, 0x2, R16 ;  /* 0x0000000215127824 */ /* 0x000fe200078e0210 */
[----:B0-----:R-:W-:-:S04]  /*0180*/  LEA R0, R0, R23, 0x7 ;  /* 0x0000001700007211 */ /* 0x001fc800078e38ff */
[----:B------:R-:W-:Y:S01]  /*0190*/  LEA R20, R21, R18, 0x1 ;  /* 0x0000001215147211 */ /* 0x000fe200078e08ff */
[----:B------:R-:W-:-:S04]  /*01a0*/  IMAD R0, R0, c[0x0][0x194], RZ ;  /* 0x0000650000007a24 */ /* 0x000fc800078e02ff */
[C---:B------:R-:W-:Y:S02]  /*01b0*/  IMAD R24, R21.reuse, 0x2, R20 ;  /* 0x0000000215187824 */ /* 0x040fe400078e0214 */
[C---:B------:R-:W-:Y:S02]  /*01c0*/  IMAD.SHL.U32 R26, R0.reuse, 0x2, RZ ;  /* 0x00000002001a7824 */ /* 0x040fe400078e00ff */
[----:B------:R-:W-:Y:S01]  /*01d0*/  IMAD.HI R0, R0, 0x2, RZ ;  /* 0x0000000200007827 */ /* 0x000fe200078e02ff */
[----:B------:R-:W-:-:S05]  /*01e0*/  LEA R22, R21, R24, 0x1 ;  /* 0x0000001815167211 */ /* 0x000fca00078e08ff */
[----:B------:R-:W-:-:S05]  /*01f0*/  IMAD R2, R21, 0x2, R22 ;  /* 0x0000000215027824 */ /* 0x000fca00078e0216 */
        /* <DEDUP_REMOVED lines=9> */
[----:B------:R-:W-:-:S04]  /*0290*/  IMAD R14, R21, 0x2, R28 ;  /* 0x00000002150e7824 */ /* 0x000fc800078e021c */
[C---:B------:R-:W-:Y:S01]  /*02a0*/  IMAD R29, R21.reuse, 0x2, R14 ;  /* 0x00000002151d7824 */ /* 0x040fe200078e020e */
[----:B------:R0:W-:Y:S04]  /*02b0*/  STL [R1], R14 ;  /* 0x0000000e01007387 */ /* 0x0001e80000100800 */
[----:B------:R-:W-:-:S04]  /*02c0*/  LEA R23, R21, R29, 0x1 ;  /* 0x0000001d15177211 */ /* 0x000fc800078e08ff */
[----:B------:R-:W-:Y:S02]  /*02d0*/  LEA R23, R21, R23, 0x1 ;  /* 0x0000001715177211 */ /* 0x000fe400078e08ff */
[----:B0-----:R-:W-:Y:S01]  /*02e0*/  SHF.R.S32.HI R14, RZ, 0x7, R12 ;  /* 0x00000007ff0e7819 */ /* 0x001fe2000001140c */
[C---:B------:R-:W-:Y:S02]  /*02f0*/  IMAD.SHL.U32 R12, R10.reuse, 0x2, RZ ;  /* 0x000000020a0c7824 */ /* 0x040fe400078e00ff */
[----:B------:R-:W-:Y:S01]  /*0300*/  IMAD.HI R10, R10, 0x2, RZ ;  /* 0x000000020a0a7827 */ /* 0x000fe200078e02ff */
[----:B------:R0:W-:Y:S01]  /*0310*/  STL [R1+0x8], R23 ;  /* 0x0000081701007387 */ /* 0x0001e20000100800 */
[----:B------:R-:W-:Y:S02]  /*0320*/  SGXT R14, R14, 0x1 ;  /* 0x000000010e0e781a */ /* 0x000fe40000000200 */
[----:B------:R-:W-:Y:S02]  /*0330*/  IADD3 R26, P0, P1, R26, c[0x0][0x160], R12 ;  /* 0x000058001a1a7a10 */ /* 0x000fe4000791e00c */
[----:B------:R-:W1:Y:S02]  /*0340*/  S2R R12, SR_TID.X ;  /* 0x00000000000c7919 */ /* 0x000e640000002100 */
[----:B------:R-:W-:-:S02]  /*0350*/  IADD3.X R0, R0, c[0x0][0x164], R10, P0, P1 ;  /* 0x0000590000007a10 */ /* 0x000fc400007e240a */
[----:B------:R-:W-:Y:S02]  /*0360*/  LEA R10, P0, R11, R26, 0x1 ;  /* 0x0000001a0b0a7211 */ /* 0x000fe400078008ff */
[----:B0-----:R-:W-:Y:S02]  /*0370*/  LEA R23, R21, R23, 0x1 ;  /* 0x0000001715177211 */ /* 0x001fe400078e08ff */
[----:B------:R-:W-:-:S03]  /*0380*/  LEA.HI.X.SX32 R11, R11, R0, 0x1, P0 ;  /* 0x000000000b0b7211 */ /* 0x000fc600000f0eff */
[----:B------:R0:W-:Y:S04]  /*0390*/  STL [R1+0x24], R23 ;  /* 0x0000241701007387 */ /* 0x0001e80000100800 */
[----:B------:R2:W3:Y:S01]  /*03a0*/  LDG.E.U16 R10, [R10.64] ;  /* 0x000000040a0a7981 */ /* 0x0004e2000c1e1500 */
[----:B0-----:R-:W-:Y:S02]  /*03b0*/  LEA R23, R21, R23, 0x1 ;  /* 0x0000001715177211 */ /* 0x001fe400078e08ff */
[----:B-1----:R-:W-:-:S03]  /*03c0*/  LOP3.LUT R12, R12, 0x7f, RZ, 0xc0, !PT ;  /* 0x0000007f0c0c7812 */ /* 0x002fc600078ec0ff */
[----:B------:R0:W-:Y:S02]  /*03d0*/  STL [R1+0x20], R23 ;  /* 0x0000201701007387 */ /* 0x0001e40000100800 */
[----:B------:R-:W-:-:S05]  /*03e0*/  IMAD.SHL.U32 R12, R12, 0x2, RZ ;  /* 0x000000020c0c7824 */ /* 0x000fca00078e00ff */
[----:B------:R-:W-:Y:S01]  /*03f0*/  LOP3.LUT R12, R12, 0x110, R14, 0x78, !PT ;  /* 0x000001100c0c7812 */ /* 0x000fe200078e780e */
[----:B0-----:R-:W-:Y:S01]  /*0400*/  IMAD R23, R21, 0x2, R23 ;  /* 0x0000000215177824 */ /* 0x001fe200078e0217 */
[----:B--2---:R-:W-:-:S03]  /*0410*/  MOV R11, c[0x0][0x198] ;  /* 0x00006600000b7a02 */ /* 0x004fc60000000f00 */
[----:B------:R0:W-:Y:S01]  /*0420*/  STL [R1+0x328], R12 ;  /* 0x0003280c01007387 */ /* 0x0001e20000100800 */
[----:B------:R-:W-:-:S03]  /*0430*/  LEA R14, P0, R15, R26, 0x1 ;  /* 0x0000001a0f0e7211 */ /* 0x000fc600078008ff */
[----:B------:R1:W-:Y:S01]  /*0440*/  STL [R1+0x2c], R23 ;  /* 0x00002c1701007387 */ /* 0x0003e20000100800 */
[----:B0-----:R-:W-:Y:S02]  /*0450*/  LEA R12, P1, R13, R26, 0x1 ;  /* 0x0000001a0d0c7211 */ /* 0x001fe400078208ff */
[----:B-1----:R-:W-:Y:S02]  /*0460*/  LEA R23, R21, R23, 0x1 ;  /* 0x0000001715177211 */ /* 0x002fe400078e08ff */
[----:B------:R-:W-:-:S03]  /*0470*/  LEA.HI.X.SX32 R13, R13, R0, 0x1, P1 ;  /* 0x000000000d0d7211 */ /* 0x000fc600008f0eff */
[----:B------:R-:W-:Y:S01]  /*0480*/  IMAD R21, R21, 0x2, R23 ;  /* 0x0000000215157824 */ /* 0x000fe200078e0217 */
[----:B------:R0:W-:Y:S03]  /*0490*/  STL [R1+0x38], R23 ;  /* 0x0000381701007387 */ /* 0x0001e60000100800 */
[----:B------:R-:W-:Y:S01]  /*04a0*/  IMAD R11, R11, 0x2, R21 ;  /* 0x000000020b0b7824 */ /* 0x000fe200078e0215 */
[----:B0-----:R-:W2:Y:S04]  /*04b0*/  LDL.LU R23, [R1+0x1dc4] ;  /* 0x001dc40001177983 */ /* 0x001ea80000300800 */
[----:B------:R0:W-:Y:S04]  /*04c0*/  STL [R1+0x58], R21 ;  /* 0x0000581501007387 */ /* 0x0001e80000100800 */
[----:B0-----:R-:W4:Y:S04]  /*04d0*/  LDL.LU R21, [R1+0x1dc0] ;  /* 0x001dc00001157983 */ /* 0x001f280000300800 */
[----:B---3--:R0:W-:Y:S04]  /*04e0*/  STL [R1+0x120], R10 ;  /* 0x0001200a01007387 */ /* 0x0081e80000100800 */
[----:B0-----:R0:W3:Y:S01]  /*04f0*/  LDG.E.U16 R10, [R12.64] ;  /* 0x000000040c0a7981 */ /* 0x0010e2000c1e1500 */
[----:B------:R-:W-:-:S03]  /*0500*/  LEA.HI.X.SX32 R15, R15, R0, 0x1, P0 ;  /* 0x000000000f0f7211 */ /* 0x000fc600000f0eff */
[----:B------:R1:W-:Y:S04]  /*0510*/  STL [R1+0x48], R11 ;  /* 0x0000480b01007387 */ /* 0x0003e80000100800 */
[----:B------:R5:W2:Y:S01]  /*0520*/  LDG.E.U16 R14, [R14.64] ;  /* 0x000000040e0e7981 */ /* 0x000aa2000c1e1500 */
[----:B0-----:R-:W-:Y:S01]  /*0530*/  IMAD.MOV.U32 R13, RZ, RZ, c[0x0][0x198] ;  /* 0x00006600ff0d7624 */ /* 0x001fe200078e00ff */
[----:B------:R-:W-:-:S04]  /*0540*/  MOV R12, R11 ;  /* 0x0000000b000c7202 */ /* 0x000fc80000000f00 */
[----:B-1----:R-:W-:-:S05]  /*0550*/  LEA R11, R13, R12, 0x1 ;  /* 0x0000000c0d0b7211 */ /* 0x002fca00078e08ff */
[----:B------:R-:W-:Y:S01]  /*0560*/  IMAD.MOV.U32 R13, RZ, RZ, R11 ;  /* 0x000000ffff0d7224 */ /* 0x000fe200078e000b */
[----:B---3--:R2:W-:Y:S04]  /*0570*/  STL [R1+0x460], R10 ;  /* 0x0004600a01007387 */ /* 0x0085e80000100800 */
[----:B------:R0:W-:Y:S01]  /*0580*/  STL [R1+0x50], R11 ;  /* 0x0000500b01007387 */ /* 0x0001e20000100800 */
[----:B--2---:R-:W-:-:S04]  /*0590*/  LEA R10, P0, R23, R26, 0x1 ;  /* 0x0000001a170a7211 */ /* 0x004fc800078008ff */
[----:B0-----:R-:W-:-:S06]  /*05a0*/  LEA.HI.X.SX32 R11, R23, R0, 0x1, P0 ;  /* 0x00000000170b7211 */ /* 0x001fcc00000f0eff */
[----:B------:R0:W2:Y:S01]  /*05b0*/  LDG.E.U16 R11, [R10.64] ;  /* 0x000000040a0b7981 */ /* 0x0000a2000c1e1500 */
[----:B------:R-:W-:Y:S02]  /*05c0*/  MOV R23, c[0x0][0x198] ;  /* 0x0000660000177a02 */ /* 0x000fe40000000f00 */
[----:B------:R-:W-:-:S03]  /*05d0*/  LEA R12, P1, R27, R26, 0x1 ;  /* 0x0000001a1b0c7211 */ /* 0x000fc600078208ff */
[----:B-----5:R-:W-:Y:S01]  /*05e0*/  IMAD R15, R23, 0x2, R13 ;  /* 0x00000002170f7824 */ /* 0x020fe200078e020d */
[----:B------:R-:W-:-:S04]  /*05f0*/  LEA.HI.X.SX32 R13, R27, R0, 0x1, P1 ;  /* 0x000000001b0d7211 */ /* 0x000fc800008f0eff */
[----:B------:R-:W-:Y:S01]  /*0600*/  STL [R1+0x5c], R15 ;  /* 0x00005c0f01007387 */ /* 0x000fe20000100800 */
[----:B------:R-:W-:-:S03]  /*0610*/  MOV R27, R15 ;  /* 0x0000000f001b7202 */ /* 0x000fc60000000f00 */
[----:B------:R4:W-:Y:S02]  /*0620*/  STL [R1+0x45c], R14 ;  /* 0x00045c0e01007387 */ /* 0x0009e40000100800 */
[----:B------:R-:W-:Y:S01]  /*0630*/  IMAD R27, R23, 0x2, R27 ;  /* 0x00000002171b7824 */ /* 0x000fe200078e021b */
[----:B----4-:R-:W-:-:S04]  /*0640*/  LEA R14, P0, R21, R26, 0x1 ;  /* 0x0000001a150e7211 */ /* 0x010fc800078008ff */
[----:B------:R-:W-:Y:S02]  /*0650*/  LEA.HI.X.SX32 R15, R21, R0, 0x1, P0 ;  /* 0x00000000150f7211 */ /* 0x000fe400000f0eff */
[----:B0-----:R-:W-:Y:S02]  /*0660*/  LEA R10, P0, R19, R26, 0x1 ;  /* 0x0000001a130a7211 */ /* 0x001fe400078008ff */
[----:B------:R-:W-:Y:S01]  /*0670*/  LEA R23, R23, R27, 0x1 ;  /* 0x0000001b17177211 */ /* 0x000fe200078e08ff */
[----:B--2---:R0:W-:Y:S04]  /*0680*/  STL [R1+0x458], R11 ;  /* 0x0004580b01007387 */ /* 0x0041e80000100800 */
[----:B------:R1:W-:Y:S01]  /*0690*/  STL [R1+0xc4], R27 ;  /* 0x0000c41b01007387 */ /* 0x0003e20000100800 */
[----:B0-----:R-:W-:Y:S01]  /*06a0*/  LEA.HI.X.SX32 R11, R19, R0, 0x1, P0 ;  /* 0x00000000130b7211 */ /* 0x001fe200000f0eff */
[----:B------:R-:W-:-:S02]  /*06b0*/  IMAD.MOV.U32 R19, RZ, RZ, c[0x0][0x198] ;  /* 0x00006600ff137624 */ /* 0x000fc400078e00ff */
[----:B------:R0:W-:Y:S04]  /*06c0*/  STL [R1+0x40], R23 ;  /* 0x0000401701007387 */ /* 0x0001e80000100800 */
[----:B-1----:R1:W2:Y:S01]  /*06d0*/  LDG.E.U16 R27, [R12.64] ;  /* 0x000000040c1b7981 */ /* 0x0022a2000c1e1500 */
[----:B------:R-:W-:-:S03]  /*06e0*/  LEA R21, R19, R23, 0x1 ;  /* 0x0000001713157211 */ /* 0x000fc600078e08ff */
[----:B0-----:R0:W3:Y:S04]  /*06f0*/  LDG.E.U16 R23, [R14.64] ;  /* 0x000000040e177981 */ /* 0x0010e8000c1e1500 */
[----:B------:R4:W-:Y:S01]  /*0700*/  STL [R1+0x3c], R21 ;  /* 0x00003c1501007387 */ /* 0x0009e20000100800 */
[----:B-1----:R-:W-:Y:S01]  /*0710*/  LEA R12, P0, R17, R26, 0x1 ;  /* 0x0000001a110c7211 */ /* 0x002fe200078008ff */
[----:B----4-:R-:W-:-:S03]  /*0720*/  IMAD R21, R19, 0x2, R21 ;  /* 0x0000000213157824 */ /* 0x010fc600078e0215 */
[----:B------:R-:W-:Y:S02]  /*0730*/  LEA.HI.X.SX32 R13, R17, R0, 0x1, P0 ;  /* 0x00000000110d7211 */ /* 0x000fe400000f0eff */
[----:B------:R1:W-:Y:S01]  /*0740*/  STL [R1+0x54], R21 ;  /* 0x0000541501007387 */ /* 0x0003e20000100800 */
[C---:B0-----:R-:W-:Y:S02]  /*0750*/  LEA R14, P1, R16.reuse, R26, 0x1 ;  /* 0x0000001a100e7211 */ /* 0x041fe400078208ff */
[----:B-1----:R-:W-:Y:S02]  /*0760*/  LEA R21, R19, R21, 0x1 ;  /* 0x0000001513157211 */ /* 0x002fe400078e08ff */
[----:B------:R-:W-:-:S03]  /*0770*/  LEA.HI.X.SX32 R15, R16, R0, 0x1, P1 ;  /* 0x00000000100f7211 */ /* 0x000fc600008f0eff */
[----:B------:R-:W-:-:S05]  /*0780*/  IMAD R17, R19, 0x2, R21 ;  /* 0x0000000213117824 */ /* 0x000fca00078e0215 */
[----:B------:R-:W-:Y:S01]  /*0790*/  LEA R16, R19, R17, 0x1 ;  /* 0x0000001113107211 */ /* 0x000fe200078e08ff */
[----:B--2---:R0:W-:Y:S04]  /*07a0*/  STL [R1+0x11c], R27 ;  /* 0x00011c1b01007387 */ /* 0x0041e80000100800 */
[----:B------:R-:W-:Y:S04]  /*07b0*/  STL [R1+0xc0], R21 ;  /* 0x0000c01501007387 */ /* 0x000fe80000100800 */
[----:B---3--:R1:W-:Y:S04]  /*07c0*/  STL [R1+0x454], R23 ;  /* 0x0004541701007387 */ /* 0x0083e80000100800 */
[----:B0-----:R0:W2:Y:S04]  /*07d0*/  LDG.E.U16 R27, [R10.64] ;  /* 0x000000040a1b7981 */ /* 0x0010a8000c1e1500 */
[----:B-1----:R1:W3:Y:S01]  /*07e0*/  LDG.E.U16 R23, [R12.64] ;  /* 0x000000040c177981 */ /* 0x0022e2000c1e1500 */
[----:B0-----:R-:W-:-:S04]  /*07f0*/  LEA R10, P0, R18, R26, 0x1 ;  /* 0x0000001a120a7211 */ /* 0x001fc800078008ff */
[----:B------:R-:W-:Y:S02]  /*0800*/  LEA.HI.X.SX32 R11, R18, R0, 0x1, P0 ;  /* 0x00000000120b7211 */ /* 0x000fe400000f0eff */
[----:B------:R0:W4:Y:S04]  /*0810*/  LDG.E.U16 R18, [R14.64] ;  /* 0x000000040e127981 */ /* 0x000128000c1e1500 */
[----:B------:R5:W-:Y:S04]  /*0820*/  STL [R1+0x34], R17 ;  /* 0x0000341101007387 */ /* 0x000be80000100800 */
[----:B-----5:R5:W4:Y:S04]  /*0830*/  LDG.E.U16 R17, [R10.64] ;  /* 0x000000040a117981 */ /* 0x020b28000c1e1500 */
[----:B------:R0:W-:Y:S02]  /*0840*/  STL [R1+0x30], R16 ;  /* 0x0000301001007387 */ /* 0x0001e40000100800 */
[----:B0-----:R-:W-:-:S05]  /*0850*/  IMAD R16, R19, 0x2, R16 ;  /* 0x0000000213107824 */ /* 0x001fca00078e0210 */
[----:B------:R0:W-:Y:S01]  /*0860*/  STL [R1+0x4c], R16 ;  /* 0x00004c1001007387 */ /* 0x0001e20000100800 */
[----:B-1----:R-:W-:Y:S02]  /*0870*/  LEA R12, P0, R20, R26, 0x1 ;  /* 0x0000001a140c7211 */ /* 0x002fe400078008ff */
[----:B0-----:R-:W-:-:S05]  /*0880*/  LEA R16, R19, R16, 0x1 ;  /* 0x0000001013107211 */ /* 0x001fca00078e08ff */
[----:B------:R0:W-:Y:S01]  /*0890*/  STL [R1+0xbc], R16 ;  /* 0x0000bc1001007387 */ /* 0x0001e20000100800 */
[----:B------:R-:W-:Y:S02]  /*08a0*/  LEA.HI.X.SX32 R13, R20, R0, 0x1, P0 ;  /* 0x00000000140d7211 */ /* 0x000fe400000f0eff */
[-C--:B-----5:R-:W-:Y:S02]  /*08b0*/  LEA R10, P0, R24, R26.reuse, 0x1 ;  /* 0x0000001a180a7211 */ /* 0x0a0fe400078008ff */
[----:B------:R-:W-:Y:S01]  /*08c0*/  LEA R14, P1, R22, R26, 0x1 ;  /* 0x0000001a160e7211 */ /* 0x000fe200078208ff */
[----:B------:R1:W5:Y:S01]  /*08d0*/  LDG.E.U16 R21, [R12.64] ;  /* 0x000000040c157981 */ /* 0x000362000c1e1500 */
[----:B0-----:R-:W-:-:S05]  /*08e0*/  IMAD R16, R19, 0x2, R16 ;  /* 0x0000000213107824 */ /* 0x001fca00078e0210 */
[----:B------:R0:W-:Y:S01]  /*08f0*/  STL [R1+0x28], R16 ;  /* 0x0000281001007387 */ /* 0x0001e20000100800 */
[----:B------:R-:W-:Y:S02]  /*0900*/  LEA.HI.X.SX32 R11, R24, R0, 0x1, P0 ;  /* 0x00000000180b7211 */ /* 0x000fe400000f0eff */
[----:B0-----:R-:W-:-:S05]  /*0910*/  LEA R16, R19, R16, 0x1 ;  /* 0x0000001013107211 */ /* 0x001fca00078e08ff */
[----:B------:R0:W-:Y:S01]  /*0920*/  STL [R1+0x1c], R16 ;  /* 0x00001c1001007387 */ /* 0x0001e20000100800 */
[----:B------:R-:W-:Y:S02]  /*0930*/  LEA.HI.X.SX32 R15, R22, R0, 0x1, P1 ;  /* 0x00000000160f7211 */ /* 0x000fe400008f0eff */
[C---:B-1----:R-:W-:Y:S01]  /*0940*/  LEA R12, P0, R2.reuse, R26, 0x1 ;  /* 0x0000001a020c7211 */ /* 0x042fe200078008ff */
[----:B------:R1:W5:Y:S01]  /*0950*/  LDG.E.U16 R22, [R10.64] ;  /* 0x000000040a167981 */ /* 0x000362000c1e1500 */
[C---:B0-----:R-:W-:Y:S02]  /*0960*/  IMAD R16, R19.reuse, 0x2, R16 ;  /* 0x0000000213107824 */ /* 0x041fe400078e0210 */
[----:B------:R-:W-:Y:S01]  /*0970*/  LEA.HI.X.SX32 R13, R2, R0, 0x1, P0 ;  /* 0x00000000020d7211 */ /* 0x000fe200000f0eff */
[----:B------:R0:W5:Y:S02]  /*0980*/  LDG.E.U16 R20, [R14.64] ;  /* 0x000000040e147981 */ /* 0x000164000c1e1500 */
[----:B-1----:R-:W-:-:S02]  /*0990*/  LEA R10, R19, R16, 0x1 ;  /* 0x00000010130a7211 */ /* 0x002fc400078e08ff */
[----:B------:R-:W-:-:S04]  /*09a0*/  LEA R2, P0, R3, R26, 0x1 ;  /* 0x0000001a03027211 */ /* 0x000fc800078008ff */
[----:B------:R-:W-:Y:S01]  /*09b0*/  LEA.HI.X.SX32 R3, R3, R0, 0x1, P0 ;  /* 0x0000000003037211 */ /* 0x000fe200000f0eff */
[----:B0-----:R0:W5:Y:S04]  /*09c0*/  LDG.E.U16 R15, [R12.64] ;  /* 0x000000040c0f7981 */ /* 0x001168000c1e1500 */
[----:B--2---:R-:W-:Y:S04]  /*09d0*/  STL [R1+0x450], R27 ;  /* 0x0004501b01007387 */ /* 0x004fe80000100800 */
[----:B------:R1:W-:Y:S04]  /*09e0*/  STL [R1+0x44], R16 ;  /* 0x0000441001007387 */ /* 0x0003e80000100800 */
[----:B---3--:R-:W-:Y:S04]  /*09f0*/  STL [R1+0x44c], R23 ;  /* 0x00044c1701007387 */ /* 0x008fe80000100800 */
[----:B------:R2:W-:Y:S01]  /*0a00*/  STL [R1+0xb8], R10 ;  /* 0x0000b80a01007387 */ /* 0x0005e20000100800 */
[----:B-1----:R-:W-:-:S05]  /*0a10*/  IMAD R16, R19, 0x2, R10 ;  /* 0x0000000213107824 */ /* 0x002fca00078e020a */
[----:B------:R-:W-:Y:S01]  /*0a20*/  STL [R1+0x14], R16 ;  /* 0x0000141001007387 */ /* 0x000fe20000100800 */
[----:B--2---:R-:W-:-:S03]  /*0a30*/  LEA R10, P0, R4, R26, 0x1 ;  /* 0x0000001a040a7211 */ /* 0x004fc600078008ff */
[----:B----4-:R1:W-:Y:S01]  /*0a40*/  STL [R1+0x118], R18 ;  /* 0x0001181201007387 */ /* 0x0103e20000100800 */
[----:B------:R-:W-:-:S03]  /*0a50*/  LEA.HI.X.SX32 R11, R4, R0, 0x1, P0 ;  /* 0x00000000040b7211 */ /* 0x000fc600000f0eff */
[----:B-1----:R1:W2:Y:S04]  /*0a60*/  LDG.E.U16 R18, [R2.64] ;  /* 0x0000000402127981 */ /* 0x0022a8000c1e1500 */
[----:B------:R3:W-:Y:S04]  /*0a70*/  STL [R1+0x448], R17 ;  /* 0x0004481101007387 */ /* 0x0007e80000100800 */
[----:B---3--:R3:W4:Y:S01]  /*0a80*/  LDG.E.U16 R17, [R10.64] ;  /* 0x000000040a117981 */ /* 0x008722000c1e1500 */
[----:B------:R-:W-:-:S05]  /*0a90*/  LEA R14, R19, R16, 0x1 ;  /* 0x00000010130e7211 */ /* 0x000fca00078e08ff */
[----:B------:R-:W-:Y:S01]  /*0aa0*/  IMAD R4, R19, 0x2, R14 ;  /* 0x0000000213047824 */ /* 0x000fe200078e020e */
[----:B------:R3:W-:Y:S01]  /*0ab0*/  STL [R1+0x10], R14 ;  /* 0x0000100e01007387 */ /* 0x0007e20000100800 */
[CC--:B0-----:R-:W-:Y:S02]  /*0ac0*/  LEA R12, P1, R5.reuse, R26.reuse, 0x1 ;  /* 0x0000001a050c7211 */ /* 0x0c1fe400078208ff */
[C---:B-1----:R-:W-:Y:S02]  /*0ad0*/  LEA R2, P0, R6.reuse, R26, 0x1 ;  /* 0x0000001a06027211 */ /* 0x042fe400078008ff */
[----:B------:R-:W-:Y:S02]  /*0ae0*/  LEA.HI.X.SX32 R13, R5, R0, 0x1, P1 ;  /* 0x00000000050d7211 */ /* 0x000fe400008f0eff */
[----:B---3--:R-:W-:Y:S01]  /*0af0*/  LEA R14, R19, R4, 0x1 ;  /* 0x00000004130e7211 */ /* 0x008fe200078e08ff */
[----:B------:R0:W-:Y:S01]  /*0b00*/  STL [R1+0x18], R4 ;  /* 0x0000180401007387 */ /* 0x0001e20000100800 */
[----:B------:R-:W-:-:S03]  /*0b10*/  LEA.HI.X.SX32 R3, R6, R0, 0x1, P0 ;  /* 0x0000000006037211 */ /* 0x000fc600000f0eff */
[C---:B------:R-:W-:Y:S01]  /*0b20*/  IMAD R27, R19.reuse, 0x2, R14 ;  /* 0x00000002131b7824 */ /* 0x040fe200078e020e */
[----:B------:R-:W3:Y:S04]  /*0b30*/  LDG.E.U16 R12, [R12.64] ;  /* 0x000000040c0c7981 */ /* 0x000ee8000c1e1500 */
[----:B------:R-:W-:Y:S01]  /*0b40*/  LEA R24, R19, R27, 0x1 ;  /* 0x0000001b13187211 */ /* 0x000fe200078e08ff */
[----:B-----5:R1:W-:Y:S01]  /*0b50*/  STL [R1+0x444], R21 ;  /* 0x0004441501007387 */ /* 0x0203e20000100800 */
[----:B0-----:R-:W-:-:S03]  /*0b60*/  LEA R4, P0, R7, R26, 0x1 ;  /* 0x0000001a07047211 */ /* 0x001fc600078008ff */
[----:B------:R0:W5:Y:S01]  /*0b70*/  LDG.E.U16 R16, [R2.64] ;  /* 0x0000000402107981 */ /* 0x000162000c1e1500 */
[----:B------:R-:W-:Y:S01]  /*0b80*/  LEA.HI.X.SX32 R5, R7, R0, 0x1, P0 ;  /* 0x0000000007057211 */ /* 0x000fe200000f0eff */
[----:B------:R-:W-:Y:S02]  /*0b90*/  IMAD R10, R19, 0x2, R24 ;  /* 0x00000002130a7824 */ /* 0x000fe400078e0218 */
[----:B------:R0:W-:Y:S04]  /*0ba0*/  STL [R1+0xb4], R14 ;  /* 0x0000b40e01007387 */ /* 0x0001e80000100800 */
[----:B-1----:R-:W5:Y:S01]  /*0bb0*/  LDL.LU R21, [R1] ;  /* 0x0000000001157983 */ /* 0x002f620000300800 */
[-C--:B0-----:R-:W-:Y:S02]  /*0bc0*/  LEA R2, P0, R8, R26.reuse, 0x1 ;  /* 0x0000001a08027211 */ /* 0x081fe400078008ff */
[----:B------:R-:W-:-:S02]  /*0bd0*/  LEA R6, P1, R9, R26, 0x1 ;  /* 0x0000001a09067211 */ /* 0x000fc400078208ff */
[----:B------:R-:W-:Y:S01]  /*0be0*/  LEA.HI.X.SX32 R3, R8, R0, 0x1, P0 ;  /* 0x0000000008037211 */ /* 0x000fe200000f0eff */
[----:B------:R-:W-:Y:S01]  /*0bf0*/  STL [R1+0x440], R22 ;  /* 0x0004401601007387 */ /* 0x000fe20000100800 */
[----:B------:R-:W-:-:S03]  /*0c00*/  LEA R8, P0, R25, R26, 0x1 ;  /* 0x0000001a19087211 */ /* 0x000fc600078008ff */
[----:B------:R-:W-:Y:S04]  /*0c10*/  STL [R1+0x1dac], R27 ;  /* 0x001dac1b01007387 */ /* 0x000fe80000100800 */
[----:B------:R-:W-:Y:S04]  /*0c20*/  STL [R1+0x1da8], R24 ;  /* 0x001da81801007387 */ /* 0x000fe80000100800 */
[----:B------:R-:W-:Y:S01]  /*0c30*/  STL [R1+0x114], R20 ;  /* 0x0001141401007387 */ /* 0x000fe20000100800 */
[----:B------:R-:W-:-:S03]  /*0c40*/  LEA.HI.X.SX32 R7, R9, R0, 0x1, P1 ;  /* 0x0000000009077211 */ /* 0x000fc600008f0eff */
[----:B------:R0:W-:Y:S01]  /*0c50*/  STL [R1+0xc], R10 ;  /* 0x00000c0a01007387 */ /* 0x0001e20000100800 */
[----:B------:R-:W-:Y:S02]  /*0c60*/  LEA.HI.X.SX32 R9, R25, R0, 0x1, P0 ;  /* 0x0000000019097211 */ /* 0x000fe400000f0eff */
[----:B------:R-:W-:Y:S01]  /*0c70*/  MOV R25, c[0x0][0x198] ;  /* 0x0000660000197a02 */ /* 0x000fe20000000f00 */
[----:B------:R1:W-:Y:S04]  /*0c80*/  STL [R1+0x43c], R15 ;  /* 0x00043c0f01007387 */ /* 0x0003e80000100800 */
[----:B------:R1:W5:Y:S01]  /*0c90*/  LDG.E.U16 R14, [R2.64] ;  /* 0x00000004020e7981 */ /* 0x000362000c1e1500 */
[----:B0-----:R-:W-:-:S03]  /*0ca0*/  LEA R10, R19, R10, 0x1 ;  /* 0x0000000a130a7211 */ /* 0x001fc600078e08ff */
[----:B-1----:R0:W5:Y:S04]  /*0cb0*/  LDG.E.U16 R15, [R4.64] ;  /* 0x00000004040f7981 */ /* 0x002168000c1e1500 */
[----:B------:R-:W-:Y:S01]  /*0cc0*/  STL [R1+0xb0], R10 ;  /* 0x0000b00a01007387 */ /* 0x000fe20000100800 */
[----:B0-----:R-:W-:-:S03]  /*0cd0*/  IMAD R5, R19, 0x2, R10 ;  /* 0x0000000213057824 */ /* 0x001fc600078e020a */
[----:B------:R0:W5:Y:S01]  /*0ce0*/  LDG.E.U16 R4, [R6.64] ;  /* 0x0000000406047981 */ /* 0x000162000c1e1500 */
[----:B------:R-:W-:-:S05]  /*0cf0*/  IMAD R3, R25, 0x2, R5 ;  /* 0x0000000219037824 */ /* 0x000fca00078e0205 */
[C---:B------:R-:W-:Y:S01]  /*0d00*/  LEA R23, R25.reuse, R3, 0x1 ;  /* 0x0000000319177211 */ /* 0x040fe200078e08ff */
[----:B--2---:R1:W-:Y:S04]  /*0d10*/  STL [R1+0x438], R18 ;  /* 0x0004381201007387 */ /* 0x0043e80000100800 */
[----:B-1----:R-:W2:Y:S04]  /*0d20*/  LDL.LU R18, [R1+0x8] ;  /* 0x0000080001127983 */ /* 0x002ea80000300800 */
[----:B------:R-:W-:Y:S04]  /*0d30*/  STL [R1+0x1da4], R5 ;  /* 0x001da40501007387 */ /* 0x000fe80000100800 */
[----:B----4-:R1:W-:Y:S04]  /*0d40*/  STL [R1+0x434], R17 ;  /* 0x0004341101007387 */ /* 0x0103e80000100800 */
[----:B------:R-:W4:Y:S04]  /*0d50*/  LDL.LU R22, [R1+0x24] ;  /* 0x0000240001167983 */ /* 0x000f280000300800 */
[----:B-1----:R-:W4:Y:S04]  /*0d60*/  LDL.LU R17, [R1+0x20] ;  /* 0x0000200001117983 */ /* 0x002f280000300800 */
[----:B------:R1:W-:Y:S04]  /*0d70*/  STL [R1+0x1db0], R3 ;  /* 0x001db00301007387 */ /* 0x0003e80000100800 */
[----:B-1----:R1:W4:Y:S01]  /*0d80*/  LDG.E.U16 R3, [R8.64] ;  /* 0x0000000408037981 */ /* 0x002322000c1e1500 */
[----:B------:R-:W-:-:S03]  /*0d90*/  IMAD R2, R25, 0x2, R23 ;  /* 0x0000000219027824 */ /* 0x000fc600078e0217 */
[----:B---3--:R3:W-:Y:S01]  /*0da0*/  STL [R1+0x110], R12 ;  /* 0x0001100c01007387 */ /* 0x0087e20000100800 */
[----:B------:R-:W-:-:S03]  /*0db0*/  LEA R10, P0, R28, R26, 0x1 ;  /* 0x0000001a1c0a7211 */ /* 0x000fc600078008ff */
[----:B------:R-:W4:Y:S04]  /*0dc0*/  LDL.LU R20, [R1+0x2c] ;  /* 0x00002c0001147983 */ /* 0x000f280000300800 */
[----:B------:R-:W-:Y:S04]  /*0dd0*/  STL [R1+0x1db4], R23 ;  /* 0x001db41701007387 */ /* 0x000fe80000100800 */
[----:B-----5:R-:W-:Y:S01]  /*0de0*/  STL [R1+0x430], R16 ;  /* 0x0004301001007387 */ /* 0x020fe20000100800 */
[----:B------:R-:W-:-:S03]  /*0df0*/  LEA.HI.X.SX32 R11, R28, R0, 0x1, P0 ;  /* 0x000000001c0b7211 */ /* 0x000fc600000f0eff */
[----:B------:R5:W-:Y:S01]  /*0e00*/  STL [R1+0xac], R2 ;  /* 0x0000ac0201007387 */ /* 0x000be20000100800 */
[----:B---3--:R-:W-:Y:S01]  /*0e10*/  LEA R12, P0, R21, R26, 0x1 ;  /* 0x0000001a150c7211 */ /* 0x008fe200078008ff */
[----:B------:R-:W-:Y:S02]  /*0e20*/  IMAD R19, R19, 0x2, R29 ;  /* 0x0000000213137824 */ /* 0x000fe400078e021d */
[----:B------:R3:W4:Y:S01]  /*0e30*/  LDG.E.U16 R27, [R10.64] ;  /* 0x000000040a1b7981 */ /* 0x000722000c1e1500 */
[----:B-----5:R-:W-:-:S04]  /*0e40*/  LEA R2, R25, R2, 0x1 ;  /* 0x0000000219027211 */ /* 0x020fc800078e08ff */
[----:B0-----:R-:W-:Y:S02]  /*0e50*/  LEA R7, R25, R2, 0x1 ;  /* 0x0000000219077211 */ /* 0x001fe400078e08ff */
[----:B------:R-:W-:Y:S02]  /*0e60*/  LEA.HI.X.SX32 R13, R21, R0, 0x1, P0 ;  /* 0x00000000150d7211 */ /* 0x000fe400000f0eff */
[-C--:B---3--:R-:W-:Y:S01]  /*0e70*/  LEA R10, P0, R19, R26.reuse, 0x1 ;  /* 0x0000001a130a7211 */ /* 0x088fe200078008ff */
[----:B------:R-:W-:Y:S01]  /*0e80*/  IMAD R16, R25, 0x2, R7 ;  /* 0x0000000219107824 */ /* 0x000fe200078e0207 */
[----:B-1----:R-:W-:Y:S01]  /*0e90*/  LEA R8, P1, R29, R26, 0x1 ;  /* 0x0000001a1d087211 */ /* 0x002fe200078208ff */
[----:B------:R-:W3:Y:S01]  /*0ea0*/  LDL.LU R21, [R1+0x38] ;  /* 0x0000380001157983 */ /* 0x000ee20000300800 */
[-C--:B------:R-:W-:Y:S02]  /*0eb0*/  LEA.HI.X.SX32 R11, R19, R0.reuse, 0x1, P0 ;  /* 0x00000000130b7211 */ /* 0x080fe400000f0eff */
[----:B------:R-:W-:Y:S01]  /*0ec0*/  LEA.HI.X.SX32 R9, R29, R0, 0x1, P1 ;  /* 0x000000001d097211 */ /* 0x000fe200008f0eff */
[----:B------:R2:W5:Y:S04]  /*0ed0*/  LDG.E.U16 R23, [R12.64] ;  /* 0x000000040c177981 */ /* 0x000568000c1e1500 */
[----:B------:R0:W5:Y:S04]  /*0ee0*/  LDG.E.U16 R24, [R8.64] ;  /* 0x0000000408187981 */ /* 0x000168000c1e1500 */
[----:B------:R-:W-:Y:S04]  /*0ef0*/  STL [R1+0x42c], R15 ;  /* 0x00042c0f01007387 */ /* 0x000fe80000100800 */
[----:B------:R1:W-:Y:S04]  /*0f00*/  STL [R1+0x1db8], R2 ;  /* 0x001db80201007387 */ /* 0x0003e80000100800 */
[----:B------:R-:W5:Y:S04]  /*0f10*/  LDL.LU R5, [R1+0x58] ;  /* 0x0000580001057983 */ /* 0x000f680000300800 */
[----:B------:R-:W-:Y:S01]  /*0f20*/  STL [R1+0x428], R14 ;  /* 0x0004280e01007387 */ /* 0x000fe20000100800 */
[----:B-1----:R-:W-:-:S03]  /*0f30*/  LEA R2, R25, R16, 0x1 ;  /* 0x0000001019027211 */ /* 0x002fc600078e08ff */
[----:B------:R-:W-:Y:S04]  /*0f40*/  STL [R1+0x1dbc], R7 ;  /* 0x001dbc0701007387 */ /* 0x000fe80000100800 */
[----:B------:R-:W5:Y:S04]  /*0f50*/  LDL.LU R19, [R1+0x48] ;  /* 0x0000480001137983 */ /* 0x000f680000300800 */
[----:B------:R-:W-:Y:S04]  /*0f60*/  STL [R1+0x10c], R4 ;  /* 0x00010c0401007387 */ /* 0x000fe80000100800 */
[----:B------:R-:W-:Y:S04]  /*0f70*/  STL [R1+0xa8], R2 ;  /* 0x0000a80201007387 */ /* 0x000fe80000100800 */
[----:B------:R1:W5:Y:S01]  /*0f80*/  LDG.E.U16 R28, [R10.64] ;  /* 0x000000040a1c7981 */ /* 0x000362000c1e1500 */
[----:B--2---:R-:W-:-:S04]  /*0f90*/  LEA R12, P0, R18, R26, 0x1 ;  /* 0x0000001a120c7211 */ /* 0x004fc800078008ff */
[----:B------:R-:W-:Y:S02]  /*0fa0*/  LEA.HI.X.SX32 R13, R18, R0, 0x1, P0 ;  /* 0x00000000120d7211 */ /* 0x000fe400000f0eff */
[----:B------:R-:W2:Y:S04]  /*0fb0*/  LDL.LU R18, [R1+0x50] ;  /* 0x0000500001127983 */ /* 0x000ea80000300800 */
[----:B----4-:R4:W-:Y:S04]  /*0fc0*/  STL [R1+0x424], R3 ;  /* 0x0004240301007387 */ /* 0x0109e80000100800 */
[----:B----4-:R4:W2:Y:S01]  /*0fd0*/  LDG.E.U16 R3, [R12.64] ;  /* 0x000000040c037981 */ /* 0x0108a2000c1e1500 */
[----:B------:R-:W-:Y:S01]  /*0fe0*/  IMAD R4, R25, 0x2, R2 ;  /* 0x0000000219047824 */ /* 0x000fe200078e0202 */
[----:B-1----:R-:W-:-:S04]  /*0ff0*/  LEA R10, P0, R22, R26, 0x1 ;  /* 0x0000001a160a7211 */ /* 0x002fc800078008ff */
[----:B0-----:R-:W-:Y:S02]  /*1000*/  LEA R9, R25, R4, 0x1 ;  /* 0x0000000419097211 */ /* 0x001fe400078e08ff */
[----:B------:R-:W-:-:S03]  /*1010*/  LEA.HI.X.SX32 R11, R22, R0, 0x1, P0 ;  /* 0x00000000160b7211 */ /* 0x000fc600000f0eff */
[----:B------:R-:W-:Y:S01]  /*1020*/  IMAD R6, R25, 0x2, R9 ;  /* 0x0000000219067824 */ /* 0x000fe200078e0209 */
[-C--:B------:R-:W-:Y:S01]  /*1030*/  LEA R14, P1, R17, R26.reuse, 0x1 ;  /* 0x0000001a110e7211 */ /* 0x080fe200078208ff */
[----:B------:R3:W2:Y:S01]  /*1040*/  LDG.E.U16 R7, [R10.64] ;  /* 0x000000040a077981 */ /* 0x0006a2000c1e1500 */
[C---:B----4-:R-:W-:Y:S02]  /*1050*/  LEA R12, P0, R20.reuse, R26, 0x1 ;  /* 0x0000001a140c7211 */ /* 0x050fe400078008ff */
[----:B------:R-:W-:Y:S01]  /*1060*/  LEA R2, R25, R6, 0x1 ;  /* 0x0000000619027211 */ /* 0x000fe200078e08ff */
[----:B------:R0:W-:Y:S01]  /*1070*/  STL [R1+0x420], R27 ;  /* 0x0004201b01007387 */ /* 0x0001e20000100800 */
[-C--:B------:R-:W-:Y:S02]  /*1080*/  LEA.HI.X.SX32 R15, R17, R0.reuse, 0x1, P1 ;  /* 0x00000000110f7211 */ /* 0x080fe400008f0eff */
[----:B------:R-:W-:-:S05]  /*1090*/  LEA.HI.X.SX32 R13, R20, R0, 0x1, P0 ;  /* 0x00000000140d7211 */ /* 0x000fca00000f0eff */
[----:B------:R1:W4:Y:S04]  /*10a0*/  LDG.E.U16 R29, [R12.64] ;  /* 0x000000040c1d7981 */ /* 0x000328000c1e1500 */
[----:B0-----:R-:W4:Y:S01]  /*10b0*/  LDL.LU R27, [R1+0x5c] ;  /* 0x00005c00011b7983 */ /* 0x001f220000300800 */
[----:B---3--:R-:W-:-:S03]  /*10c0*/  LEA R10, P0, R21, R26, 0x1 ;  /* 0x0000001a150a7211 */ /* 0x008fc600078008ff */
[----:B------:R-:W3:Y:S04]  /*10d0*/  LDL.LU R17, [R1+0x40] ;  /* 0x0000400001117983 */ /* 0x000ee80000300800 */
[----:B------:R-:W-:Y:S01]  /*10e0*/  STL [R1+0xa4], R2 ;  /* 0x0000a40201007387 */ /* 0x000fe20000100800 */
[----:B------:R-:W-:-:S03]  /*10f0*/  LEA.HI.X.SX32 R11, R21, R0, 0x1, P0 ;  /* 0x00000000150b7211 */ /* 0x000fc600000f0eff */
[----:B------:R-:W3:Y:S04]  /*1100*/  LDL.LU R22, [R1+0x3c] ;  /* 0x00003c0001167983 */ /* 0x000ee80000300800 */
[----:B-----5:R0:W-:Y:S04]  /*1110*/  STL [R1+0x41c], R23 ;  /* 0x00041c1701007387 */ /* 0x0201e80000100800 */
[----:B------:R5:W-:Y:S04]  /*1120*/  STL [R1+0x108], R24 ;  /* 0x0001081801007387 */ /* 0x000be80000100800 */
[----:B0-----:R0:W3:Y:S04]  /*1130*/  LDG.E.U16 R23, [R14.64] ;  /* 0x000000040e177981 */ /* 0x0010e8000c1e1500 */
[----:B-----5:R-:W5:Y:S01]  /*1140*/  LDL.LU R24, [R1+0x54] ;  /* 0x0000540001187983 */ /* 0x020f620000300800 */
[----:B0-----:R-:W-:-:S04]  /*1150*/  LEA R14, P0, R5, R26, 0x1 ;  /* 0x0000001a050e7211 */ /* 0x001fc800078008ff */
[----:B------:R-:W-:-:S05]  /*1160*/  LEA.HI.X.SX32 R15, R5, R0, 0x1, P0 ;  /* 0x00000000050f7211 */ /* 0x000fca00000f0eff */
[----:B------:R4:W5:Y:S04]  /*1170*/  LDG.E.U16 R5, [R14.64] ;  /* 0x000000040e057981 */ /* 0x000968000c1e1500 */
[----:B------:R0:W-:Y:S04]  /*1180*/  STL [R1+0x418], R28 ;  /* 0x0004181c01007387 */ /* 0x0001e80000100800 */
[----:B0-----:R-:W5:Y:S04]  /*1190*/  LDL.LU R28, [R1+0x34] ;  /* 0x00003400011c7983 */ /* 0x001f680000300800 */
[----:B--2---:R0:W-:Y:S04]  /*11a0*/  STL [R1+0x414], R3 ;  /* 0x0004140301007387 */ /* 0x0041e80000100800 */
[----:B0-----:R0:W2:Y:S01]  /*11b0*/  LDG.E.U16 R3, [R10.64] ;  /* 0x000000040a037981 */ /* 0x0010a2000c1e1500 */
[----:B------:R-:W-:-:S05]  /*11c0*/  IMAD R8, R25, 0x2, R2 ;  /* 0x0000000219087824 */ /* 0x000fca00078e0202 */
[----:B------:R-:W-:-:S05]  /*11d0*/  LEA R20, R25, R8, 0x1 ;  /* 0x0000000819147211 */ /* 0x000fca00078e08ff */
[----:B------:R-:W-:Y:S01]  /*11e0*/  IMAD R21, R25, 0x2, R20 ;  /* 0x0000000219157824 */ /* 0x000fe200078e0214 */
[----:B-1----:R-:W-:-:S04]  /*11f0*/  LEA R12, P1, R19, R26, 0x1 ;  /* 0x0000001a130c7211 */ /* 0x002fc800078208ff */
[----:B------:R-:W-:Y:S02]  /*1200*/  LEA R2, R25, R21, 0x1 ;  /* 0x0000001519027211 */ /* 0x000fe400078e08ff */
[----:B------:R-:W-:Y:S02]  /*1210*/  LEA.HI.X.SX32 R13, R19, R0, 0x1, P1 ;  /* 0x00000000130d7211 */ /* 0x000fe400008f0eff */
[C---:B0-----:R-:W-:Y:S01]  /*1220*/  LEA R10, P0, R18.reuse, R26, 0x1 ;  /* 0x0000001a120a7211 */ /* 0x041fe200078008ff */
[C---:B------:R-:W-:Y:S01]  /*1230*/  IMAD R19, R25.reuse, 0x2, R2 ;  /* 0x0000000219137824 */ /* 0x040fe200078e0202 */
[----:B------:R-:W-:Y:S02]  /*1240*/  STL [R1+0xa0], R2 ;  /* 0x0000a00201007387 */ /* 0x000fe40000100800 */
[----:B------:R-:W-:Y:S02]  /*1250*/  LEA.HI.X.SX32 R11, R18, R0, 0x1, P0 ;  /* 0x00000000120b7211 */ /* 0x000fe400000f0eff */
[----:B------:R0:W-:Y:S01]  /*1260*/  STL [R1+0x410], R7 ;  /* 0x0004100701007387 */ /* 0x0001e20000100800 */
[----:B------:R-:W-:-:S02]  /*1270*/  LEA R18, R25, R19, 0x1 ;  /* 0x0000001319127211 */ /* 0x000fc400078e08ff */
[C---:B----4-:R-:W-:Y:S01]  /*1280*/  LEA R14, P0, R27.reuse, R26, 0x1 ;  /* 0x0000001a1b0e7211 */ /* 0x050fe200078008ff */
[----:B0-----:R-:W4:Y:S03]  /*1290*/  LDL.LU R7, [R1+0x30] ;  /* 0x0000300001077983 */ /* 0x001f260000300800 */
[----:B------:R-:W-:-:S05]  /*12a0*/  LEA.HI.X.SX32 R15, R27, R0, 0x1, P0 ;  /* 0x000000001b0f7211 */ /* 0x000fca00000f0eff */
[----:B------:R0:W4:Y:S04]  /*12b0*/  LDG.E.U16 R14, [R14.64] ;  /* 0x000000040e0e7981 */ /* 0x000128000c1e1500 */
[----:B---3--:R1:W-:Y:S04]  /*12c0*/  STL [R1+0x104], R23 ;  /* 0x0001041701007387 */ /* 0x0083e80000100800 */
[----:B------:R-:W3:Y:S04]  /*12d0*/  LDL.LU R2, [R1+0x4c] ;  /* 0x00004c0001027983 */ /* 0x000ee80000300800 */
[----:B------:R0:W-:Y:S04]  /*12e0*/  STL [R1+0x40c], R29 ;  /* 0x00040c1d01007387 */ /* 0x0001e80000100800 */
[----:B-1----:R1:W3:Y:S04]  /*12f0*/  LDG.E.U16 R23, [R12.64] ;  /* 0x000000040c177981 */ /* 0x0022e8000c1e1500 */
[----:B0-----:R-:W4:Y:S01]  /*1300*/  LDL.LU R29, [R1+0x28] ;  /* 0x00002800011d7983 */ /* 0x001f220000300800 */
[----:B-1----:R-:W-:-:S04]  /*1310*/  LEA R12, P1, R17, R26, 0x1 ;  /* 0x0000001a110c7211 */ /* 0x002fc800078208ff */
[----:B------:R-:W-:-:S05]  /*1320*/  LEA.HI.X.SX32 R13, R17, R0, 0x1, P1 ;  /* 0x00000000110d7211 */ /* 0x000fca00008f0eff */
[----:B------:R0:W4:Y:S04]  /*1330*/  LDG.E.U16 R15, [R12.64] ;  /* 0x000000040c0f7981 */ /* 0x000128000c1e1500 */
[----:B--2---:R1:W-:Y:S02]  /*1340*/  STL [R1+0x408], R3 ;  /* 0x0004080301007387 */ /* 0x0043e40000100800 */
[----:B-1----:R-:W-:-:S05]  /*1350*/  IMAD R3, R25, 0x2, R18 ;  /* 0x0000000219037824 */ /* 0x002fca00078e0212 */
[----:B------:R-:W-:Y:S04]  /*1360*/  STL [R1+0x48], R3 ;  /* 0x0000480301007387 */ /* 0x000fe80000100800 */
[----:B-----5:R1:W-:Y:S04]  /*1370*/  STL [R1+0x404], R5 ;  /* 0x0004040501007387 */ /* 0x0203e80000100800 */
[----:B-1----:R1:W2:Y:S02]  /*1380*/  LDG.E.U16 R5, [R10.64] ;  /* 0x000000040a057981 */ /* 0x0022a4000c1e1500 */
[----:B-1----:R-:W-:-:S04]  /*1390*/  LEA R10, P0, R22, R26, 0x1 ;  /* 0x0000001a160a7211 */ /* 0x002fc800078008ff */
[----:B------:R-:W-:Y:S02]  /*13a0*/  LEA.HI.X.SX32 R11, R22, R0, 0x1, P0 ;  /* 0x00000000160b7211 */ /* 0x000fe400000f0eff */
[----:B0-----:R-:W-:-:S04]  /*13b0*/  LEA R12, P0, R24, R26, 0x1 ;  /* 0x0000001a180c7211 */ /* 0x001fc800078008ff */
[----:B------:R4:W5:Y:S01]  /*13c0*/  LDG.E.U16 R11, [R10.64] ;  /* 0x000000040a0b7981 */ /* 0x000962000c1e1500 */
[----:B------:R-:W-:-:S06]  /*13d0*/  LEA.HI.X.SX32 R13, R24, R0, 0x1, P0 ;  /* 0x00000000180d7211 */ /* 0x000fcc00000f0eff */
[----:B------:R0:W5:Y:S01]  /*13e0*/  LDG.E.U16 R13, [R12.64] ;  /* 0x000000040c0d7981 */ /* 0x000162000c1e1500 */
[----:B------:R-:W-:-:S05]  /*13f0*/  LEA R3, R25, R3, 0x1 ;  /* 0x0000000319037211 */ /* 0x000fca00078e08ff */
[C---:B------:R-:W-:Y:S01]  /*1400*/  IMAD R17, R25.reuse, 0x2, R3 ;  /* 0x0000000219117824 */ /* 0x040fe200078e0203 */
[----:B---3--:R1:W-:Y:S04]  /*1410*/  STL [R1+0x100], R23 ;  /* 0x0001001701007387 */ /* 0x0083e80000100800 */
[----:B------:R-:W-:Y:S01]  /*1420*/  LEA R22, R25, R17, 0x1 ;  /* 0x0000001119167211 */ /* 0x000fe200078e08ff */
[----:B-1----:R-:W3:Y:S04]  /*1430*/  LDL.LU R23, [R1+0x1c] ;  /* 0x00001c0001177983 */ /* 0x002ee80000300800 */
[----:B------:R1:W-:Y:S04]  /*1440*/  STL [R1+0x9c], R3 ;  /* 0x00009c0301007387 */ /* 0x0003e80000100800 */
[----:B-1----:R-:W3:Y:S04]  /*1450*/  LDL.LU R3, [R1+0x44] ;  /* 0x0000440001037983 */ /* 0x002ee80000300800 */
[----:B------:R-:W3:Y:S01]  /*1460*/  LDL.LU R27, [R1+0x14] ;  /* 0x00001400011b7983 */ /* 0x000ee20000300800 */
[----:B----4-:R-:W-:-:S03]  /*1470*/  LEA R10, P0, R7, R26, 0x1 ;  /* 0x0000001a070a7211 */ /* 0x010fc600078008ff */
[----:B--2---:R1:W-:Y:S04]  /*1480*/  STL [R1+0x400], R5 ;  /* 0x0004000501007387 */ /* 0x0043e80000100800 */
[----:B------:R-:W-:Y:S04]  /*1490*/  STL [R1+0xfc], R15 ;  /* 0x0000fc0f01007387 */ /* 0x000fe80000100800 */
[----:B------:R2:W-:Y:S01]  /*14a0*/  STL [R1+0x3fc], R14 ;  /* 0x0003fc0e01007387 */ /* 0x0005e20000100800 */
[----:B-1----:R-:W-:-:S05]  /*14b0*/  IMAD R5, R25, 0x2, R22 ;  /* 0x0000000219057824 */ /* 0x002fca00078e0216 */
[----:B------:R1:W-:Y:S01]  /*14c0*/  STL [R1+0x50], R5 ;  /* 0x0000500501007387 */ /* 0x0003e20000100800 */
[----:B--2---:R-:W-:-:S03]  /*14d0*/  LEA R14, P1, R28, R26, 0x1 ;  /* 0x0000001a1c0e7211 */ /* 0x004fc600078208ff */
[----:B------:R-:W2:Y:S01]  /*14e0*/  LDL.LU R24, [R1+0x10] ;  /* 0x0000100001187983 */ /* 0x000ea20000300800 */
[----:B------:R-:W-:Y:S02]  /*14f0*/  LEA.HI.X.SX32 R15, R28, R0, 0x1, P1 ;  /* 0x000000001c0f7211 */ /* 0x000fe400008f0eff */
[----:B-1----:R-:W-:-:S04]  /*1500*/  LEA R5, R25, R5, 0x1 ;  /* 0x0000000519057211 */ /* 0x002fc800078e08ff */
[----:B------:R1:W4:Y:S04]  /*1510*/  LDG.E.U16 R15, [R14.64] ;  /* 0x000000040e0f7981 */ /* 0x000328000c1e1500 */
[----:B------:R0:W-:Y:S01]  /*1520*/  STL [R1+0x98], R5 ;  /* 0x0000980501007387 */ /* 0x0001e20000100800 */
[----:B------:R-:W-:-:S03]  /*1530*/  IMAD R28, R25, 0x2, R5 ;  /* 0x00000002191c7824 */ /* 0x000fc600078e0205 */
[----:B-----5:R5:W-:Y:S04]  /*1540*/  STL [R1+0x3f8], R11 ;  /* 0x0003f80b01007387 */ /* 0x020be80000100800 */
[----:B0-----:R-:W2:Y:S01]  /*1550*/  LDL.LU R5, [R1+0x18] ;  /* 0x0000180001057983 */ /* 0x001ea20000300800 */
[----:B-----5:R-:W-:Y:S02]  /*1560*/  LEA.HI.X.SX32 R11, R7, R0, 0x1, P0 ;  /* 0x00000000070b7211 */ /* 0x020fe400000f0eff */
[C---:B------:R-:W-:Y:S01]  /*1570*/  LEA R12, P0, R2.reuse, R26, 0x1 ;  /* 0x0000001a020c7211 */ /* 0x040fe200078008ff */
[----:B------:R-:W5:Y:S04]  /*1580*/  LDL.LU R7, [R1+0x1dbc] ;  /* 0x001dbc0001077983 */ /* 0x000f680000300800 */
[----:B------:R-:W-:Y:S04]  /*1590*/  STL [R1+0x34], R28 ;  /* 0x0000341c01007387 */ /* 0x000fe80000100800 */
[----:B------:R3:W2:Y:S04]  /*15a0*/  LDG.E.U16 R11, [R10.64] ;  /* 0x000000040a0b7981 */ /* 0x0006a8000c1e1500 */
[----:B------:R0:W-:Y:S02]  /*15b0*/  STL [R1+0x3f4], R13 ;  /* 0x0003f40d01007387 */ /* 0x0001e40000100800 */
[----:B0-----:R-:W-:-:S06]  /*15c0*/  LEA.HI.X.SX32 R13, R2, R0, 0x1, P0 ;  /* 0x00000000020d7211 */ /* 0x001fcc00000f0eff */
[----:B------:R-:W5:Y:S01]  /*15d0*/  LDG.E.U16 R13, [R12.64] ;  /* 0x000000040c0d7981 */ /* 0x000f62000c1e1500 */
[----:B------:R-:W-:-:S05]  /*15e0*/  LEA R28, R25, R28, 0x1 ;  /* 0x0000001c191c7211 */ /* 0x000fca00078e08ff */
[----:B------:R0:W-:Y:S02]  /*15f0*/  STL [R1+0x2c], R28 ;  /* 0x00002c1c01007387 */ /* 0x0001e40000100800 */
[----:B0-----:R-:W-:Y:S01]  /*1600*/  IMAD R28, R25, 0x2, R28 ;  /* 0x00000002191c7824 */ /* 0x001fe200078e021c */
[-C--:B-1----:R-:W-:Y:S02]  /*1610*/  LEA R14, P1, R29, R26.reuse, 0x1 ;  /* 0x0000001a1d0e7211 */ /* 0x082fe400078208ff */
[----:B---3--:R-:W-:Y:S01]  /*1620*/  LEA R10, P0, R23, R26, 0x1 ;  /* 0x0000001a170a7211 */ /* 0x008fe200078008ff */
[----:B----4-:R0:W-:Y:S04]  /*1630*/  STL [R1+0xf8], R15 ;  /* 0x0000f80f01007387 */ /* 0x0101e80000100800 */
[----:B------:R-:W3:Y:S04]  /*1640*/  LDL.LU R2, [R1+0x1db8] ;  /* 0x001db80001027983 */ /* 0x000ee80000300800 */
[----:B------:R1:W-:Y:S01]  /*1650*/  STL [R1+0x40], R28 ;  /* 0x0000401c01007387 */ /* 0x0003e20000100800 */
[----:B0-----:R-:W-:-:S02]  /*1660*/  LEA.HI.X.SX32 R15, R29, R0, 0x1, P1 ;  /* 0x000000001d0f7211 */ /* 0x001fc400008f0eff */
[----:B-1----:R-:W-:Y:S01]  /*1670*/  LEA R28, R25, R28, 0x1 ;  /* 0x0000001c191c7211 */ /* 0x002fe200078e08ff */
[----:B--2---:R0:W-:Y:S04]  /*1680*/  STL [R1+0x3f0], R11 ;  /* 0x0003f00b01007387 */ /* 0x0041e80000100800 */
[----:B------:R1:W-:Y:S04]  /*1690*/  STL [R1+0x94], R28 ;  /* 0x0000941c01007387 */ /* 0x0003e80000100800 */
[----:B------:R-:W2:Y:S01]  /*16a0*/  LDL.LU R29, [R1+0xc] ;  /* 0x00000c00011d7983 */ /* 0x000ea20000300800 */
[----:B0-----:R-:W-:-:S03]  /*16b0*/  LEA.HI.X.SX32 R11, R23, R0, 0x1, P0 ;  /* 0x00000000170b7211 */ /* 0x001fc600000f0eff */
[----:B------:R-:W4:Y:S01]  /*16c0*/  LDL.LU R23, [R1+0x1db4] ;  /* 0x001db40001177983 */ /* 0x000f220000300800 */
[----:B-1----:R-:W-:-:S03]  /*16d0*/  IMAD R28, R25, 0x2, R28 ;  /* 0x00000002191c7824 */ /* 0x002fc600078e021c */
[----:B------:R0:W2:Y:S04]  /*16e0*/  LDG.E.U16 R11, [R10.64] ;  /* 0x000000040a0b7981 */ /* 0x0000a8000c1e1500 */
[----:B------:R-:W-:Y:S04]  /*16f0*/  STL [R1+0x28], R28 ;  /* 0x0000281c01007387 */ /* 0x000fe80000100800 */
[----:B-----5:R1:W-:Y:S04]  /*1700*/  STL [R1+0x3ec], R13 ;  /* 0x0003ec0d01007387 */ /* 0x0203e80000100800 */
[----:B-1----:R1:W5:Y:S01]  /*1710*/  LDG.E.U16 R13, [R14.64] ;  /* 0x000000040e0d7981 */ /* 0x002362000c1e1500 */
[----:B------:R-:W-:-:S05]  /*1720*/  LEA R12, R25, R28, 0x1 ;  /* 0x0000001c190c7211 */ /* 0x000fca00078e08ff */
[----:B------:R0:W-:Y:S01]  /*1730*/  STL [R1+0x24], R12 ;  /* 0x0000240c01007387 */ /* 0x0001e20000100800 */
[----:B------:R-:W-:Y:S01]  /*1740*/  IMAD R28, R25, 0x2, R12 ;  /* 0x00000002191c7824 */ /* 0x000fe200078e020c */
[----:B-1----:R-:W-:-:S04]  /*1750*/  LEA R14, P0, R3, R26, 0x1 ;  /* 0x0000001a030e7211 */ /* 0x002fc800078008ff */
[----:B------:R-:W-:Y:S02]  /*1760*/  LEA.HI.X.SX32 R15, R3, R0, 0x1, P0 ;  /* 0x00000000030f7211 */ /* 0x000fe400000f0eff */
[CC--:B0-----:R-:W-:Y:S02]  /*1770*/  LEA R12, P1, R27.reuse, R26.reuse, 0x1 ;  /* 0x0000001a1b0c7211 */ /* 0x0c1fe400078208ff */
[----:B------:R-:W-:Y:S02]  /*1780*/  LEA R10, P0, R24, R26, 0x1 ;  /* 0x0000001a180a7211 */ /* 0x000fe400078008ff */
[----:B------:R0:W2:Y:S04]  /*1790*/  LDG.E.U16 R15, [R14.64] ;  /* 0x000000040e0f7981 */ /* 0x0000a8000c1e1500 */
[----:B-----5:R1:W-:Y:S04]  /*17a0*/  STL [R1+0xf4], R13 ;  /* 0x0000f40d01007387 */ /* 0x0203e80000100800 */
[----:B------:R-:W5:Y:S04]  /*17b0*/  LDL.LU R3, [R1+0x1db0] ;  /* 0x001db00001037983 */ /* 0x000f680000300800 */
[----:B------:R0:W-:Y:S01]  /*17c0*/  STL [R1+0x3c], R28 ;  /* 0x00003c1c01007387 */ /* 0x0001e20000100800 */
[----:B-1----:R-:W-:-:S03]  /*17d0*/  LEA.HI.X.SX32 R13, R27, R0, 0x1, P1 ;  /* 0x000000001b0d7211 */ /* 0x002fc600008f0eff */
[----:B------:R-:W3:Y:S04]  /*17e0*/  LDL.LU R27, [R1+0x1dac] ;  /* 0x001dac00011b7983 */ /* 0x000ee80000300800 */
[----:B------:R3:W4:Y:S01]  /*17f0*/  LDG.E.U16 R13, [R12.64] ;  /* 0x000000040c0d7981 */ /* 0x000722000c1e1500 */
[----:B0-----:R-:W-:-:S03]  /*1800*/  LEA R28, R25, R28, 0x1 ;  /* 0x0000001c191c7211 */ /* 0x001fc600078e08ff */
[----:B--2---:R0:W-:Y:S04]  /*1810*/  STL [R1+0x3e8], R11 ;  /* 0x0003e80b01007387 */ /* 0x0041e80000100800 */
[----:B------:R1:W-:Y:S01]  /*1820*/  STL [R1+0x90], R28 ;  /* 0x0000901c01007387 */ /* 0x0003e20000100800 */
[----:B0-----:R-:W-:-:S03]  /*1830*/  LEA.HI.X.SX32 R11, R24, R0, 0x1, P0 ;  /* 0x00000000180b7211 */ /* 0x001fc600000f0eff */
[----:B------:R-:W2:Y:S04]  /*1840*/  LDL.LU R24, [R1+0x1da8] ;  /* 0x001da80001187983 */ /* 0x000ea80000300800 */
[----:B------:R2:W5:Y:S01]  /*1850*/  LDG.E.U16 R11, [R10.64] ;  /* 0x000000040a0b7981 */ /* 0x000562000c1e1500 */
[----:B-1----:R-:W-:Y:S01]  /*1860*/  IMAD R28, R25, 0x2, R28 ;  /* 0x00000002191c7824 */ /* 0x002fe200078e021c */
[----:B------:R-:W-:-:S04]  /*1870*/  LEA R14, P0, R5, R26, 0x1 ;  /* 0x0000001a050e7211 */ /* 0x000fc800078008ff */
[----:B------:R0:W-:Y:S04]  /*1880*/  STL [R1+0x20], R28 ;  /* 0x0000201c01007387 */ /* 0x0001e80000100800 */
[----:B------:R1:W-:Y:S01]  /*1890*/  STL [R1+0x3e4], R15 ;  /* 0x0003e40f01007387 */ /* 0x0003e20000100800 */
[----:B0-----:R-:W-:Y:S02]  /*18a0*/  LEA R28, R25, R28, 0x1 ;  /* 0x0000001c191c7211 */ /* 0x001fe400078e08ff */
[----:B-1----:R-:W-:-:S03]  /*18b0*/  LEA.HI.X.SX32 R15, R5, R0, 0x1, P0 ;  /* 0x00000000050f7211 */ /* 0x002fc600000f0eff */
[----:B------:R0:W-:Y:S04]  /*18c0*/  STL [R1+0x1c], R28 ;  /* 0x00001c1c01007387 */ /* 0x0001e80000100800 */
[----:B------:R-:W5:Y:S01]  /*18d0*/  LDG.E.U16 R15, [R14.64] ;  /* 0x000000040e0f7981 */ /* 0x000f62000c1e1500 */
[----:B0-----:R-:W-:-:S05]  /*18e0*/  IMAD R28, R25, 0x2, R28 ;  /* 0x00000002191c7824 */ /* 0x001fca00078e021c */
[----:B------:R-:W-:-:S05]  /*18f0*/  LEA R5, R25, R28, 0x1 ;  /* 0x0000001c19057211 */ /* 0x000fca00078e08ff */
[----:B------:R-:W-:Y:S01]  /*1900*/  IMAD R25, R25, 0x2, R5 ;  /* 0x0000000219197824 */ /* 0x000fe200078e0205 */
[C---:B---3--:R-:W-:Y:S01]  /*1910*/  LEA R12, P1, R27.reuse, R26, 0x1 ;  /* 0x0000001a1b0c7211 */ /* 0x048fe200078208ff */
[----:B----4-:R0:W-:Y:S03]  /*1920*/  STL [R1+0xf0], R13 ;  /* 0x0000f00d01007387 */ /* 0x0101e60000100800 */
[----:B0-----:R-:W-:-:S05]  /*1930*/  LEA.HI.X.SX32 R13, R27, R0, 0x1, P1 ;  /* 0x000000001b0d7211 */ /* 0x001fca00008f0eff */
[----:B------:R0:W3:Y:S01]  /*1940*/  LDG.E.U16 R27, [R12.64] ;  /* 0x000000040c1b7981 */ /* 0x0000e2000c1e1500 */
[----:B--2---:R-:W-:-:S03]  /*1950*/  LEA R10, P0, R24, R26, 0x1 ;  /* 0x0000001a180a7211 */ /* 0x004fc600078008ff */
[----:B-----5:R1:W-:Y:S04]  /*1960*/  STL [R1+0x3e0], R11 ;  /* 0x0003e00b01007387 */ /* 0x0203e80000100800 */
[----:B------:R2:W-:Y:S01]  /*1970*/  STL [R1+0x8c], R5 ;  /* 0x00008c0501007387 */ /* 0x0005e20000100800 */
[----:B-1----:R-:W-:-:S03]  /*1980*/  LEA.HI.X.SX32 R11, R24, R0, 0x1, P0 ;  /* 0x00000000180b7211 */ /* 0x002fc600000f0eff */
[----:B--2---:R-:W2:Y:S01]  /*1990*/  LDL.LU R5, [R1+0x1da4] ;  /* 0x001da40001057983 */ /* 0x004ea20000300800 */
[----:B0-----:R-:W-:-:S04]  /*19a0*/  LEA R12, P0, R29, R26, 0x1 ;  /* 0x0000001a1d0c7211 */ /* 0x001fc800078008ff */
[----:B------:R-:W-:Y:S02]  /*19b0*/  LEA.HI.X.SX32 R13, R29, R0, 0x1, P0 ;  /* 0x000000001d0d7211 */ /* 0x000fe400000f0eff */
[----:B------:R0:W4:Y:S04]  /*19c0*/  LDG.E.U16 R29, [R10.64] ;  /* 0x000000040a1d7981 */ /* 0x000128000c1e1500 */
[----:B------:R1:W5:Y:S01]  /*19d0*/  LDG.E.U16 R13, [R12.64] ;  /* 0x000000040c0d7981 */ /* 0x000362000c1e1500 */
[----:B------:R-:W-:-:S03]  /*19e0*/  MOV R24, c[0x0][0x198] ;  /* 0x0000660000187a02 */ /* 0x000fc60000000f00 */
[----:B------:R0:W-:Y:S02]  /*19f0*/  STL [R1+0x14], R25 ;  /* 0x0000141901007387 */ /* 0x0001e40000100800 */
[----:B0-----:R-:W-:-:S05]  /*1a00*/  IMAD R25, R24, 0x2, R25 ;  /* 0x0000000218197824 */ /* 0x001fca00078e0219 */
[----:B------:R0:W-:Y:S04]  /*1a10*/  STL [R1+0x10], R25 ;  /* 0x0000101901007387 */ /* 0x0001e80000100800 */
[----:B------:R-:W-:Y:S01]  /*1a20*/  STL [R1+0x3dc], R15 ;  /* 0x0003dc0f01007387 */ /* 0x000fe20000100800 */
[----:B0-----:R-:W-:Y:S02]  /*1a30*/  LEA R25, R24, R25, 0x1 ;  /* 0x0000001918197211 */ /* 0x001fe400078e08ff */
[----:B------:R-:W-:-:S04]  /*1a40*/  LEA R10, P0, R3, R26, 0x1 ;  /* 0x0000001a030a7211 */ /* 0x000fc800078008ff */
[----:B------:R-:W-:-:S06]  /*1a50*/  LEA.HI.X.SX32 R11, R3, R0, 0x1, P0 ;  /* 0x00000000030b7211 */ /* 0x000fcc00000f0eff */
[----:B------:R0:W5:Y:S01]  /*1a60*/  LDG.E.U16 R11, [R10.64] ;  /* 0x000000040a0b7981 */ /* 0x000162000c1e1500 */
[----:B-1----:R-:W-:-:S03]  /*1a70*/  LEA R12, P0, R23, R26, 0x1 ;  /* 0x0000001a170c7211 */ /* 0x002fc600078008ff */
[----:B---3--:R1:W-:Y:S02]  /*1a80*/  STL [R1+0xec], R27 ;  /* 0x0000ec1b01007387 */ /* 0x0083e40000100800 */
[----:B-1----:R-:W-:-:S05]  /*1a90*/  IMAD R27, R24, 0x2, R25 ;  /* 0x00000002181b7824 */ /* 0x002fca00078e0219 */
[----:B------:R1:W-:Y:S01]  /*1aa0*/  STL [R1+0x88], R27 ;  /* 0x0000881b01007387 */ /* 0x0003e20000100800 */
[----:B--2---:R-:W-:-:S04]  /*1ab0*/  LEA R14, P1, R5, R26, 0x1 ;  /* 0x0000001a050e7211 */ /* 0x004fc800078208ff */
[----:B------:R-:W-:Y:S02]  /*1ac0*/  LEA.HI.X.SX32 R15, R5, R0, 0x1, P1 ;  /* 0x00000000050f7211 */ /* 0x000fe400008f0eff */
[----:B-1----:R-:W-:-:S05]  /*1ad0*/  LEA R27, R24, R27, 0x1 ;  /* 0x0000001b181b7211 */ /* 0x002fca00078e08ff */
[----:B------:R-:W-:Y:S04]  /*1ae0*/  STL [R1+0xc], R27 ;  /* 0x00000c1b01007387 */ /* 0x000fe80000100800 */
[----:B----4-:R1:W-:Y:S04]  /*1af0*/  STL [R1+0x3d8], R29 ;  /* 0x0003d81d01007387 */ /* 0x0103e80000100800 */
[----:B-1----:R1:W2:Y:S04]  /*1b00*/  LDG.E.U16 R29, [R14.64] ;  /* 0x000000040e1d7981 */ /* 0x0022a8000c1e1500 */
[----:B-----5:R3:W-:Y:S01]  /*1b10*/  STL [R1+0x3d4], R13 ;  /* 0x0003d40d01007387 */ /* 0x0207e20000100800 */
[----:B------:R-:W-:Y:S01]  /*1b20*/  IMAD R5, R24, 0x2, R27 ;  /* 0x0000000218057824 */ /* 0x000fe200078e021b */
[----:B---3--:R-:W-:-:S05]  /*1b30*/  LEA.HI.X.SX32 R13, R23, R0, 0x1, P0 ;  /* 0x00000000170d7211 */ /* 0x008fca00000f0eff */
[----:B------:R3:W4:Y:S01]  /*1b40*/  LDG.E.U16 R27, [R12.64] ;  /* 0x000000040c1b7981 */ /* 0x000722000c1e1500 */
[----:B-1----:R-:W-:-:S04]  /*1b50*/  LEA R14, P1, R2, R26, 0x1 ;  /* 0x0000001a020e7211 */ /* 0x002fc800078208ff */
[----:B------:R-:W-:-:S05]  /*1b60*/  LEA.HI.X.SX32 R15, R2, R0, 0x1, P1 ;  /* 0x00000000020f7211 */ /* 0x000fca00008f0eff */
[----:B------:R1:W5:Y:S01]  /*1b70*/  LDG.E.U16 R23, [R14.64] ;  /* 0x000000040e177981 */ /* 0x000362000c1e1500 */
[----:B------:R-:W-:-:S03]  /*1b80*/  LEA R3, R24, R5, 0x1 ;  /* 0x0000000518037211 */ /* 0x000fc600078e08ff */
[----:B------:R0:W-:Y:S01]  /*1b90*/  STL [R1+0x8], R5 ;  /* 0x0000080501007387 */ /* 0x0001e20000100800 */
[----:B------:R-:W-:-:S03]  /*1ba0*/  LEA R2, P0, R7, R26, 0x1 ;  /* 0x0000001a07027211 */ /* 0x000fc600078008ff */
[----:B------:R1:W-:Y:S01]  /*1bb0*/  STL [R1+0x30], R3 ;  /* 0x0000300301007387 */ /* 0x0003e20000100800 */
[----:B0-----:R-:W-:-:S05]  /*1bc0*/  IMAD R5, R24, 0x2, R3 ;  /* 0x0000000218057824 */ /* 0x001fca00078e0203 */
[----:B------:R0:W-:Y:S01]  /*1bd0*/  STL [R1+0x84], R5 ;  /* 0x0000840501007387 */ /* 0x0001e20000100800 */
[----:B-1----:R-:W-:Y:S02]  /*1be0*/  LEA.HI.X.SX32 R3, R7, R0, 0x1, P0 ;  /* 0x0000000007037211 */ /* 0x002fe400000f0eff */
[----:B------:R-:W-:Y:S02]  /*1bf0*/  LEA R10, P0, R16, R26, 0x1 ;  /* 0x0000001a100a7211 */ /* 0x000fe400078008ff */
[----:B0-----:R-:W-:-:S05]  /*1c00*/  LEA R5, R24, R5, 0x1 ;  /* 0x0000000518057211 */ /* 0x001fca00078e08ff */
[----:B------:R-:W-:Y:S01]  /*1c10*/  STL [R1], R5 ;  /* 0x0000000501007387 */ /* 0x000fe20000100800 */
[C---:B---3--:R-:W-:Y:S02]  /*1c20*/  LEA R12, P1, R4.reuse, R26, 0x1 ;  /* 0x0000001a040c7211 */ /* 0x048fe400078208ff */
[----:B------:R-:W-:Y:S02]  /*1c30*/  MOV R15, R25 ;  /* 0x00000019000f7202 */ /* 0x000fe40000000f00 */
[----:B------:R-:W-:Y:S02]  /*1c40*/  LEA.HI.X.SX32 R13, R4, R0, 0x1, P1 ;  /* 0x00000000040d7211 */ /* 0x000fe400008f0eff */
[----:B------:R-:W-:-:S03]  /*1c50*/  LEA R4, P1, R8, R26, 0x1 ;  /* 0x0000001a08047211 */ /* 0x000fc600078208ff */
[----:B------:R0:W3:Y:S04]  /*1c60*/  LDG.E.U16 R12, [R12.64] ;  /* 0x000000040c0c7981 */ /* 0x0000e8000c1e1500 */
[----:B--2---:R1:W-:Y:S04]  /*1c70*/  STL [R1+0xe8], R29 ;  /* 0x0000e81d01007387 */ /* 0x0043e80000100800 */
[----:B------:R2:W-:Y:S01]  /*1c80*/  STL [R1+0x3d0], R11 ;  /* 0x0003d00b01007387 */ /* 0x0005e20000100800 */
[----:B-1----:R-:W-:Y:S01]  /*1c90*/  IMAD R29, R24, 0x2, R5 ;  /* 0x00000002181d7824 */ /* 0x002fe200078e0205 */
[----:B--2---:R-:W-:-:S03]  /*1ca0*/  LEA.HI.X.SX32 R11, R16, R0, 0x1, P0 ;  /* 0x00000000100b7211 */ /* 0x004fc600000f0eff */
[C---:B------:R-:W-:Y:S01]  /*1cb0*/  IMAD R5, R24.reuse, 0x2, R29 ;  /* 0x0000000218057824 */ /* 0x040fe200078e021d */
[----:B------:R1:W-:Y:S04]  /*1cc0*/  STL [R1+0x1d98], R29 ;  /* 0x001d981d01007387 */ /* 0x0003e80000100800 */
[----:B------:R2:W3:Y:S01]  /*1cd0*/  LDG.E.U16 R14, [R10.64] ;  /* 0x000000040a0e7981 */ /* 0x0004e2000c1e1500 */
[----:B------:R-:W-:-:S03]  /*1ce0*/  LEA R5, R24, R5, 0x1 ;  /* 0x0000000518057211 */ /* 0x000fc600078e08ff */
[----:B-1----:R1:W3:Y:S04]  /*1cf0*/  LDG.E.U16 R29, [R2.64] ;  /* 0x00000004021d7981 */ /* 0x0022e8000c1e1500 */
[----:B------:R-:W-:Y:S04]  /*1d00*/  STL [R1+0x80], R5 ;  /* 0x0000800501007387 */ /* 0x000fe80000100800 */
[----:B----4-:R4:W-:Y:S01]  /*1d10*/  STL [R1+0x3cc], R27 ;  /* 0x0003cc1b01007387 */ /* 0x0109e20000100800 */
[----:B-1----:R-:W-:-:S04]  /*1d20*/  LEA R2, P0, R9, R26, 0x1 ;  /* 0x0000001a09027211 */ /* 0x002fc800078008ff */
[----:B------:R-:W-:Y:S01]  /*1d30*/  LEA.HI.X.SX32 R3, R9, R0, 0x1, P0 ;  /* 0x0000000009037211 */ /* 0x000fe200000f0eff */
[----:B----4-:R-:W-:Y:S01]  /*1d40*/  IMAD R27, R24, 0x2, R5 ;  /* 0x00000002181b7824 */ /* 0x010fe200078e0205 */
[----:B--2---:R-:W-:-:S03]  /*1d50*/  LEA R10, P0, R6, R26, 0x1 ;  /* 0x0000001a060a7211 */ /* 0x004fc600078008ff */
[----:B0-----:R0:W2:Y:S01]  /*1d60*/  LDG.E.U16 R13, [R2.64] ;  /* 0x00000004020d7981 */ /* 0x0010a2000c1e1500 */
[----:B------:R-:W-:-:S03]  /*1d70*/  LEA R25, R24, R27, 0x1 ;  /* 0x0000001b18197211 */ /* 0x000fc600078e08ff */
[----:B------:R1:W-:Y:S01]  /*1d80*/  STL [R1+0x1d8c], R27 ;  /* 0x001d8c1b01007387 */ /* 0x0003e20000100800 */
[-C--:B------:R-:W-:Y:S02]  /*1d90*/  LEA.HI.X.SX32 R11, R6, R0.reuse, 0x1, P0 ;  /* 0x00000000060b7211 */ /* 0x080fe400000f0eff */
[----:B------:R-:W-:Y:S01]  /*1da0*/  LEA.HI.X.SX32 R5, R8, R0, 0x1, P1 ;  /* 0x0000000008057211 */ /* 0x000fe200008f0eff */
[----:B------:R-:W-:Y:S01]  /*1db0*/  STL [R1+0x1d90], R25 ;  /* 0x001d901901007387 */ /* 0x000fe20000100800 */
[----:B-1----:R-:W-:Y:S01]  /*1dc0*/  IMAD.MOV.U32 R27, RZ, RZ, R28 ;  /* 0x000000ffff1b7224 */ /* 0x002fe200078e001c */
[----:B------:R-:W-:Y:S02]  /*1dd0*/  LEA R28, R24, R25, 0x1 ;  /* 0x00000019181c7211 */ /* 0x000fe400078e08ff */
[----:B------:R1:W4:Y:S01]  /*1de0*/  LDG.E.U16 R10, [R10.64] ;  /* 0x000000040a0a7981 */ /* 0x000322000c1e1500 */
[----:B0-----:R-:W-:-:S03]  /*1df0*/  LEA R2, P0, R20, R26, 0x1 ;  /* 0x0000001a14027211 */ /* 0x001fc600078008ff */
[----:B------:R-:W-:Y:S04]  /*1e00*/  STL [R1+0x1d94], R28 ;  /* 0x001d941c01007387 */ /* 0x000fe80000100800 */
[----:B-----5:R0:W-:Y:S04]  /*1e10*/  STL [R1+0xe4], R23 ;  /* 0x0000e41701007387 */ /* 0x0201e80000100800 */
[----:B-1----:R1:W5:Y:S01]  /*1e20*/  LDG.E.U16 R11, [R4.64] ;  /* 0x00000004040b7981 */ /* 0x002362000c1e1500 */
[----:B------:R-:W-:-:S03]  /*1e30*/  LEA.HI.X.SX32 R3, R20, R0, 0x1, P0 ;  /* 0x0000000014037211 */ /* 0x000fc600000f0eff */
[----:B0-----:R-:W2:Y:S04]  /*1e40*/  LDL.LU R23, [R1+0x48] ;  /* 0x0000480001177983 */ /* 0x001ea80000300800 */
[----:B------:R0:W2:Y:S01]  /*1e50*/  LDG.E.U16 R25, [R2.64] ;  /* 0x0000000402197981 */ /* 0x0000a2000c1e1500 */
[----:B------:R-:W-:-:S05]  /*1e60*/  IMAD R7, R24, 0x2, R28 ;  /* 0x0000000218077824 */ /* 0x000fca00078e021c */
[C---:B------:R-:W-:Y:S01]  /*1e70*/  LEA R16, R24.reuse, R7, 0x1 ;  /* 0x0000000718107211 */ /* 0x040fe200078e08ff */
[----:B------:R0:W-:Y:S04]  /*1e80*/  STL [R1+0x78], R7 ;  /* 0x0000780701007387 */ /* 0x0001e80000100800 */
[C---:B------:R-:W-:Y:S01]  /*1e90*/  IMAD R9, R24.reuse, 0x2, R16 ;  /* 0x0000000218097824 */ /* 0x040fe200078e0210 */
[----:B------:R-:W-:Y:S04]  /*1ea0*/  STL [R1+0x1d9c], R16 ;  /* 0x001d9c1001007387 */ /* 0x000fe80000100800 */
[----:B------:R-:W-:-:S02]  /*1eb0*/  LEA R24, R24, R9, 0x1 ;  /* 0x0000000918187211 */ /* 0x000fc400078e08ff */
[-C--:B-1----:R-:W-:Y:S02]  /*1ec0*/  LEA R4, P1, R19, R26.reuse, 0x1 ;  /* 0x0000001a13047211 */ /* 0x082fe400078208ff */
[----:B------:R-:W-:Y:S02]  /*1ed0*/  LEA R6, P0, R21, R26, 0x1 ;  /* 0x0000001a15067211 */ /* 0x000fe400078008ff */
[-C--:B------:R-:W-:Y:S02]  /*1ee0*/  LEA.HI.X.SX32 R5, R19, R0.reuse, 0x1, P1 ;  /* 0x0000000013057211 */ /* 0x080fe400008f0eff */
[----:B0-----:R-:W-:Y:S02]  /*1ef0*/  LEA.HI.X.SX32 R7, R21, R0, 0x1, P0 ;  /* 0x0000000015077211 */ /* 0x001fe400000f0eff */
[C---:B------:R-:W-:Y:S01]  /*1f00*/  LEA R2, P0, R18.reuse, R26, 0x1 ;  /* 0x0000001a12027211 */ /* 0x040fe200078008ff */
[----:B------:R0:W4:Y:S03]  /*1f10*/  LDG.E.U16 R28, [R4.64] ;  /* 0x00000004041c7981 */ /* 0x000126000c1e1500 */
[----:B------:R-:W-:Y:S01]  /*1f20*/  LEA.HI.X.SX32 R3, R18, R0, 0x1, P0 ;  /* 0x0000000012037211 */ /* 0x000fe200000f0eff */
[----:B------:R1:W4:Y:S02]  /*1f30*/  LDG.E.U16 R20, [R6.64] ;  /* 0x0000000406147981 */ /* 0x000324000c1e1500 */
[----:B-1----:R-:W-:-:S04]  /*1f40*/  LEA R6, P1, R17, R26, 0x1 ;  /* 0x0000001a11067211 */ /* 0x002fc800078208ff */
[----:B------:R-:W-:-:S05]  /*1f50*/  LEA.HI.X.SX32 R7, R17, R0, 0x1, P1 ;  /* 0x0000000011077211 */ /* 0x000fca00008f0eff */
[----:B------:R1:W4:Y:S04]  /*1f60*/  LDG.E.U16 R18, [R6.64] ;  /* 0x0000000406127981 */ /* 0x000328000c1e1500 */
[----:B---3--:R3:W-:Y:S04]  /*1f70*/  STL [R1+0x3c8], R29 ;  /* 0x0003c81d01007387 */ /* 0x0087e80000100800 */
[----:B------:R0:W-:Y:S01]  /*1f80*/  STL [R1+0x3c4], R14 ;  /* 0x0003c40e01007387 */ /* 0x0001e20000100800 */
[----:B---3--:R-:W-:-:S03]  /*1f90*/  IMAD.MOV.U32 R29, RZ, RZ, R15 ;  /* 0x000000ffff1d7224 */ /* 0x008fc600078e000f */
[----:B0-----:R-:W1:Y:S04]  /*1fa0*/  LDL.LU R14, [R1+0x50] ;  /* 0x00005000010e7983 */ /* 0x001e680000300800 */
[----:B------:R-:W3:Y:S04]  /*1fb0*/  LDL.LU R15, [R1+0x34] ;  /* 0x00003400010f7983 */ /* 0x000ee80000300800 */
[----:B------:R0:W-:Y:S02]  /*1fc0*/  STL [R1+0x1d88], R9 ;  /* 0x001d880901007387 */ /* 0x0001e40000100800 */
[----:B0-----:R-:W-:-:S05]  /*1fd0*/  MOV R9, c[0x0][0x198] ;  /* 0x0000660000097a02 */ /* 0x001fca0000000f00 */
[C---:B------:R-:W-:Y:S01]  /*1fe0*/  IMAD R8, R9.reuse, 0x2, R24 ;  /* 0x0000000209087824 */ /* 0x040fe200078e0218 */
[----:B------:R0:W-:Y:S04]  /*1ff0*/  STL [R1+0x1da0], R24 ;  /* 0x001da01801007387 */ /* 0x0001e80000100800 */
[C---:B------:R-:W-:Y:S01]  /*2000*/  LEA R19, R9.reuse, R8, 0x1 ;  /* 0x0000000809137211 */ /* 0x040fe200078e08ff */
[----:B------:R5:W-:Y:S04]  /*2010*/  STL [R1+0xe0], R12 ;  /* 0x0000e00c01007387 */ /* 0x000be80000100800 */
[----:B------:R2:W-:Y:S04]  /*2020*/  STL [R1+0x70], R8 ;  /* 0x0000700801007387 */ /* 0x0005e80000100800 */
[----:B0-----:R0:W3:Y:S04]  /*2030*/  LDG.E.U16 R24, [R2.64] ;  /* 0x0000000402187981 */ /* 0x0010e8000c1e1500 */
[----:B-----5:R-:W5:Y:S01]  /*2040*/  LDL.LU R12, [R1+0x2c] ;  /* 0x00002c00010c7983 */ /* 0x020f620000300800 */
[----:B--2---:R-:W-:-:S03]  /*2050*/  IMAD R8, R9, 0x2, R19 ;  /* 0x0000000209087824 */ /* 0x004fc600078e0213 */
[----:B------:R-:W-:Y:S01]  /*2060*/  STL [R1+0x3c0], R13 ;  /* 0x0003c00d01007387 */ /* 0x000fe20000100800 */
[----:B------:R-:W-:-:S03]  /*2070*/  IMAD R21, R9, 0x2, R8 ;  /* 0x0000000209157824 */ /* 0x000fc600078e0208 */
[----:B------:R-:W2:Y:S04]  /*2080*/  LDL.LU R16, [R1+0x40] ;  /* 0x0000400001107983 */ /* 0x000ea80000300800 */
[----:B------:R-:W-:Y:S01]  /*2090*/  STL [R1+0xdc], R11 ;  /* 0x0000dc0b01007387 */ /* 0x000fe20000100800 */
[----:B------:R-:W-:-:S03]  /*20a0*/  LEA R4, R9, R21, 0x1 ;  /* 0x0000001509047211 */ /* 0x000fc600078e08ff */
[----:B----4-:R4:W-:Y:S02]  /*20b0*/  STL [R1+0x3bc], R10 ;  /* 0x0003bc0a01007387 */ /* 0x0109e40000100800 */
[----:B----4-:R-:W-:-:S04]  /*20c0*/  LEA R10, P0, R23, R26, 0x1 ;  /* 0x0000001a170a7211 */ /* 0x010fc800078008ff */
[----:B------:R-:W-:Y:S02]  /*20d0*/  LEA.HI.X.SX32 R11, R23, R0, 0x1, P0 ;  /* 0x00000000170b7211 */ /* 0x000fe400000f0eff */
[----:B------:R-:W4:Y:S04]  /*20e0*/  LDL.LU R23, [R1+0x28] ;  /* 0x0000280001177983 */ /* 0x000f280000300800 */
[----:B------:R-:W-:Y:S04]  /*20f0*/  STL [R1+0x68], R4 ;  /* 0x0000680401007387 */ /* 0x000fe80000100800 */
[----:B------:R0:W-:Y:S04]  /*2100*/  STL [R1+0x3b8], R25 ;  /* 0x0003b81901007387 */ /* 0x0001e80000100800 */
[----:B0-----:R3:W2:Y:S01]  /*2110*/  LDG.E.U16 R25, [R10.64] ;  /* 0x000000040a197981 */ /* 0x0016a2000c1e1500 */
[----:B------:R-:W-:Y:S01]  /*2120*/  LEA R2, P0, R22, R26, 0x1 ;  /* 0x0000001a16027211 */ /* 0x000fe200078008ff */
[----:B------:R-:W-:-:S03]  /*2130*/  IMAD R4, R9, 0x2, R4 ;  /* 0x0000000209047824 */ /* 0x000fc600078e0204 */
[----:B------:R-:W-:Y:S02]  /*2140*/  LEA.HI.X.SX32 R3, R22, R0, 0x1, P0 ;  /* 0x0000000016037211 */ /* 0x000fe400000f0eff */
[C---:B------:R-:W-:Y:S01]  /*2150*/  LEA R22, R9.reuse, R4, 0x1 ;  /* 0x0000000409167211 */ /* 0x040fe200078e08ff */
[----:B------:R0:W-:Y:S01]  /*2160*/  STL [R1+0x3b4], R20 ;  /* 0x0003b41401007387 */ /* 0x0001e20000100800 */
[----:B------:R-:W-:Y:S01]  /*2170*/  MOV R13, R27 ;  /* 0x0000001b000d7202 */ /* 0x000fe20000000f00 */
[----:B------:R-:W-:Y:S01]  /*2180*/  IMAD.MOV.U32 R27, RZ, RZ, R29 ;  /* 0x000000ffff1b7224 */ /* 0x000fe200078e001d */
[C---:B------:R-:W-:Y:S01]  /*2190*/  LEA R5, R9.reuse, R22, 0x1 ;  /* 0x0000001609057211 */ /* 0x040fe200078e08ff */
[----:B0-----:R-:W4:Y:S04]  /*21a0*/  LDL.LU R20, [R1+0x24] ;  /* 0x0000240001147983 */ /* 0x001f280000300800 */
[----:B------:R-:W4:Y:S01]  /*21b0*/  LDL.LU R29, [R1+0x3c] ;  /* 0x00003c00011d7983 */ /* 0x000f220000300800 */
[----:B------:R-:W-:-:S03]  /*21c0*/  IMAD R17, R9, 0x2, R5 ;  /* 0x0000000209117824 */ /* 0x000fc600078e0205 */
[----:B------:R0:W-:Y:S04]  /*21d0*/  STL [R1+0xd8], R28 ;  /* 0x0000d81c01007387 */ /* 0x0001e80000100800 */
[----:B0-----:R-:W4:Y:S01]  /*21e0*/  LDL.LU R28, [R1+0x20] ;  /* 0x00002000011c7983 */ /* 0x001f220000300800 */
[----:B-1----:R-:W-:-:S04]  /*21f0*/  LEA R6, P0, R14, R26, 0x1 ;  /* 0x0000001a0e067211 */ /* 0x002fc800078008ff */
[----:B------:R-:W-:Y:S02]  /*2200*/  LEA.HI.X.SX32 R7, R14, R0, 0x1, P0 ;  /* 0x000000000e077211 */ /* 0x000fe400000f0eff */
[----:B---3--:R-:W-:-:S04]  /*2210*/  LEA R10, P1, R15, R26, 0x1 ;  /* 0x0000001a0f0a7211 */ /* 0x008fc800078208ff */
[----:B------:R-:W-:Y:S01]  /*2220*/  LEA.HI.X.SX32 R11, R15, R0, 0x1, P1 ;  /* 0x000000000f0b7211 */ /* 0x000fe200008f0eff */
[----:B------:R0:W-:Y:S04]  /*2230*/  STL [R1+0x3b0], R24 ;  /* 0x0003b01801007387 */ /* 0x0001e80000100800 */
[----:B------:R1:W-:Y:S04]  /*2240*/  STL [R1+0x7c], R17 ;  /* 0x00007c1101007387 */ /* 0x0003e80000100800 */
[----:B0-----:R0:W3:Y:S02]  /*2250*/  LDG.E.U16 R24, [R2.64] ;  /* 0x0000000402187981 */ /* 0x0010e4000c1e1500 */
[----:B0-----:R-:W-:-:S02]  /*2260*/  LEA R2, R9, R17, 0x1 ;  /* 0x0000001109027211 */ /* 0x001fc400078e08ff */
[----:B-1----:R4:W3:Y:S04]  /*2270*/  LDG.E.U16 R17, [R10.64] ;  /* 0x000000040a117981 */ /* 0x0028e8000c1e1500 */
[----:B--2---:R0:W-:Y:S04]  /*2280*/  STL [R1+0x3ac], R25 ;  /* 0x0003ac1901007387 */ /* 0x0041e80000100800 */
[----:B0-----:R-:W2:Y:S04]  /*2290*/  LDL.LU R25, [R1+0x1c] ;  /* 0x00001c0001197983 */ /* 0x001ea80000300800 */
[----:B------:R0:W-:Y:S04]  /*22a0*/  STL [R1+0xd4], R18 ;  /* 0x0000d41201007387 */ /* 0x0001e80000100800 */
[----:B0-----:R0:W2:Y:S01]  /*22b0*/  LDG.E.U16 R18, [R6.64] ;  /* 0x0000000406127981 */ /* 0x0010a2000c1e1500 */
[----:B-----5:R-:W-:Y:S01]  /*22c0*/  LEA R14, P0, R12, R26, 0x1 ;  /* 0x0000001a0c0e7211 */ /* 0x020fe200078008ff */
[----:B0-----:R-:W-:-:S04]  /*22d0*/  IMAD R7, R9, 0x2, R2 ;  /* 0x0000000209077824 */ /* 0x001fc800078e0202 */
[----:B------:R-:W-:Y:S01]  /*22e0*/  IMAD R6, R9, 0x2, R7 ;  /* 0x0000000209067824 */ /* 0x000fe200078e0207 */
[----:B------:R-:W-:Y:S02]  /*22f0*/  LEA.HI.X.SX32 R15, R12, R0, 0x1, P0 ;  /* 0x000000000c0f7211 */ /* 0x000fe400000f0eff */
[CC--:B------:R-:W-:Y:S02]  /*2300*/  LEA R12, P0, R16.reuse, R26.reuse, 0x1 ;  /* 0x0000001a100c7211 */ /* 0x0c0fe400078008ff */
[C---:B----4-:R-:W-:Y:S02]  /*2310*/  LEA R10, P1, R23.reuse, R26, 0x1 ;  /* 0x0000001a170a7211 */ /* 0x050fe400078208ff */
[----:B------:R-:W-:Y:S02]  /*2320*/  MOV R3, R13 ;  /* 0x0000000d00037202 */ /* 0x000fe40000000f00 */
[-C--:B------:R-:W-:Y:S02]  /*2330*/  LEA.HI.X.SX32 R13, R16, R0.reuse, 0x1, P0 ;  /* 0x00000000100d7211 */ /* 0x080fe400000f0eff */
[----:B------:R-:W-:Y:S01]  /*2340*/  LEA.HI.X.SX32 R11, R23, R0, 0x1, P1 ;  /* 0x00000000170b7211 */ /* 0x000fe200008f0eff */
[----:B------:R0:W4:Y:S04]  /*2350*/  LDG.E.U16 R16, [R14.64] ;  /* 0x000000040e107981 */ /* 0x000128000c1e1500 */
[----:B---3--:R1:W-:Y:S04]  /*2360*/  STL [R1+0x3a8], R24 ;  /* 0x0003a81801007387 */ /* 0x0083e80000100800 */
[----:B-1----:R-:W3:Y:S04]  /*2370*/  LDL.LU R24, [R1+0x14] ;  /* 0x0000140001187983 */ /* 0x002ee80000300800 */
[----:B------:R1:W-:Y:S04]  /*2380*/  STL [R1+0x54], R6 ;  /* 0x0000540601007387 */ /* 0x0003e80000100800 */
[----:B------:R-:W5:Y:S01]  /*2390*/  LDL.LU R23, [R1+0x10] ;  /* 0x0000100001177983 */ /* 0x000f620000300800 */
[----:B-1----:R-:W-:-:S05]  /*23a0*/  LEA R6, R9, R6, 0x1 ;  /* 0x0000000609067211 */ /* 0x002fca00078e08ff */
[----:B------:R-:W-:Y:S04]  /*23b0*/  STL [R1+0x74], R6 ;  /* 0x0000740601007387 */ /* 0x000fe80000100800 */
[----:B--2---:R1:W-:Y:S02]  /*23c0*/  STL [R1+0x3a4], R18 ;  /* 0x0003a41201007387 */ /* 0x0043e40000100800 */
[----:B-1----:R-:W-:Y:S02]  /*23d0*/  IMAD R18, R9, 0x2, R6 ;  /* 0x0000000209127824 */ /* 0x002fe400078e0206 */
[----:B------:R1:W2:Y:S04]  /*23e0*/  LDG.E.U16 R6, [R12.64] ;  /* 0x000000040c067981 */ /* 0x0002a8000c1e1500 */
[----:B------:R0:W-:Y:S04]  /*23f0*/  STL [R1+0xd0], R17 ;  /* 0x0000d01101007387 */ /* 0x0001e80000100800 */
[----:B0-----:R0:W3:Y:S01]  /*2400*/  LDG.E.U16 R17, [R10.64] ;  /* 0x000000040a117981 */ /* 0x0010e2000c1e1500 */
[----:B------:R-:W-:-:S04]  /*2410*/  LEA R14, P0, R20, R26, 0x1 ;  /* 0x0000001a140e7211 */ /* 0x000fc800078008ff */
[----:B------:R-:W-:Y:S02]  /*2420*/  LEA.HI.X.SX32 R15, R20, R0, 0x1, P0 ;  /* 0x00000000140f7211 */ /* 0x000fe400000f0eff */
[----:B------:R-:W-:Y:S01]  /*2430*/  LEA R20, R9, R18, 0x1 ;  /* 0x0000001209147211 */ /* 0x000fe200078e08ff */
[----:B----4-:R4:W-:Y:S01]  /*2440*/  STL [R1+0x3a0], R16 ;  /* 0x0003a01001007387 */ /* 0x0109e20000100800 */
[----:B-1----:R-:W-:-:S03]  /*2450*/  LEA R12, P0, R29, R26, 0x1 ;  /* 0x0000001a1d0c7211 */ /* 0x002fc600078008ff */
[----:B----4-:R-:W4:Y:S01]  /*2460*/  LDL.LU R16, [R1+0xc] ;  /* 0x00000c0001107983 */ /* 0x010f220000300800 */
[----:B------:R-:W-:Y:S02]  /*2470*/  LEA.HI.X.SX32 R13, R29, R0, 0x1, P0 ;  /* 0x000000001d0d7211 */ /* 0x000fe400000f0eff */
[----:B0-----:R-:W-:-:S03]  /*2480*/  LEA R10, P1, R28, R26, 0x1 ;  /* 0x0000001a1c0a7211 */ /* 0x001fc600078208ff */
[----:B------:R0:W4:Y:S01]  /*2490*/  LDG.E.U16 R12, [R12.64] ;  /* 0x000000040c0c7981 */ /* 0x000122000c1e1500 */
[----:B------:R-:W-:-:S05]  /*24a0*/  LEA.HI.X.SX32 R11, R28, R0, 0x1, P1 ;  /* 0x000000001c0b7211 */ /* 0x000fca00008f0eff */
[----:B0-----:R0:W4:Y:S02]  /*24b0*/  LDG.E.U16 R13, [R10.64] ;  /* 0x000000040a0d7981 */ /* 0x001124000c1e1500 */
[----:B0-----:R-:W-:Y:S02]  /*24c0*/  IMAD.MOV.U32 R11, RZ, RZ, R3 ;  /* 0x000000ffff0b7224 */ /* 0x001fe400078e0003 */
[----:B--2---:R0:W-:Y:S02]  /*24d0*/  STL [R1+0x39c], R6 ;  /* 0x00039c0601007387 */ /* 0x0041e40000100800 */
[----:B0-----:R-:W-:-:S05]  /*24e0*/  IMAD R6, R9, 0x2, R20 ;  /* 0x0000000209067824 */ /* 0x001fca00078e0214 */
[----:B------:R-:W-:Y:S04]  /*24f0*/  STL [R1+0x50], R6 ;  /* 0x0000500601007387 */ /* 0x000fe80000100800 */
[----:B------:R-:W2:Y:S04]  /*2500*/  LDL.LU R29, [R1+0x8] ;  /* 0x00000800011d7983 */ /* 0x000ea80000300800 */
[----:B---3--:R0:W-:Y:S04]  /*2510*/  STL [R1+0xcc], R17 ;  /* 0x0000cc1101007387 */ /* 0x0081e80000100800 */
[----:B0-----:R0:W3:Y:S02]  /*2520*/  LDG.E.U16 R17, [R14.64] ;  /* 0x000000040e117981 */ /* 0x0010e4000c1e1500 */
[----:B0-----:R-:W-:-:S04]  /*2530*/  LEA R14, P0, R25, R26, 0x1 ;  /* 0x0000001a190e7211 */ /* 0x001fc800078008ff */
[----:B------:R-:W-:Y:S02]  /*2540*/  LEA.HI.X.SX32 R15, R25, R0, 0x1, P0 ;  /* 0x00000000190f7211 */ /* 0x000fe400000f0eff */
[----:B------:R-:W-:-:S04]  /*2550*/  LEA R10, P0, R3, R26, 0x1 ;  /* 0x0000001a030a7211 */ /* 0x000fc800078008ff */
[----:B------:R-:W-:Y:S01]  /*2560*/  LEA.HI.X.SX32 R11, R11, R0, 0x1, P0 ;  /* 0x000000000b0b7211 */ /* 0x000fe200000f0eff */
[----:B------:R5:W2:Y:S05]  /*2570*/  LDG.E.U16 R15, [R14.64] ;  /* 0x000000040e0f7981 */ /* 0x000aaa000c1e1500 */
[----:B------:R-:W2:Y:S01]  /*2580*/  LDG.E.U16 R11, [R10.64] ;  /* 0x000000040a0b7981 */ /* 0x000ea2000c1e1500 */
[----:B------:R-:W-:-:S05]  /*2590*/  LEA R6, R9, R6, 0x1 ;  /* 0x0000000609067211 */ /* 0x000fca00078e08ff */
[----:B------:R-:W-:Y:S01]  /*25a0*/  STL [R1+0x6c], R6 ;  /* 0x00006c0601007387 */ /* 0x000fe20000100800 */
[----:B-----5:R-:W-:-:S03]  /*25b0*/  LEA R14, P0, R23, R26, 0x1 ;  /* 0x0000001a170e7211 */ /* 0x020fc600078008ff */
[----:B---3--:R0:W-:Y:S04]  /*25c0*/  STL [R1+0x398], R17 ;  /* 0x0003981101007387 */ /* 0x0081e80000100800 */
[----:B------:R-:W3:Y:S04]  /*25d0*/  LDL.LU R28, [R1+0x30] ;  /* 0x00003000011c7983 */ /* 0x000ee80000300800 */
[----:B------:R-:W5:Y:S01]  /*25e0*/  LDL.LU R25, [R1] ;  /* 0x0000000001197983 */ /* 0x000f620000300800 */
[----:B0-----:R-:W-:-:S03]  /*25f0*/  IMAD R17, R9, 0x2, R6 ;  /* 0x0000000209117824 */ /* 0x001fc600078e0206 */
[----:B----4-:R-:W-:Y:S02]  /*2600*/  STL [R1+0xc8], R13 ;  /* 0x0000c80d01007387 */ /* 0x010fe40000100800 */
[C---:B------:R-:W-:Y:S02]  /*2610*/  LEA R6, R9.reuse, R17, 0x1 ;  /* 0x0000001109067211 */ /* 0x040fe400078e08ff */
[----:B------:R0:W-:Y:S02]  /*2620*/  STL [R1+0x394], R12 ;  /* 0x0003940c01007387 */ /* 0x0001e40000100800 */
[----:B------:R-:W-:Y:S02]  /*2630*/  LEA R3, R9, R6, 0x1 ;  /* 0x0000000609037211 */ /* 0x000fe400078e08ff */
[----:B0-----:R-:W-:-:S03]  /*2640*/  LEA R12, P1, R24, R26, 0x1 ;  /* 0x0000001a180c7211 */ /* 0x001fc600078208ff */
[----:B------:R0:W-:Y:S01]  /*2650*/  STL [R1+0x4c], R3 ;  /* 0x00004c0301007387 */ /* 0x0001e20000100800 */
[----:B------:R-:W-:-:S03]  /*2660*/  LEA.HI.X.SX32 R13, R24, R0, 0x1, P1 ;  /* 0x00000000180d7211 */ /* 0x000fc600008f0eff */
[----:B------:R-:W4:Y:S01]  /*2670*/  LDL.LU R24, [R1+0x1da0] ;  /* 0x001da00001187983 */ /* 0x000f220000300800 */
[----:B0-----:R-:W-:-:S03]  /*2680*/  IMAD R3, R9, 0x2, R3 ;  /* 0x0000000209037824 */ /* 0x001fc600078e0203 */
[----:B--2---:R0:W-:Y:S04]  /*2690*/  STL [R1+0x390], R15 ;  /* 0x0003900f01007387 */ /* 0x0041e80000100800 */
[----:B------:R1:W2:Y:S04]  /*26a0*/  LDG.E.U16 R13, [R12.64] ;  /* 0x000000040c0d7981 */ /* 0x0002a8000c1e1500 */
[----:B------:R-:W-:Y:S01]  /*26b0*/  STL [R1+0x58], R3 ;  /* 0x0000580301007387 */ /* 0x000fe20000100800 */
[----:B0-----:R-:W-:-:S03]  /*26c0*/  LEA.HI.X.SX32 R15, R23, R0, 0x1, P0 ;  /* 0x00000000170f7211 */ /* 0x001fc600000f0eff */
[----:B------:R0:W-:Y:S01]  /*26d0*/  STL [R1+0x38c], R11 ;  /* 0x00038c0b01007387 */ /* 0x0001e20000100800 */
[----:B------:R-:W-:-:S03]  /*26e0*/  LEA R10, P0, R27, R26, 0x1 ;  /* 0x0000001a1b0a7211 */ /* 0x000fc600078008ff */
[----:B------:R1:W3:Y:S01]  /*26f0*/  LDG.E.U16 R15, [R14.64] ;  /* 0x000000040e0f7981 */ /* 0x0002e2000c1e1500 */
[----:B0-----:R-:W-:-:S04]  /*2700*/  MOV R11, R27 ;  /* 0x0000001b000b7202 */ /* 0x001fc80000000f00 */
[----:B------:R-:W-:-:S06]  /*2710*/  LEA.HI.X.SX32 R11, R11, R0, 0x1, P0 ;  /* 0x000000000b0b7211 */ /* 0x000fcc00000f0eff */
[----:B------:R-:W4:Y:S01]  /*2720*/  LDG.E.U16 R11, [R10.64] ;  /* 0x000000040a0b7981 */ /* 0x000f22000c1e1500 */
[----:B------:R-:W-:-:S05]  /*2730*/  LEA R3, R9, R3, 0x1 ;  /* 0x0000000309037211 */ /* 0x000fca00078e08ff */
[----:B------:R-:W-:-:S04]  /*2740*/  IMAD R23, R9, 0x2, R3 ;  /* 0x0000000209177824 */ /* 0x000fc800078e0203 */
[----:B------:R-:W-:Y:S01]  /*2750*/  IMAD R27, R9, 0x2, R23 ;  /* 0x00000002091b7824 */ /* 0x000fe200078e0217 */
[CC--:B-1----:R-:W-:Y:S02]  /*2760*/  LEA R12, P1, R16.reuse, R26.reuse, 0x1 ;  /* 0x0000001a100c7211 */ /* 0x0c2fe400078208ff */
[----:B------:R-:W-:Y:S01]  /*2770*/  LEA R14, P0, R29, R26, 0x1 ;  /* 0x0000001a1d0e7211 */ /* 0x000fe200078008ff */
[----:B--2---:R0:W-:Y:S04]  /*2780*/  STL [R1+0x388], R13 ;  /* 0x0003880d01007387 */ /* 0x0041e80000100800 */
[----:B------:R1:W-:Y:S01]  /*2790*/  STL [R1+0x48], R27 ;  /* 0x0000481b01007387 */ /* 0x0003e20000100800 */
[----:B0-----:R-:W-:-:S03]  /*27a0*/  LEA.HI.X.SX32 R13, R16, R0, 0x1, P1 ;  /* 0x00000000100d7211 */ /* 0x001fc600008f0eff */
[----:B------:R-:W2:Y:S01]  /*27b0*/  LDL.LU R16, [R1+0x1d9c] ;  /* 0x001d9c0001107983 */ /* 0x000ea20000300800 */
[----:B-1----:R-:W-:-:S03]  /*27c0*/  LEA R27, R9, R27, 0x1 ;  /* 0x0000001b091b7211 */ /* 0x002fc600078e08ff */
[----:B---3--:R0:W-:Y:S04]  /*27d0*/  STL [R1+0x384], R15 ;  /* 0x0003840f01007387 */ /* 0x0081e80000100800 */
[----:B------:R1:W-:Y:S01]  /*27e0*/  STL [R1+0x64], R27 ;  /* 0x0000641b01007387 */ /* 0x0003e20000100800 */
[----:B0-----:R-:W-:-:S03]  /*27f0*/  LEA.HI.X.SX32 R15, R29, R0, 0x1, P0 ;  /* 0x000000001d0f7211 */ /* 0x001fc600000f0eff */
[----:B------:R-:W3:Y:S01]  /*2800*/  LDL.LU R29, [R1+0x1d98] ;  /* 0x001d9800011d7983 */ /* 0x000ee20000300800 */
[----:B-1----:R-:W-:-:S03]  /*2810*/  IMAD R27, R9, 0x2, R27 ;  /* 0x00000002091b7824 */ /* 0x002fc600078e021b */
[----:B------:R3:W2:Y:S04]  /*2820*/  LDG.E.U16 R15, [R14.64] ;  /* 0x000000040e0f7981 */ /* 0x0006a8000c1e1500 */
[----:B------:R-:W-:Y:S04]  /*2830*/  STL [R1+0x18], R27 ;  /* 0x0000181b01007387 */ /* 0x000fe80000100800 */
[----:B----4-:R0:W-:Y:S04]  /*2840*/  STL [R1+0x380], R11 ;  /* 0x0003800b01007387 */ /* 0x0101e80000100800 */
[----:B0-----:R0:W4:Y:S01]  /*2850*/  LDG.E.U16 R11, [R12.64] ;  /* 0x000000040c0b7981 */ /* 0x001122000c1e1500 */
[----:B------:R-:W-:-:S02]  /*2860*/  LEA R10, R9, R27, 0x1 ;  /* 0x0000001b090a7211 */ /* 0x000fc400078e08ff */
[----:B0-----:R-:W-:-:S03]  /*2870*/  LEA R12, P0, R28, R26, 0x1 ;  /* 0x0000001a1c0c7211 */ /* 0x001fc600078008ff */
[----:B------:R-:W-:Y:S01]  /*2880*/  IMAD R27, R9, 0x2, R10 ;  /* 0x00000002091b7824 */ /* 0x000fe200078e020a */
[----:B------:R-:W-:-:S05]  /*2890*/  LEA.HI.X.SX32 R13, R28, R0, 0x1, P0 ;  /* 0x000000001c0d7211 */ /* 0x000fca00000f0eff */
[----:B------:R0:W2:Y:S01]  /*28a0*/  LDG.E.U16 R12, [R12.64] ;  /* 0x000000040c0c7981 */ /* 0x0000a2000c1e1500 */
[----:B---3--:R-:W-:-:S03]  /*28b0*/  LEA R14, P0, R29, R26, 0x1 ;  /* 0x0000001a1d0e7211 */ /* 0x008fc600078008ff */
[----:B----4-:R-:W-:Y:S04]  /*28c0*/  STL [R1+0x37c], R11 ;  /* 0x00037c0b01007387 */ /* 0x010fe80000100800 */
[----:B------:R5:W-:Y:S04]  /*28d0*/  STL [R1+0x8], R10 ;  /* 0x0000080a01007387 */ /* 0x000be80000100800 */
[----:B------:R-:W3:Y:S01]  /*28e0*/  LDL.LU R28, [R1+0x1d94] ;  /* 0x001d9400011c7983 */ /* 0x000ee20000300800 */
[----:B-----5:R-:W-:-:S03]  /*28f0*/  LEA R10, P1, R25, R26, 0x1 ;  /* 0x0000001a190a7211 */ /* 0x020fc600078208ff */
[----:B------:R1:W-:Y:S01]  /*2900*/  STL [R1+0x44], R27 ;  /* 0x0000441b01007387 */ /* 0x0003e20000100800 */
[----:B------:R-:W-:-:S03]  /*2910*/  LEA.HI.X.SX32 R11, R25, R0, 0x1, P1 ;  /* 0x00000000190b7211 */ /* 0x000fc600008f0eff */
[----:B------:R-:W4:Y:S04]  /*2920*/  LDL.LU R25, [R1+0x1d90] ;  /* 0x001d900001197983 */ /* 0x000f280000300800 */
[----:B--2---:R2:W-:Y:S01]  /*2930*/  STL [R1+0x378], R15 ;  /* 0x0003780f01007387 */ /* 0x0045e20000100800 */
[----:B-1----:R-:W-:-:S03]  /*2940*/  LEA R27, R9, R27, 0x1 ;  /* 0x0000001b091b7211 */ /* 0x002fc600078e08ff */
[----:B------:R1:W5:Y:S01]  /*2950*/  LDG.E.U16 R10, [R10.64] ;  /* 0x000000040a0a7981 */ /* 0x000362000c1e1500 */
[----:B--2---:R-:W-:-:S03]  /*2960*/  IMAD R15, R9, 0x2, R29 ;  /* 0x00000002090f7824 */ /* 0x004fc600078e021d */
[----:B------:R2:W-:Y:S01]  /*2970*/  STL [R1+0x5c], R27 ;  /* 0x00005c1b01007387 */ /* 0x0005e20000100800 */
[----:B------:R-:W-:Y:S01]  /*2980*/  LEA R9, R9, R27, 0x1 ;  /* 0x0000001b09097211 */ /* 0x000fe200078e08ff */
[----:B0-----:R-:W-:Y:S01]  /*2990*/  IMAD.MOV.U32 R13, RZ, RZ, R15 ;  /* 0x000000ffff0d7224 */ /* 0x001fe200078e000f */
[----:B------:R-:W-:Y:S01]  /*29a0*/  LEA.HI.X.SX32 R15, R29, R0, 0x1, P0 ;  /* 0x000000001d0f7211 */ /* 0x000fe200000f0eff */
[----:B--2---:R-:W2:Y:S05]  /*29b0*/  LDL.LU R27, [R1+0x1d8c] ;  /* 0x001d8c00011b7983 */ /* 0x004eaa0000300800 */
[----:B------:R4:W3:Y:S01]  /*29c0*/  LDG.E.U16 R15, [R14.64] ;  /* 0x000000040e0f7981 */ /* 0x0008e2000c1e1500 */
[----:B------:R-:W-:-:S03]  /*29d0*/  MOV R29, c[0x0][0x198] ;  /* 0x00006600001d7a02 */ /* 0x000fc60000000f00 */
[----:B------:R0:W-:Y:S01]  /*29e0*/  STL [R1+0x2c], R9 ;  /* 0x00002c0901007387 */ /* 0x0001e20000100800 */
[----:B-1----:R-:W-:-:S03]  /*29f0*/  MOV R11, R13 ;  /* 0x0000000d000b7202 */ /* 0x002fc60000000f00 */
[----:B------:R1:W-:Y:S01]  /*2a00*/  STL [R1+0x374], R12 ;  /* 0x0003740c01007387 */ /* 0x0003e20000100800 */
[----:B0-----:R-:W-:-:S05]  /*2a10*/  IMAD R9, R29, 0x2, R9 ;  /* 0x000000021d097824 */ /* 0x001fca00078e0209 */
[----:B------:R0:W-:Y:S01]  /*2a20*/  STL [R1+0x28], R9 ;  /* 0x0000280901007387 */ /* 0x0001e20000100800 */
[----:B------:R-:W-:Y:S01]  /*2a30*/  IMAD.MOV.U32 R13, RZ, RZ, R11 ;  /* 0x000000ffff0d7224 */ /* 0x000fe200078e000b */
[----:B-1----:R-:W-:Y:S02]  /*2a40*/  LEA R12, P0, R11, R26, 0x1 ;  /* 0x0000001a0b0c7211 */ /* 0x002fe400078008ff */
[----:B0-----:R-:W-:Y:S02]  /*2a50*/  LEA R9, R29, R9, 0x1 ;  /* 0x000000091d097211 */ /* 0x001fe400078e08ff */
[----:B------:R-:W-:-:S06]  /*2a60*/  LEA.HI.X.SX32 R13, R13, R0, 0x1, P0 ;  /* 0x000000000d0d7211 */ /* 0x000fcc00000f0eff */
[----:B------:R-:W3:Y:S01]  /*2a70*/  LDG.E.U16 R13, [R12.64] ;  /* 0x000000040c0d7981 */ /* 0x000ee2000c1e1500 */
[----:B----4-:R-:W-:-:S03]  /*2a80*/  LEA R14, P0, R25, R26, 0x1 ;  /* 0x0000001a190e7211 */ /* 0x010fc600078008ff */
[----:B-----5:R-:W-:Y:S04]  /*2a90*/  STL [R1+0x370], R10 ;  /* 0x0003700a01007387 */ /* 0x020fe80000100800 */
[----:B------:R0:W-:Y:S02]  /*2aa0*/  STL [R1+0x40], R9 ;  /* 0x0000400901007387 */ /* 0x0001e40000100800 */
[----:B0-----:R-:W-:Y:S01]  /*2ab0*/  IMAD R9, R29, 0x2, R9 ;  /* 0x000000021d097824 */ /* 0x001fe200078e0209 */
[----:B--2---:R-:W-:-:S04]  /*2ac0*/  LEA R10, P1, R27, R26, 0x1 ;  /* 0x0000001a1b0a7211 */ /* 0x004fc800078208ff */
[-C--:B------:R-:W-:Y:S02]  /*2ad0*/  LEA.HI.X.SX32 R11, R27, R0.reuse, 0x1, P1 ;  /* 0x000000001b0b7211 */ /* 0x080fe400008f0eff */
[----:B------:R-:W-:Y:S01]  /*2ae0*/  LEA R27, R29, R9, 0x1 ;  /* 0x000000091d1b7211 */ /* 0x000fe200078e08ff */
[----:B---3--:R0:W-:Y:S04]  /*2af0*/  STL [R1+0x36c], R15 ;  /* 0x00036c0f01007387 */ /* 0x0081e80000100800 */
[----:B------:R1:W-:Y:S01]  /*2b00*/  STL [R1+0x1f0], R9 ;  /* 0x0001f00901007387 */ /* 0x0003e20000100800 */
[----:B0-----:R-:W-:-:S03]  /*2b10*/  LEA.HI.X.SX32 R15, R25, R0, 0x1, P0 ;  /* 0x00000000190f7211 */ /* 0x001fc600000f0eff */
[----:B------:R0:W2:Y:S04]  /*2b20*/  LDG.E.U16 R25, [R10.64] ;  /* 0x000000040a197981 */ /* 0x0000a8000c1e1500 */
[----:B-1----:R-:W3:Y:S04]  /*2b30*/  LDL.LU R9, [R1+0x1d88] ;  /* 0x001d880001097983 */ /* 0x002ee80000300800 */
[----:B------:R1:W-:Y:S02]  /*2b40*/  STL [R1+0x24], R27 ;  /* 0x0000241b01007387 */ /* 0x0003e40000100800 */
[----:B-1----:R-:W-:-:S05]  /*2b50*/  IMAD R27, R29, 0x2, R27 ;  /* 0x000000021d1b7824 */ /* 0x002fca00078e021b */
[----:B------:R1:W-:Y:S02]  /*2b60*/  STL [R1+0x20], R27 ;  /* 0x0000201b01007387 */ /* 0x0003e40000100800 */
[----:B-1----:R-:W-:Y:S02]  /*2b70*/  LEA R27, R29, R27, 0x1 ;  /* 0x0000001b1d1b7211 */ /* 0x002fe400078e08ff */
[----:B------:R-:W4:Y:S01]  /*2b80*/  LDG.E.U16 R29, [R14.64] ;  /* 0x000000040e1d7981 */ /* 0x000f22000c1e1500 */
[----:B0-----:R-:W-:-:S04]  /*2b90*/  LEA R10, P0, R28, R26, 0x1 ;  /* 0x0000001a1c0a7211 */ /* 0x001fc800078008ff */
[----:B------:R-:W-:Y:S01]  /*2ba0*/  LEA.HI.X.SX32 R11, R28, R0, 0x1, P0 ;  /* 0x000000001c0b7211 */ /* 0x000fe200000f0eff */
[----:B------:R-:W-:Y:S01]  /*2bb0*/  IMAD.MOV.U32 R28, RZ, RZ, c[0x0][0x198] ;  /* 0x00006600ff1c7624 */ /* 0x000fe200078e00ff */
[----:B------:R-:W-:Y:S04]  /*2bc0*/  STL [R1+0x368], R13 ;  /* 0x0003680d01007387 */ /* 0x000fe80000100800 */
[----:B--2---:R0:W-:Y:S02]  /*2bd0*/  STL [R1+0x364], R25 ;  /* 0x0003641901007387 */ /* 0x0041e40000100800 */
[----:B0-----:R-:W-:-:S05]  /*2be0*/  LEA R25, R28, R27, 0x1 ;  /* 0x0000001b1c197211 */ /* 0x001fca00078e08ff */
[----:B------:R-:W-:Y:S04]  /*2bf0*/  STL [R1+0x1e4], R25 ;  /* 0x0001e41901007387 */ /* 0x000fe80000100800 */
[----:B----4-:R0:W-:Y:S04]  /*2c00*/  STL [R1+0x360], R29 ;  /* 0x0003601d01007387 */ /* 0x0101e80000100800 */
[----:B0-----:R-:W2:Y:S01]  /*2c10*/  LDG.E.U16 R29, [R10.64] ;  /* 0x000000040a1d7981 */ /* 0x001ea2000c1e1500 */
[-C--:B------:R-:W-:Y:S02]  /*2c20*/  LEA R12, P1, R16, R26.reuse, 0x1 ;  /* 0x0000001a100c7211 */ /* 0x080fe400078208ff */
[----:B---3--:R-:W-:Y:S01]  /*2c30*/  LEA R14, P0, R9, R26, 0x1 ;  /* 0x0000001a090e7211 */ /* 0x008fe200078008ff */
[----:B------:R-:W-:Y:S01]  /*2c40*/  IMAD R25, R28, 0x2, R25 ;  /* 0x000000021c197824 */ /* 0x000fe200078e0219 */
[----:B------:R-:W-:-:S02]  /*2c50*/  LEA.HI.X.SX32 R13, R16, R0, 0x1, P1 ;  /* 0x00000000100d7211 */ /* 0x000fc400008f0eff */
[----:B------:R-:W-:Y:S02]  /*2c60*/  LEA.HI.X.SX32 R15, R9, R0, 0x1, P0 ;  /* 0x00000000090f7211 */ /* 0x000fe400000f0eff */
[----:B------:R0:W-:Y:S04]  /*2c70*/  STL [R1+0x1c], R25 ;  /* 0x00001c1901007387 */ /* 0x0001e80000100800 */
[----:B------:R1:W3:Y:S01]  /*2c80*/  LDG.E.U16 R16, [R12.64] ;  /* 0x000000040c107981 */ /* 0x0002e2000c1e1500 */
[----:B0-----:R-:W-:-:S03]  /*2c90*/  LEA R25, R28, R25, 0x1 ;  /* 0x000000191c197211 */ /* 0x001fc600078e08ff */
[----:B--2---:R0:W-:Y:S04]  /*2ca0*/  STL [R1+0x35c], R29 ;  /* 0x00035c1d01007387 */ /* 0x0041e80000100800 */
[----:B0-----:R-:W2:Y:S01]  /*2cb0*/  LDG.E.U16 R29, [R14.64] ;  /* 0x000000040e1d7981 */ /* 0x001ea2000c1e1500 */
[----:B------:R-:W-:Y:S01]  /*2cc0*/  IMAD R9, R28, 0x2, R25 ;  /* 0x000000021c097824 */ /* 0x000fe200078e0219 */
[----:B------:R-:W-:-:S04]  /*2cd0*/  LEA R10, P0, R24, R26, 0x1 ;  /* 0x0000001a180a7211 */ /* 0x000fc800078008ff */
[----:B------:R-:W-:Y:S02]  /*2ce0*/  LEA R9, R28, R9, 0x1 ;  /* 0x000000091c097211 */ /* 0x000fe400078e08ff */
[----:B-1----:R-:W-:-:S03]  /*2cf0*/  LEA R12, P1, R19, R26, 0x1 ;  /* 0x0000001a130c7211 */ /* 0x002fc600078208ff */
[----:B------:R0:W-:Y:S01]  /*2d00*/  STL [R1+0x1e0], R9 ;  /* 0x0001e00901007387 */ /* 0x0001e20000100800 */
[-C--:B------:R-:W-:Y:S02]  /*2d10*/  LEA.HI.X.SX32 R11, R24, R0.reuse, 0x1, P0 ;  /* 0x00000000180b7211 */ /* 0x080fe400000f0eff */
[----:B------:R-:W-:Y:S01]  /*2d20*/  LEA.HI.X.SX32 R13, R19, R0, 0x1, P1 ;  /* 0x00000000130d7211 */ /* 0x000fe200008f0eff */
[----:B------:R-:W4:Y:S04]  /*2d30*/  LDL.LU R24, [R1+0x54] ;  /* 0x0000540001187983 */ /* 0x000f280000300800 */
[----:B------:R-:W5:Y:S01]  /*2d40*/  LDG.E.U16 R19, [R10.64] ;  /* 0x000000040a137981 */ /* 0x000f62000c1e1500 */
[----:B0-----:R-:W-:-:S05]  /*2d50*/  IMAD R9, R28, 0x2, R9 ;  /* 0x000000021c097824 */ /* 0x001fca00078e0209 */
[----:B------:R-:W-:Y:S04]  /*2d60*/  STL [R1+0x10], R9 ;  /* 0x0000100901007387 */ /* 0x000fe80000100800 */
[----:B---3--:R-:W-:Y:S04]  /*2d70*/  STL [R1+0x358], R16 ;  /* 0x0003581001007387 */ /* 0x008fe80000100800 */
[----:B--2---:R0:W-:Y:S04]  /*2d80*/  STL [R1+0x354], R29 ;  /* 0x0003541d01007387 */ /* 0x0041e80000100800 */
[----:B0-----:R-:W2:Y:S01]  /*2d90*/  LDG.E.U16 R29, [R12.64] ;  /* 0x000000040c1d7981 */ /* 0x001ea2000c1e1500 */
[----:B------:R-:W-:-:S02]  /*2da0*/  LEA R16, R28, R9, 0x1 ;  /* 0x000000091c107211 */ /* 0x000fc400078e08ff */
[----:B------:R-:W-:-:S03]  /*2db0*/  LEA R14, P0, R8, R26, 0x1 ;  /* 0x0000001a080e7211 */ /* 0x000fc600078008ff */
[----:B------:R0:W-:Y:S01]  /*2dc0*/  STL [R1+0x14], R16 ;  /* 0x0000141001007387 */ /* 0x0001e20000100800 */
[----:B------:R-:W-:Y:S02]  /*2dd0*/  LEA.HI.X.SX32 R15, R8, R0, 0x1, P0 ;  /* 0x00000000080f7211 */ /* 0x000fe400000f0eff */
[----:B------:R-:W-:Y:S01]  /*2de0*/  LEA R8, P0, R21, R26, 0x1 ;  /* 0x0000001a15087211 */ /* 0x000fe200078008ff */
[----:B0-----:R-:W-:-:S03]  /*2df0*/  IMAD R16, R28, 0x2, R16 ;  /* 0x000000021c107824 */ /* 0x001fc600078e0210 */
[----:B------:R-:W-:Y:S02]  /*2e00*/  LEA.HI.X.SX32 R9, R21, R0, 0x1, P0 ;  /* 0x0000000015097211 */ /* 0x000fe400000f0eff */
[----:B------:R0:W-:Y:S04]  /*2e10*/  STL [R1+0x34], R16 ;  /* 0x0000341001007387 */ /* 0x0001e80000100800 */
[----:B-----5:R1:W-:Y:S01]  /*2e20*/  STL [R1+0x350], R19 ;  /* 0x0003501301007387 */ /* 0x0203e20000100800 */
[----:B0-----:R-:W-:-:S03]  /*2e30*/  LEA R16, R28, R16, 0x1 ;  /* 0x000000101c107211 */ /* 0x001fc600078e08ff */
[----:B-1----:R0:W3:Y:S04]  /*2e40*/  LDG.E.U16 R19, [R14.64] ;  /* 0x000000040e137981 */ /* 0x0020e8000c1e1500 */
[----:B------:R-:W-:Y:S04]  /*2e50*/  STL [R1+0x1d8], R16 ;  /* 0x0001d81001007387 */ /* 0x000fe80000100800 */
[----:B--2---:R1:W-:Y:S04]  /*2e60*/  STL [R1+0x34c], R29 ;  /* 0x00034c1d01007387 */ /* 0x0043e80000100800 */
[----:B-1----:R1:W2:Y:S01]  /*2e70*/  LDG.E.U16 R29, [R8.64] ;  /* 0x00000004081d7981 */ /* 0x0022a2000c1e1500 */
[----:B------:R-:W-:Y:S01]  /*2e80*/  LEA R10, P1, R4, R26, 0x1 ;  /* 0x0000001a040a7211 */ /* 0x000fe200078208ff */
[----:B------:R-:W-:-:S03]  /*2e90*/  IMAD R16, R28, 0x2, R16 ;  /* 0x000000021c107824 */ /* 0x000fc600078e0210 */
[----:B------:R-:W-:Y:S02]  /*2ea0*/  LEA.HI.X.SX32 R11, R4, R0, 0x1, P1 ;  /* 0x00000000040b7211 */ /* 0x000fe400008f0eff */
[----:B------:R-:W-:Y:S02]  /*2eb0*/  LEA R4, R28, R16, 0x1 ;  /* 0x000000101c047211 */ /* 0x000fe400078e08ff */
[----:B------:R-:W-:Y:S01]  /*2ec0*/  LEA R12, P0, R22, R26, 0x1 ;  /* 0x0000001a160c7211 */ /* 0x000fe200078008ff */
[----:B------:R-:W-:Y:S02]  /*2ed0*/  STL [R1+0xc], R16 ;  /* 0x00000c1001007387 */ /* 0x000fe40000100800 */
[----:B0-----:R-:W-:Y:S01]  /*2ee0*/  IMAD R14, R28, 0x2, R4 ;  /* 0x000000021c0e7824 */ /* 0x001fe200078e0204 */
[----:B------:R-:W-:Y:S01]  /*2ef0*/  LEA.HI.X.SX32 R13, R22, R0, 0x1, P0 ;  /* 0x00000000160d7211 */ /* 0x000fe200000f0eff */
[----:B------:R-:W-:Y:S01]  /*2f00*/  STL [R1+0x4], R4 ;  /* 0x0000040401007387 */ /* 0x000fe20000100800 */
[----:B-1----:R-:W-:-:S03]  /*2f10*/  LEA R8, P0, R5, R26, 0x1 ;  /* 0x0000001a05087211 */ /* 0x002fc600078008ff */
[----:B------:R-:W5:Y:S04]  /*2f20*/  LDL.LU R21, [R1+0x50] ;  /* 0x0000500001157983 */ /* 0x000f680000300800 */
[----:B------:R0:W-:Y:S01]  /*2f30*/  STL [R1+0x30], R14 ;  /* 0x0000300e01007387 */ /* 0x0001e20000100800 */
[----:B------:R-:W-:-:S03]  /*2f40*/  LEA.HI.X.SX32 R9, R5, R0, 0x1, P0 ;  /* 0x0000000005097211 */ /* 0x000fc600000f0eff */
[----:B---3--:R1:W-:Y:S04]  /*2f50*/  STL [R1+0x348], R19 ;  /* 0x0003481301007387 */ /* 0x0083e80000100800 */
[----:B------:R3:W5:Y:S01]  /*2f60*/  LDG.E.U16 R15, [R10.64] ;  /* 0x000000040a0f7981 */ /* 0x000762000c1e1500 */
[----:B0-----:R-:W-:-:S03]  /*2f70*/  LEA R14, R28, R14, 0x1 ;  /* 0x0000000e1c0e7211 */ /* 0x001fc600078e08ff */
[----:B-1----:R4:W5:Y:S04]  /*2f80*/  LDG.E.U16 R19, [R12.64] ;  /* 0x000000040c137981 */ /* 0x002968000c1e1500 */
[----:B------:R-:W-:Y:S04]  /*2f90*/  STL [R1+0x1d0], R14 ;  /* 0x0001d00e01007387 */ /* 0x000fe80000100800 */
[----:B--2---:R0:W-:Y:S02]  /*2fa0*/  STL [R1+0x344], R29 ;  /* 0x0003441d01007387 */ /* 0x0041e40000100800 */
[----:B0-----:R-:W-:-:S02]  /*2fb0*/  IMAD R29, R28, 0x2, R14 ;  /* 0x000000021c1d7824 */ /* 0x001fc400078e020e */
[----:B------:R0:W2:Y:S01]  /*2fc0*/  LDG.E.U16 R14, [R8.64] ;  /* 0x00000004080e7981 */ /* 0x0000a2000c1e1500 */
[----:B------:R-:W-:Y:S02]  /*2fd0*/  LEA R4, P1, R2, R26, 0x1 ;  /* 0x0000001a02047211 */ /* 0x000fe400078208ff */
[----:B------:R-:W-:Y:S02]  /*2fe0*/  LEA R16, R28, R29, 0x1 ;  /* 0x0000001d1c107211 */ /* 0x000fe400078e08ff */
[----:B------:R-:W-:Y:S02]  /*2ff0*/  LEA.HI.X.SX32 R5, R2, R0, 0x1, P1 ;  /* 0x0000000002057211 */ /* 0x000fe400008f0eff */
[C---:B---3--:R-:W-:Y:S01]  /*3000*/  LEA R10, P0, R7.reuse, R26, 0x1 ;  /* 0x0000001a070a7211 */ /* 0x048fe200078008ff */
[----:B------:R-:W-:Y:S02]  /*3010*/  IMAD R2, R28, 0x2, R16 ;  /* 0x000000021c027824 */ /* 0x000fe400078e0210 */
[----:B------:R1:W3:Y:S01]  /*3020*/  LDG.E.U16 R22, [R4.64] ;  /* 0x0000000404167981 */ /* 0x0002e2000c1e1500 */
[----:B------:R-:W-:-:S02]  /*3030*/  LEA.HI.X.SX32 R11, R7, R0, 0x1, P0 ;  /* 0x00000000070b7211 */ /* 0x000fc400000f0eff */
[----:B----4-:R-:W-:Y:S02]  /*3040*/  LEA R12, P0, R24, R26, 0x1 ;  /* 0x0000001a180c7211 */ /* 0x010fe400078008ff */
[----:B------:R-:W-:Y:S01]  /*3050*/  LEA R2, R28, R2, 0x1 ;  /* 0x000000021c027211 */ /* 0x000fe200078e08ff */
[----:B------:R-:W-:Y:S01]  /*3060*/  STL [R1+0x1d78], R29 ;  /* 0x001d781d01007387 */ /* 0x000fe20000100800 */
[----:B-1----:R-:W-:-:S03]  /*3070*/  LEA R4, P1, R18, R26, 0x1 ;  /* 0x0000001a12047211 */ /* 0x002fc600078208ff */
[----:B------:R-:W-:Y:S01]  /*3080*/  STL [R1+0x1d74], R16 ;  /* 0x001d741001007387 */ /* 0x000fe20000100800 */
[-C--:B------:R-:W-:Y:S01]  /*3090*/  LEA.HI.X.SX32 R13, R24, R0.reuse, 0x1, P0 ;  /* 0x00000000180d7211 */ /* 0x080fe200000f0eff */
[----:B------:R-:W-:Y:S01]  /*30a0*/  IMAD.MOV.U32 R24, RZ, RZ, R27 ;  /* 0x000000ffff187224 */ /* 0x000fe200078e001b */
[----:B------:R-:W-:Y:S01]  /*30b0*/  LEA.HI.X.SX32 R5, R18, R0, 0x1, P1 ;  /* 0x0000000012057211 */ /* 0x000fe200008f0eff */
[----:B------:R-:W4:Y:S01]  /*30c0*/  LDL.LU R27, [R1+0x4c] ;  /* 0x00004c00011b7983 */ /* 0x000f220000300800 */
[----:B------:R-:W-:-:S03]  /*30d0*/  LEA R18, R28, R2, 0x1 ;  /* 0x000000021c127211 */ /* 0x000fc600078e08ff */
[----:B------:R-:W-:Y:S01]  /*30e0*/  STL [R1+0x1c8], R2 ;  /* 0x0001c80201007387 */ /* 0x000fe20000100800 */
[----:B0-----:R-:W-:-:S03]  /*30f0*/  LEA R8, P0, R20, R26, 0x1 ;  /* 0x0000001a14087211 */ /* 0x001fc600078008ff */
[----:B-----5:R-:W-:Y:S04]  /*3100*/  STL [R1+0x340], R15 ;  /* 0x0003400f01007387 */ /* 0x020fe80000100800 */
[----:B------:R0:W-:Y:S01]  /*3110*/  STL [R1+0x33c], R19 ;  /* 0x00033c1301007387 */ /* 0x0001e20000100800 */
[----:B------:R-:W-:-:S03]  /*3120*/  LEA.HI.X.SX32 R9, R20, R0, 0x1, P0 ;  /* 0x0000000014097211 */ /* 0x000fc600000f0eff */
[----:B------:R1:W-:Y:S04]  /*3130*/  STL [R1+0x1d70], R18 ;  /* 0x001d701201007387 */ /* 0x0003e80000100800 */
[----:B------:R5:W3:Y:S01]  /*3140*/  LDG.E.U16 R7, [R10.64] ;  /* 0x000000040a077981 */ /* 0x000ae2000c1e1500 */
[----:B0-----:R-:W-:-:S03]  /*3150*/  IMAD R19, R28, 0x2, R18 ;  /* 0x000000021c137824 */ /* 0x001fc600078e0212 */
[----:B------:R0:W3:Y:S01]  /*3160*/  LDG.E.U16 R15, [R12.64] ;  /* 0x000000040c0f7981 */ /* 0x0000e2000c1e1500 */
[----:B-1----:R-:W-:-:S03]  /*3170*/  MOV R18, c[0x0][0x198] ;  /* 0x0000660000127a02 */ /* 0x002fc60000000f00 */
[----:B------:R1:W3:Y:S01]  /*3180*/  LDG.E.U16 R16, [R8.64] ;  /* 0x0000000408107981 */ /* 0x0002e2000c1e1500 */
[----:B-----5:R-:W-:Y:S01]  /*3190*/  LEA R10, P0, R21, R26, 0x1 ;  /* 0x0000001a150a7211 */ /* 0x020fe200078008ff */
[----:B------:R-:W-:-:S03]  /*31a0*/  IMAD R28, R18, 0x2, R19 ;  /* 0x00000002121c7824 */ /* 0x000fc600078e0213 */
[----:B------:R-:W-:-:S05]  /*31b0*/  LEA.HI.X.SX32 R11, R21, R0, 0x1, P0 ;  /* 0x00000000150b7211 */ /* 0x000fca00000f0eff */
[----:B0-----:R0:W5:Y:S04]  /*31c0*/  LDG.E.U16 R12, [R10.64] ;  /* 0x000000040a0c7981 */ /* 0x001168000c1e1500 */
[----:B--2---:R2:W-:Y:S04]  /*31d0*/  STL [R1+0x338], R14 ;  /* 0x0003380e01007387 */ /* 0x0045e80000100800 */
[----:B--2---:R2:W5:Y:S02]  /*31e0*/  LDG.E.U16 R14, [R4.64] ;  /* 0x00000004040e7981 */ /* 0x004564000c1e1500 */
[----:B--2---:R-:W-:-:S04]  /*31f0*/  LEA R4, P1, R17, R26, 0x1 ;  /* 0x0000001a11047211 */ /* 0x004fc800078208ff */
[----:B------:R-:W-:Y:S01]  /*3200*/  LEA.HI.X.SX32 R5, R17, R0, 0x1, P1 ;  /* 0x0000000011057211 */ /* 0x000fe200008f0eff */
[----:B------:R-:W-:Y:S04]  /*3210*/  STL [R1+0x1d7c], R19 ;  /* 0x001d7c1301007387 */ /* 0x000fe80000100800 */
[----:B------:R2:W5:Y:S04]  /*3220*/  LDG.E.U16 R13, [R4.64] ;  /* 0x00000004040d7981 */ /* 0x000568000c1e1500 */
[----:B------:R-:W-:Y:S04]  /*3230*/  STL [R1+0x1d6c], R28 ;  /* 0x001d6c1c01007387 */ /* 0x000fe80000100800 */
[----:B------:R-:W5:Y:S01]  /*3240*/  LDL.LU R20, [R1+0x48] ;  /* 0x0000480001147983 */ /* 0x000f620000300800 */
[----:B-1----:R-:W-:-:S02]  /*3250*/  LEA R8, P0, R6, R26, 0x1 ;  /* 0x0000001a06087211 */ /* 0x002fc400078008ff */
[----:B------:R-:W-:Y:S02]  /*3260*/  LEA R2, R18, R28, 0x1 ;  /* 0x0000001c12027211 */ /* 0x000fe400078e08ff */
[----:B------:R-:W-:-:S03]  /*3270*/  LEA.HI.X.SX32 R9, R6, R0, 0x1, P0 ;  /* 0x0000000006097211 */ /* 0x000fc600000f0eff */
[C---:B------:R-:W-:Y:S01]  /*3280*/  IMAD R17, R18.reuse, 0x2, R2 ;  /* 0x0000000212117824 */ /* 0x040fe200078e0202 */
[----:B------:R1:W-:Y:S04]  /*3290*/  STL [R1+0x1c4], R2 ;  /* 0x0001c40201007387 */ /* 0x0003e80000100800 */
[----:B------:R0:W5:Y:S04]  /*32a0*/  LDG.E.U16 R21, [R8.64] ;  /* 0x0000000408157981 */ /* 0x000168000c1e1500 */
[----:B------:R-:W5:Y:S01]  /*32b0*/  LDL.LU R29, [R1+0x18] ;  /* 0x00001800011d7983 */ /* 0x000f620000300800 */
[----:B-1----:R-:W-:-:S03]  /*32c0*/  LEA R2, R18, R17, 0x1 ;  /* 0x0000001112027211 */ /* 0x002fc600078e08ff */
[----:B---3--:R1:W-:Y:S02]  /*32d0*/  STL [R1+0x334], R22 ;  /* 0x0003341601007387 */ /* 0x0083e40000100800 */
[C---:B--2---:R-:W-:Y:S01]  /*32e0*/  IMAD R4, R18.reuse, 0x2, R2 ;  /* 0x0000000212047824 */ /* 0x044fe200078e0202 */
[----:B----4-:R-:W-:Y:S01]  /*32f0*/  LEA R6, P0, R27, R26, 0x1 ;  /* 0x0000001a1b067211 */ /* 0x010fe200078008ff */
[----:B-1----:R-:W2:Y:S03]  /*3300*/  LDL.LU R22, [R1+0x8] ;  /* 0x0000080001167983 */ /* 0x002ea60000300800 */
[----:B------:R-:W-:Y:S01]  /*3310*/  LEA R5, R18, R4, 0x1 ;  /* 0x0000000412057211 */ /* 0x000fe200078e08ff */
[----:B------:R-:W-:Y:S04]  /*3320*/  STL [R1+0x1d80], R17 ;  /* 0x001d801101007387 */ /* 0x000fe80000100800 */
[----:B------:R1:W-:Y:S04]  /*3330*/  STL [R1+0x330], R7 ;  /* 0x0003300701007387 */ /* 0x0003e80000100800 */
[----:B------:R3:W-:Y:S01]  /*3340*/  STL [R1+0x1d84], R2 ;  /* 0x001d840201007387 */ /* 0x0007e20000100800 */
[----:B0-----:R-:W-:-:S02]  /*3350*/  LEA R10, P1, R3, R26, 0x1 ;  /* 0x0000001a030a7211 */ /* 0x001fc400078208ff */
[-C--:B-1----:R-:W-:Y:S01]  /*3360*/  LEA.HI.X.SX32 R7, R27, R0.reuse, 0x1, P0 ;  /* 0x000000001b077211 */ /* 0x082fe200000f0eff */
[----:B---3--:R-:W3:Y:S04]  /*3370*/  LDL.LU R2, [R1+0x44] ;  /* 0x0000440001027983 */ /* 0x008ee80000300800 */
[----:B------:R-:W-:Y:S04]  /*3380*/  STL [R1+0x32c], R15 ;  /* 0x00032c0f01007387 */ /* 0x000fe80000100800 */
[----:B------:R-:W3:Y:S01]  /*3390*/  LDL.LU R17, [R1+0x2c] ;  /* 0x00002c0001117983 */ /* 0x000ee20000300800 */
[----:B------:R-:W-:-:S03]  /*33a0*/  LEA.HI.X.SX32 R11, R3, R0, 0x1, P1 ;  /* 0x00000000030b7211 */ /* 0x000fc600008f0eff */
[----:B------:R0:W3:Y:S04]  /*33b0*/  LDG.E.U16 R28, [R6.64] ;  /* 0x00000004061c7981 */ /* 0x0000e8000c1e1500 */
[----:B------:R1:W3:Y:S04]  /*33c0*/  LDG.E.U16 R9, [R10.64] ;  /* 0x000000040a097981 */ /* 0x0002e8000c1e1500 */
[----:B-----5:R5:W-:Y:S04]  /*33d0*/  STL [R1+0x324], R14 ;  /* 0x0003240e01007387 */ /* 0x020be80000100800 */
[----:B------:R-:W4:Y:S04]  /*33e0*/  LDL.LU R27, [R1+0x28] ;  /* 0x00002800011b7983 */ /* 0x000f280000300800 */
[----:B------:R-:W-:Y:S01]  /*33f0*/  STL [R1+0x1bc], R5 ;  /* 0x0001bc0501007387 */ /* 0x000fe20000100800 */
[----:B-----5:R-:W-:-:S03]  /*3400*/  LEA R14, P0, R23, R26, 0x1 ;  /* 0x0000001a170e7211 */ /* 0x020fc600078008ff */
[----:B------:R5:W-:Y:S04]  /*3410*/  STL [R1+0x320], R16 ;  /* 0x0003201001007387 */ /* 0x000be80000100800 */
[----:B------:R-:W4:Y:S01]  /*3420*/  LDL.LU R19, [R1+0x40] ;  /* 0x0000400001137983 */ /* 0x000f220000300800 */
[----:B------:R-:W-:-:S03]  /*3430*/  LEA.HI.X.SX32 R15, R23, R0, 0x1, P0 ;  /* 0x00000000170f7211 */ /* 0x000fc600000f0eff */
[----:B-----5:R-:W5:Y:S04]  /*3440*/  LDL.LU R16, [R1+0x24] ;  /* 0x0000240001107983 */ /* 0x020f680000300800 */
[----:B------:R-:W-:Y:S04]  /*3450*/  STL [R1+0x318], R13 ;  /* 0x0003180d01007387 */ /* 0x000fe80000100800 */
[----:B------:R1:W-:Y:S04]  /*3460*/  STL [R1+0x31c], R12 ;  /* 0x00031c0c01007387 */ /* 0x0003e80000100800 */
[----:B0-----:R2:W4:Y:S01]  /*3470*/  LDG.E.U16 R7, [R14.64] ;  /* 0x000000040e077981 */ /* 0x001522000c1e1500 */
[----:B-1----:R-:W-:-:S04]  /*3480*/  LEA R12, P0, R20, R26, 0x1 ;  /* 0x0000001a140c7211 */ /* 0x002fc800078008ff */
[----:B------:R-:W-:-:S05]  /*3490*/  LEA.HI.X.SX32 R13, R20, R0, 0x1, P0 ;  /* 0x00000000140d7211 */ /* 0x000fca00000f0eff */
[----:B------:R3:W5:Y:S01]  /*34a0*/  LDG.E.U16 R23, [R12.64] ;  /* 0x000000040c177981 */ /* 0x000762000c1e1500 */
[----:B------:R-:W-:-:S05]  /*34b0*/  IMAD R8, R18, 0x2, R5 ;  /* 0x0000000212087824 */ /* 0x000fca00078e0205 */
[C---:B------:R-:W-:Y:S01]  /*34c0*/  LEA R6, R18.reuse, R8, 0x1 ;  /* 0x0000000812067211 */ /* 0x040fe200078e08ff */
[----:B------:R0:W-:Y:S04]  /*34d0*/  STL [R1+0x314], R21 ;  /* 0x0003141501007387 */ /* 0x0001e80000100800 */
[----:B0-----:R-:W-:-:S05]  /*34e0*/  IMAD R21, R18, 0x2, R6 ;  /* 0x0000000212157824 */ /* 0x001fca00078e0206 */
[----:B------:R-:W-:Y:S02]  /*34f0*/  LEA R3, R18, R21, 0x1 ;  /* 0x0000001512037211 */ /* 0x000fe400078e08ff */
[----:B--2---:R-:W-:-:S03]  /*3500*/  LEA R14, P0, R22, R26, 0x1 ;  /* 0x0000001a160e7211 */ /* 0x004fc600078008ff */
[----:B------:R-:W-:Y:S01]  /*3510*/  IMAD R20, R18, 0x2, R3 ;  /* 0x0000000212147824 */ /* 0x000fe200078e0203 */
[----:B------:R-:W-:Y:S01]  /*3520*/  LEA.HI.X.SX32 R15, R22, R0, 0x1, P0 ;  /* 0x00000000160f7211 */ /* 0x000fe200000f0eff */
[----:B------:R-:W-:-:S03]  /*3530*/  IMAD.MOV.U32 R22, RZ, RZ, R24 ;  /* 0x000000ffff167224 */ /* 0x000fc600078e0018 */
[----:B------:R-:W-:Y:S02]  /*3540*/  LEA R5, R18, R20, 0x1 ;  /* 0x0000001412057211 */ /* 0x000fe400078e08ff */
[CC--:B------:R-:W-:Y:S02]  /*3550*/  LEA R10, P1, R29.reuse, R26.reuse, 0x1 ;  /* 0x0000001a1d0a7211 */ /* 0x0c0fe400078208ff */
[----:B---3--:R-:W-:Y:S02]  /*3560*/  LEA R12, P0, R2, R26, 0x1 ;  /* 0x0000001a020c7211 */ /* 0x008fe400078008ff */
[----:B------:R-:W-:Y:S02]  /*3570*/  LEA R24, R18, R5, 0x1 ;  /* 0x0000000512187211 */ /* 0x000fe400078e08ff */
[-C--:B------:R-:W-:Y:S02]  /*3580*/  LEA.HI.X.SX32 R11, R29, R0.reuse, 0x1, P1 ;  /* 0x000000001d0b7211 */ /* 0x080fe400008f0eff */
[----:B------:R-:W-:Y:S01]  /*3590*/  LEA.HI.X.SX32 R13, R2, R0, 0x1, P0 ;  /* 0x00000000020d7211 */ /* 0x000fe200000f0eff */
[----:B------:R-:W2:Y:S01]  /*35a0*/  LDL.LU R29, [R1+0x20] ;  /* 0x00002000011d7983 */ /* 0x000ea20000300800 */
[----:B------:R-:W-:-:S03]  /*35b0*/  IMAD R2, R18, 0x2, R24 ;  /* 0x0000000212027824 */ /* 0x000fc600078e0218 */
[----:B------:R0:W-:Y:S04]  /*35c0*/  STL [R1+0x1b4], R3 ;  /* 0x0001b40301007387 */ /* 0x0001e80000100800 */
[----:B------:R1:W-:Y:S04]  /*35d0*/  STL [R1+0x310], R28 ;  /* 0x0003101c01007387 */ /* 0x0003e80000100800 */
[----:B0-----:R0:W3:Y:S04]  /*35e0*/  LDG.E.U16 R3, [R10.64] ;  /* 0x000000040a037981 */ /* 0x0010e8000c1e1500 */
[----:B-1----:R-:W2:Y:S04]  /*35f0*/  LDL.LU R28, [R1+0x1c] ;  /* 0x00001c00011c7983 */ /* 0x002ea80000300800 */
[----:B------:R1:W-:Y:S04]  /*3600*/  STL [R1+0x30c], R9 ;  /* 0x00030c0901007387 */ /* 0x0003e80000100800 */
[----:B------:R-:W-:Y:S04]  /*3610*/  STL [R1+0x130], R2 ;  /* 0x0001300201007387 */ /* 0x000fe80000100800 */
[----:B-1----:R1:W2:Y:S04]  /*3620*/  LDG.E.U16 R9, [R14.64] ;  /* 0x000000040e097981 */ /* 0x0022a8000c1e1500 */
[----:B----4-:R-:W-:Y:S04]  /*3630*/  STL [R1+0x308], R7 ;  /* 0x0003080701007387 */ /* 0x010fe80000100800 */
[----:B-----5:R4:W-:Y:S04]  /*3640*/  STL [R1+0x304], R23 ;  /* 0x0003041701007387 */ /* 0x0209e80000100800 */
[----:B----4-:R-:W4:Y:S01]  /*3650*/  LDG.E.U16 R23, [R12.64] ;  /* 0x000000040c177981 */ /* 0x010f22000c1e1500 */
[----:B0-----:R-:W-:-:S02]  /*3660*/  LEA R10, P1, R17, R26, 0x1 ;  /* 0x0000001a110a7211 */ /* 0x001fc400078208ff */
[----:B-1----:R-:W-:Y:S02]  /*3670*/  LEA R14, P0, R27, R26, 0x1 ;  /* 0x0000001a1b0e7211 */ /* 0x002fe400078008ff */
[-C--:B------:R-:W-:Y:S02]  /*3680*/  LEA.HI.X.SX32 R11, R17, R0.reuse, 0x1, P1 ;  /* 0x00000000110b7211 */ /* 0x080fe400008f0eff */
[----:B------:R-:W-:-:S03]  /*3690*/  LEA.HI.X.SX32 R15, R27, R0, 0x1, P0 ;  /* 0x000000001b0f7211 */ /* 0x000fc600000f0eff */
[----:B------:R0:W5:Y:S01]  /*36a0*/  LDG.E.U16 R17, [R10.64] ;  /* 0x000000040a117981 */ /* 0x000162000c1e1500 */
[----:B------:R-:W-:Y:S02]  /*36b0*/  LEA R7, R18, R2, 0x1 ;  /* 0x0000000212077211 */ /* 0x000fe400078e08ff */
[----:B0-----:R-:W-:-:S04]  /*36c0*/  LEA R10, P0, R19, R26, 0x1 ;  /* 0x0000001a130a7211 */ /* 0x001fc800078008ff */
[----:B------:R-:W-:-:S06]  /*36d0*/  LEA.HI.X.SX32 R11, R19, R0, 0x1, P0 ;  /* 0x00000000130b7211 */ /* 0x000fcc00000f0eff */
[----:B------:R0:W5:Y:S04]  /*36e0*/  LDG.E.U16 R11, [R10.64] ;  /* 0x000000040a0b7981 */ /* 0x000168000c1e1500 */
[----:B---3--:R-:W-:Y:S04]  /*36f0*/  STL [R1+0x300], R3 ;  /* 0x0003000301007387 */ /* 0x008fe80000100800 */
[----:B------:R-:W3:Y:S04]  /*3700*/  LDL.LU R2, [R1+0x10] ;  /* 0x0000100001027983 */ /* 0x000ee80000300800 */
[----:B--2---:R-:W-:Y:S04]  /*3710*/  STL [R1+0x2fc], R9 ;  /* 0x0002fc0901007387 */ /* 0x004fe80000100800 */
[----:B----4-:R1:W-:Y:S04]  /*3720*/  STL [R1+0x2f8], R23 ;  /* 0x0002f81701007387 */ /* 0x0103e80000100800 */
[----:B-1----:R1:W2:Y:S01]  /*3730*/  LDG.E.U16 R23, [R14.64] ;  /* 0x000000040e177981 */ /* 0x0022a2000c1e1500 */
[----:B------:R-:W-:-:S05]  /*3740*/  IMAD R3, R18, 0x2, R7 ;  /* 0x0000000212037824 */ /* 0x000fca00078e0207 */
[----:B------:R-:W-:Y:S01]  /*3750*/  LEA R27, R18, R3, 0x1 ;  /* 0x00000003121b7211 */ /* 0x000fe200078e08ff */
[----:B-----5:R4:W-:Y:S01]  /*3760*/  STL [R1+0x2f4], R17 ;  /* 0x0002f41101007387 */ /* 0x0209e20000100800 */
[----:B------:R-:W-:-:S03]  /*3770*/  LEA R12, P1, R16, R26, 0x1 ;  /* 0x0000001a100c7211 */ /* 0x000fc600078208ff */
[----:B------:R-:W-:Y:S01]  /*3780*/  IMAD R9, R18, 0x2, R27 ;  /* 0x0000000212097824 */ /* 0x000fe200078e021b */
[C---:B-1----:R-:W-:Y:S02]  /*3790*/  LEA R14, P0, R29.reuse, R26, 0x1 ;  /* 0x0000001a1d0e7211 */ /* 0x042fe400078008ff */
[-C--:B------:R-:W-:Y:S01]  /*37a0*/  LEA.HI.X.SX32 R13, R16, R0.reuse, 0x1, P1 ;  /* 0x00000000100d7211 */ /* 0x080fe200008f0eff */
[----:B----4-:R-:W4:Y:S01]  /*37b0*/  LDL.LU R17, [R1+0x14] ;  /* 0x0000140001117983 */ /* 0x010f220000300800 */
[----:B------:R-:W-:-:S03]  /*37c0*/  LEA.HI.X.SX32 R15, R29, R0, 0x1, P0 ;  /* 0x000000001d0f7211 */ /* 0x000fc600000f0eff */
[----:B------:R-:W-:Y:S04]  /*37d0*/  STL [R1+0x1a8], R9 ;  /* 0x0001a80901007387 */ /* 0x000fe80000100800 */
[----:B------:R-:W5:Y:S04]  /*37e0*/  LDL.LU R19, [R1+0x34] ;  /* 0x0000340001137983 */ /* 0x000f680000300800 */
[----:B------:R-:W3:Y:S01]  /*37f0*/  LDL.LU R29, [R1+0xc] ;  /* 0x00000c00011d7983 */ /* 0x000ee20000300800 */
[----:B0-----:R-:W-:-:S03]  /*3800*/  LEA R10, P0, R22, R26, 0x1 ;  /* 0x0000001a160a7211 */ /* 0x001fc600078008ff */
[----:B------:R0:W3:Y:S04]  /*3810*/  LDG.E.U16 R13, [R12.64] ;  /* 0x000000040c0d7981 */ /* 0x0000e8000c1e1500 */
[----:B------:R1:W3:Y:S04]  /*3820*/  LDG.E.U16 R15, [R14.64] ;  /* 0x000000040e0f7981 */ /* 0x0002e8000c1e1500 */
[----:B--2---:R-:W-:Y:S04]  /*3830*/  STL [R1+0x2f0], R23 ;  /* 0x0002f01701007387 */ /* 0x004fe80000100800 */
[----:B------:R-:W2:Y:S04]  /*3840*/  LDL.LU R16, [R1+0x4] ;  /* 0x0000040001107983 */ /* 0x000ea80000300800 */
[----:B------:R0:W-:Y:S02]  /*3850*/  STL [R1+0x2ec], R11 ;  /* 0x0002ec0b01007387 */ /* 0x0001e40000100800 */
[----:B0-----:R-:W-:-:S04]  /*3860*/  MOV R11, R22 ;  /* 0x00000016000b7202 */ /* 0x001fc80000000f00 */
[----:B------:R-:W-:-:S06]  /*3870*/  LEA.HI.X.SX32 R11, R11, R0, 0x1, P0 ;  /* 0x000000000b0b7211 */ /* 0x000fcc00000f0eff */
[----:B------:R0:W2:Y:S01]  /*3880*/  LDG.E.U16 R11, [R10.64] ;  /* 0x000000040a0b7981 */ /* 0x0000a2000c1e1500 */
[----:B------:R-:W-:-:S05]  /*3890*/  LEA R9, R18, R9, 0x1 ;  /* 0x0000000912097211 */ /* 0x000fca00078e08ff */
[----:B------:R-:W-:Y:S01]  /*38a0*/  IMAD R23, R18, 0x2, R9 ;  /* 0x0000000212177824 */ /* 0x000fe200078e0209 */
[----:B------:R-:W-:-:S03]  /*38b0*/  LEA R12, P1, R28, R26, 0x1 ;  /* 0x0000001a1c0c7211 */ /* 0x000fc600078208ff */
[----:B------:R-:W-:Y:S01]  /*38c0*/  IMAD R22, R18, 0x2, R23 ;  /* 0x0000000212167824 */ /* 0x000fe200078e0217 */
[----:B---3--:R3:W-:Y:S01]  /*38d0*/  STL [R1+0x2e8], R13 ;  /* 0x0002e80d01007387 */ /* 0x0087e20000100800 */
[----:B-1----:R-:W-:-:S03]  /*38e0*/  LEA R14, P0, R25, R26, 0x1 ;  /* 0x0000001a190e7211 */ /* 0x002fc600078008ff */
[----:B------:R-:W-:Y:S02]  /*38f0*/  LEA R22, R18, R22, 0x1 ;  /* 0x0000001612167211 */ /* 0x000fe400078e08ff */
[-C--:B---3--:R-:W-:Y:S01]  /*3900*/  LEA.HI.X.SX32 R13, R28, R0.reuse, 0x1, P1 ;  /* 0x000000001c0d7211 */ /* 0x088fe200008f0eff */
[----:B------:R-:W-:Y:S02]  /*3910*/  IMAD.MOV.U32 R28, RZ, RZ, c[0x0][0x198] ;  /* 0x00006600ff1c7624 */ /* 0x000fe400078e00ff */
[----:B------:R-:W-:Y:S02]  /*3920*/  STL [R1+0x138], R22 ;  /* 0x0001381601007387 */ /* 0x000fe40000100800 */
[----:B------:R-:W-:Y:S02]  /*3930*/  IMAD R28, R28, 0x2, R25 ;  /* 0x000000021c1c7824 */ /* 0x000fe400078e0219 */
[----:B------:R1:W-:Y:S04]  /*3940*/  STL [R1+0x2e4], R15 ;  /* 0x0002e40f01007387 */ /* 0x0003e80000100800 */
[----:B------:R-:W3:Y:S01]  /*3950*/  LDG.E.U16 R13, [R12.64] ;  /* 0x000000040c0d7981 */ /* 0x000ee2000c1e1500 */
[----:B-1----:R-:W-:-:S02]  /*3960*/  LEA.HI.X.SX32 R15, R25, R0, 0x1, P0 ;  /* 0x00000000190f7211 */ /* 0x002fc400000f0eff */
[----:B0-----:R-:W-:-:S04]  /*3970*/  LEA R10, P0, R28, R26, 0x1 ;  /* 0x0000001a1c0a7211 */ /* 0x001fc800078008ff */
[----:B------:R4:W5:Y:S04]  /*3980*/  LDG.E.U16 R15, [R14.64] ;  /* 0x000000040e0f7981 */ /* 0x000968000c1e1500 */
[----:B--2---:R0:W-:Y:S02]  /*3990*/  STL [R1+0x2e0], R11 ;  /* 0x0002e00b01007387 */ /* 0x0041e40000100800 */
[----:B0-----:R-:W-:-:S05]  /*39a0*/  IMAD.MOV.U32 R11, RZ, RZ, R28 ;  /* 0x000000ffff0b7224 */ /* 0x001fca00078e001c */
[----:B------:R-:W-:-:S06]  /*39b0*/  LEA.HI.X.SX32 R11, R11, R0, 0x1, P0 ;  /* 0x000000000b0b7211 */ /* 0x000fcc00000f0eff */
[----:B------:R-:W2:Y:S01]  /*39c0*/  LDG.E.U16 R11, [R10.64] ;  /* 0x000000040a0b7981 */ /* 0x000ea2000c1e1500 */
[----:B------:R-:W-:-:S04]  /*39d0*/  LEA R22, R18, R22, 0x1 ;  /* 0x0000001612167211 */ /* 0x000fc800078e08ff */
[----:B------:R-:W-:-:S04]  /*39e0*/  LEA R25, R18, R22, 0x1 ;  /* 0x0000001612197211 */ /* 0x000fc800078e08ff */
[----:B------:R-:W-:Y:S01]  /*39f0*/  LEA R28, R18, R25, 0x1 ;  /* 0x00000019121c7211 */ /* 0x000fe200078e08ff */
[----:B---3--:R0:W-:Y:S01]  /*3a00*/  STL [R1+0x2dc], R13 ;  /* 0x0002dc0d01007387 */ /* 0x0081e20000100800 */
[----:B------:R-:W-:-:S03]  /*3a10*/  LEA R12, P1, R2, R26, 0x1 ;  /* 0x0000001a020c7211 */ /* 0x000fc600078208ff */
[----:B------:R1:W-:Y:S01]  /*3a20*/  STL [R1+0x18], R28 ;  /* 0x0000181c01007387 */ /* 0x0003e20000100800 */
[----:B----4-:R-:W-:Y:S02]  /*3a30*/  LEA R14, P0, R17, R26, 0x1 ;  /* 0x0000001a110e7211 */ /* 0x010fe400078008ff */
[----:B0-----:R-:W-:Y:S02]  /*3a40*/  LEA.HI.X.SX32 R13, R2, R0, 0x1, P1 ;  /* 0x00000000020d7211 */ /* 0x001fe400008f0eff */
[----:B------:R-:W3:Y:S01]  /*3a50*/  LDL.LU R2, [R1+0x1d84] ;  /* 0x001d840001027983 */ /* 0x000ee20000300800 */
[----:B-1----:R-:W-:-:S03]  /*3a60*/  IMAD R28, R18, 0x2, R28 ;  /* 0x00000002121c7824 */ /* 0x002fc600078e021c */
[----:B-----5:R0:W-:Y:S04]  /*3a70*/  STL [R1+0x2d8], R15 ;  /* 0x0002d80f01007387 */ /* 0x0201e80000100800 */
[----:B------:R1:W-:Y:S01]  /*3a80*/  STL [R1+0x134], R28 ;  /* 0x0001341c01007387 */ /* 0x0003e20000100800 */
[----:B0-----:R-:W-:-:S03]  /*3a90*/  LEA.HI.X.SX32 R15, R17, R0, 0x1, P0 ;  /* 0x00000000110f7211 */ /* 0x001fc600000f0eff */
[----:B------:R-:W4:Y:S01]  /*3aa0*/  LDL.LU R17, [R1+0x1d80] ;  /* 0x001d800001117983 */ /* 0x000f220000300800 */
[----:B-1----:R-:W-:-:S03]  /*3ab0*/  LEA R28, R18, R28, 0x1 ;  /* 0x0000001c121c7211 */ /* 0x002fc600078e08ff */
[----:B------:R-:W5:Y:S04]  /*3ac0*/  LDG.E.U16 R15, [R14.64] ;  /* 0x000000040e0f7981 */ /* 0x000f68000c1e1500 */
[----:B------:R-:W-:Y:S04]  /*3ad0*/  STL [R1+0x10], R28 ;  /* 0x0000101c01007387 */ /* 0x000fe80000100800 */
[----:B--2---:R0:W-:Y:S04]  /*3ae0*/  STL [R1+0x2d4], R11 ;  /* 0x0002d40b01007387 */ /* 0x0041e80000100800 */
[----:B0-----:R0:W2:Y:S01]  /*3af0*/  LDG.E.U16 R11, [R12.64] ;  /* 0x000000040c0b7981 */ /* 0x0010a2000c1e1500 */
[----:B------:R-:W-:-:S05]  /*3b00*/  IMAD R10, R18, 0x2, R28 ;  /* 0x00000002120a7824 */ /* 0x000fca00078e021c */
[----:B------:R-:W-:Y:S01]  /*3b10*/  LEA R28, R18, R10, 0x1 ;  /* 0x0000000a121c7211 */ /* 0x000fe200078e08ff */
[----:B------:R1:W-:Y:S01]  /*3b20*/  STL [R1+0x14], R10 ;  /* 0x0000140a01007387 */ /* 0x0003e20000100800 */
[----:B0-----:R-:W-:-:S04]  /*3b30*/  LEA R12, P0, R19, R26, 0x1 ;  /* 0x0000001a130c7211 */ /* 0x001fc800078008ff */
[----:B------:R-:W-:Y:S02]  /*3b40*/  LEA.HI.X.SX32 R13, R19, R0, 0x1, P0 ;  /* 0x00000000130d7211 */ /* 0x000fe400000f0eff */
[----:B-1----:R-:W-:-:S03]  /*3b50*/  LEA R10, P1, R29, R26, 0x1 ;  /* 0x0000001a1d0a7211 */ /* 0x002fc600078208ff */
[----:B------:R0:W3:Y:S04]  /*3b60*/  LDG.E.U16 R12, [R12.64] ;  /* 0x000000040c0c7981 */ /* 0x0000e8000c1e1500 */
[----:B--2---:R1:W-:Y:S04]  /*3b70*/  STL [R1+0x2d0], R11 ;  /* 0x0002d00b01007387 */ /* 0x0043e80000100800 */
[----:B------:R-:W2:Y:S04]  /*3b80*/  LDL.LU R19, [R1+0x1d7c] ;  /* 0x001d7c0001137983 */ /* 0x000ea80000300800 */
[----:B------:R0:W-:Y:S01]  /*3b90*/  STL [R1+0x1c], R28 ;  /* 0x00001c1c01007387 */ /* 0x0001e20000100800 */
[----:B-1----:R-:W-:-:S03]  /*3ba0*/  LEA.HI.X.SX32 R11, R29, R0, 0x1, P1 ;  /* 0x000000001d0b7211 */ /* 0x002fc600008f0eff */
[----:B------:R-:W2:Y:S01]  /*3bb0*/  LDL.LU R29, [R1+0x1d78] ;  /* 0x001d7800011d7983 */ /* 0x000ea20000300800 */
[----:B0-----:R-:W-:-:S03]  /*3bc0*/  IMAD R28, R18, 0x2, R28 ;  /* 0x00000002121c7824 */ /* 0x001fc600078e021c */
[----:B-----5:R0:W-:Y:S04]  /*3bd0*/  STL [R1+0x2cc], R15 ;  /* 0x0002cc0f01007387 */ /* 0x0201e80000100800 */
[----:B------:R1:W-:Y:S01]  /*3be0*/  STL [R1+0x148], R28 ;  /* 0x0001481c01007387 */ /* 0x0003e20000100800 */
[----:B------:R-:W-:-:S03]  /*3bf0*/  LEA R14, P0, R16, R26, 0x1 ;  /* 0x0000001a100e7211 */ /* 0x000fc600078008ff */
[----:B------:R5:W2:Y:S04]  /*3c00*/  LDG.E.U16 R10, [R10.64] ;  /* 0x000000040a0a7981 */ /* 0x000aa8000c1e1500 */
[----:B0-----:R-:W2:Y:S01]  /*3c10*/  LDL.LU R15, [R1+0x30] ;  /* 0x00003000010f7983 */ /* 0x001ea20000300800 */
[----:B-1----:R-:W-:Y:S01]  /*3c20*/  LEA R28, R18, R28, 0x1 ;  /* 0x0000001c121c7211 */ /* 0x002fe200078e08ff */
[----:B--2---:R-:W-:Y:S01]  /*3c30*/  IMAD.MOV.U32 R13, RZ, RZ, R15 ;  /* 0x000000ffff0d7224 */ /* 0x004fe200078e000f */
[----:B------:R-:W-:Y:S02]  /*3c40*/  LEA.HI.X.SX32 R15, R16, R0, 0x1, P0 ;  /* 0x00000000100f7211 */ /* 0x000fe400000f0eff */
[----:B------:R-:W2:Y:S01]  /*3c50*/  LDL.LU R16, [R1+0x1d74] ;  /* 0x001d740001107983 */ /* 0x000ea20000300800 */
[----:B-----5:R-:W-:-:S03]  /*3c60*/  IMAD.MOV.U32 R11, RZ, RZ, R13 ;  /* 0x000000ffff0b7224 */ /* 0x020fc600078e000d */
[----:B------:R-:W-:Y:S02]  /*3c70*/  STL [R1+0xc], R28 ;  /* 0x00000c1c01007387 */ /* 0x000fe40000100800 */
[----:B------:R-:W-:Y:S02]  /*3c80*/  MOV R13, R11 ;  /* 0x0000000b000d7202 */ /* 0x000fe40000000f00 */
[----:B---3--:R0:W-:Y:S04]  /*3c90*/  STL [R1+0x2c8], R12 ;  /* 0x0002c80c01007387 */ /* 0x0081e80000100800 */
[----:B------:R-:W3:Y:S01]  /*3ca0*/  LDG.E.U16 R15, [R14.64] ;  /* 0x000000040e0f7981 */ /* 0x000ee2000c1e1500 */
[----:B0-----:R-:W-:-:S04]  /*3cb0*/  LEA R12, P0, R11, R26, 0x1 ;  /* 0x0000001a0b0c7211 */ /* 0x001fc800078008ff */
[----:B------:R-:W-:-:S05]  /*3cc0*/  LEA.HI.X.SX32 R13, R13, R0, 0x1, P0 ;  /* 0x000000000d0d7211 */ /* 0x000fca00000f0eff */
[----:B------:R-:W5:Y:S01]  /*3cd0*/  LDG.E.U16 R12, [R12.64] ;  /* 0x000000040c0c7981 */ /* 0x000f62000c1e1500 */
[----:B------:R-:W-:-:S05]  /*3ce0*/  LEA R28, R18, R28, 0x1 ;  /* 0x0000001c121c7211 */ /* 0x000fca00078e08ff */
[----:B------:R0:W-:Y:S04]  /*3cf0*/  STL [R1+0x34], R28 ;  /* 0x0000341c01007387 */ /* 0x0001e80000100800 */
[----:B------:R1:W-:Y:S01]  /*3d00*/  STL [R1+0x2c4], R10 ;  /* 0x0002c40a01007387 */ /* 0x0003e20000100800 */
[----:B0-----:R-:W-:Y:S01]  /*3d10*/  IMAD R28, R18, 0x2, R28 ;  /* 0x00000002121c7824 */ /* 0x001fe200078e021c */
[----:B-1----:R-:W-:-:S04]  /*3d20*/  LEA R10, P1, R29, R26, 0x1 ;  /* 0x0000001a1d0a7211 */ /* 0x002fc800078208ff */
[----:B------:R-:W-:Y:S02]  /*3d30*/  LEA R18, R18, R28, 0x1 ;  /* 0x0000001c12127211 */ /* 0x000fe400078e08ff */
[----:B------:R-:W-:Y:S01]  /*3d40*/  LEA.HI.X.SX32 R11, R29, R0, 0x1, P1 ;  /* 0x000000001d0b7211 */ /* 0x000fe200008f0eff */
[----:B------:R-:W-:Y:S01]  /*3d50*/  IMAD.MOV.U32 R29, RZ, RZ, c[0x0][0x198] ;  /* 0x00006600ff1d7624 */ /* 0x000fe200078e00ff */
[----:B------:R2:W-:Y:S04]  /*3d60*/  STL [R1+0x38], R28 ;  /* 0x0000381c01007387 */ /* 0x0005e80000100800 */
[----:B------:R0:W-:Y:S01]  /*3d70*/  STL [R1+0x13c], R18 ;  /* 0x00013c1201007387 */ /* 0x0001e20000100800 */
[C---:B--2---:R-:W-:Y:S01]  /*3d80*/  LEA R28, R29.reuse, R16, 0x1 ;  /* 0x000000101d1c7211 */ /* 0x044fe200078e08ff */
[----:B------:R-:W-:-:S02]  /*3d90*/  IMAD R29, R29, 0x2, R18 ;  /* 0x000000021d1d7824 */ /* 0x000fc400078e0212 */
[----:B---3--:R-:W-:Y:S04]  /*3da0*/  STL [R1+0x2c0], R15 ;  /* 0x0002c00f01007387 */ /* 0x008fe80000100800 */
[----:B0-----:R-:W2:Y:S04]  /*3db0*/  LDL.LU R18, [R1+0x1d70] ;  /* 0x001d700001127983 */ /* 0x001ea80000300800 */
[----:B-----5:R0:W-:Y:S04]  /*3dc0*/  STL [R1+0x2bc], R12 ;  /* 0x0002bc0c01007387 */ /* 0x0201e80000100800 */
[----:B0-----:R0:W3:Y:S01]  /*3dd0*/  LDG.E.U16 R12, [R10.64] ;  /* 0x000000040a0c7981 */ /* 0x0010e2000c1e1500 */
[----:B------:R-:W-:-:S04]  /*3de0*/  LEA R14, P0, R16, R26, 0x1 ;  /* 0x0000001a100e7211 */ /* 0x000fc800078008ff */
[----:B------:R-:W-:Y:S01]  /*3df0*/  LEA.HI.X.SX32 R15, R16, R0, 0x1, P0 ;  /* 0x00000000100f7211 */ /* 0x000fe200000f0eff */
[----:B------:R-:W-:Y:S01]  /*3e00*/  IMAD.MOV.U32 R16, RZ, RZ, c[0x0][0x198] ;  /* 0x00006600ff107624 */ /* 0x000fe200078e00ff */
[----:B------:R-:W-:-:S04]  /*3e10*/  MOV R13, R28 ;  /* 0x0000001c000d7202 */ /* 0x000fc80000000f00 */
[----:B------:R1:W5:Y:S01]  /*3e20*/  LDG.E.U16 R15, [R14.64] ;  /* 0x000000040e0f7981 */ /* 0x000362000c1e1500 */
[----:B------:R-:W-:Y:S01]  /*3e30*/  LEA R28, R16, R29, 0x1 ;  /* 0x0000001d101c7211 */ /* 0x000fe200078e08ff */
[----:B0-----:R-:W-:Y:S01]  /*3e40*/  IMAD.MOV.U32 R11, RZ, RZ, R13 ;  /* 0x000000ffff0b7224 */ /* 0x001fe200078e000d */
[----:B------:R-:W-:-:S03]  /*3e50*/  LEA R10, P0, R13, R26, 0x1 ;  /* 0x0000001a0d0a7211 */ /* 0x000fc600078008ff */
[----:B------:R0:W-:Y:S01]  /*3e60*/  STL [R1+0x28], R28 ;  /* 0x0000281c01007387 */ /* 0x0001e20000100800 */
[----:B------:R-:W-:-:S06]  /*3e70*/  LEA.HI.X.SX32 R11, R11, R0, 0x1, P0 ;  /* 0x000000000b0b7211 */ /* 0x000fcc00000f0eff */
[----:B------:R1:W4:Y:S01]  /*3e80*/  LDG.E.U16 R11, [R10.64] ;  /* 0x000000040a0b7981 */ /* 0x000322000c1e1500 */
[----:B0-----:R-:W-:-:S05]  /*3e90*/  LEA R28, R16, R28, 0x1 ;  /* 0x0000001c101c7211 */ /* 0x001fca00078e08ff */
[----:B------:R-:W-:Y:S01]  /*3ea0*/  IMAD R16, R16, 0x2, R28 ;  /* 0x0000000210107824 */ /* 0x000fe200078e021c */
[----:B---3--:R2:W-:Y:S04]  /*3eb0*/  STL [R1+0x2b8], R12 ;  /* 0x0002b80c01007387 */ /* 0x0085e80000100800 */
[----:B------:R0:W-:Y:S01]  /*3ec0*/  STL [R1+0x44], R28 ;  /* 0x0000441c01007387 */ /* 0x0001e20000100800 */
[----:B--2---:R-:W-:-:S04]  /*3ed0*/  LEA R12, P1, R18, R26, 0x1 ;  /* 0x0000001a120c7211 */ /* 0x004fc800078208ff */
[----:B------:R-:W-:Y:S01]  /*3ee0*/  LEA.HI.X.SX32 R13, R18, R0, 0x1, P1 ;  /* 0x00000000120d7211 */ /* 0x000fe200008f0eff */
[----:B0-----:R-:W2:Y:S04]  /*3ef0*/  LDL.LU R28, [R1+0x1d6c] ;  /* 0x001d6c00011c7983 */ /* 0x001ea80000300800 */
[----:B------:R0:W3:Y:S01]  /*3f00*/  LDG.E.U16 R12, [R12.64] ;  /* 0x000000040c0c7981 */ /* 0x0000e2000c1e1500 */
[C---:B-1----:R-:W-:Y:S02]  /*3f10*/  LEA R14, P0, R19.reuse, R26, 0x1 ;  /* 0x0000001a130e7211 */ /* 0x042fe400078008ff */
[----:B------:R-:W-:Y:S01]  /*3f20*/  MOV R18, c[0x0][0x198] ;  /* 0x0000660000127a02 */ /* 0x000fe20000000f00 */
[----:B------:R1:W-:Y:S04]  /*3f30*/  STL [R1+0x140], R16 ;  /* 0x0001401001007387 */ /* 0x0003e80000100800 */
[----:B-----5:R5:W-:Y:S01]  /*3f40*/  STL [R1+0x2b4], R15 ;  /* 0x0002b40f01007387 */ /* 0x020be20000100800 */
[----:B-1----:R-:W-:Y:S01]  /*3f50*/  IMAD R16, R18, 0x2, R16 ;  /* 0x0000000212107824 */ /* 0x002fe200078e0210 */
[----:B-----5:R-:W-:-:S02]  /*3f60*/  LEA.HI.X.SX32 R15, R19, R0, 0x1, P0 ;  /* 0x00000000130f7211 */ /* 0x020fc400000f0eff */
[----:B------:R-:W-:-:S04]  /*3f70*/  MOV R19, c[0x0][0x198] ;  /* 0x0000660000137a02 */ /* 0x000fc80000000f00 */
[----:B------:R1:W5:Y:S01]  /*3f80*/  LDG.E.U16 R15, [R14.64] ;  /* 0x000000040e0f7981 */ /* 0x000362000c1e1500 */
[C---:B------:R-:W-:Y:S01]  /*3f90*/  IMAD R10, R19.reuse, 0x2, R16 ;  /* 0x00000002130a7824 */ /* 0x040fe200078e0210 */
[----:B0-----:R-:W-:-:S04]  /*3fa0*/  LEA R13, R19, R16, 0x1 ;  /* 0x00000010130d7211 */ /* 0x001fc800078e08ff */
[----:B------:R-:W-:Y:S04]  /*3fb0*/  STL [R1+0x24], R10 ;  /* 0x0000240a01007387 */ /* 0x000fe80000100800 */
[----:B----4-:R0:W-:Y:S02]  /*3fc0*/  STL [R1+0x2b0], R11 ;  /* 0x0002b00b01007387 */ /* 0x0101e40000100800 */
[C---:B0-----:R-:W-:Y:S01]  /*3fd0*/  IMAD R11, R19.reuse, 0x2, R13 ;  /* 0x00000002130b7824 */ /* 0x041fe200078e020d */
[----:B------:R-:W-:Y:S02]  /*3fe0*/  LEA R13, R19, R13, 0x1 ;  /* 0x0000000d130d7211 */ /* 0x000fe400078e08ff */
[C---:B--2---:R-:W-:Y:S01]  /*3ff0*/  LEA R10, P0, R28.reuse, R26, 0x1 ;  /* 0x0000001a1c0a7211 */ /* 0x044fe200078008ff */
[----:B---3--:R-:W-:Y:S04]  /*4000*/  STL [R1+0x2ac], R12 ;  /* 0x0002ac0c01007387 */ /* 0x008fe80000100800 */
[----:B------:R0:W-:Y:S02]  /*4010*/  STL [R1+0x40], R11 ;  /* 0x0000400b01007387 */ /* 0x0001e40000100800 */
[----:B0-----:R-:W-:-:S06]  /*4020*/  LEA.HI.X.SX32 R11, R28, R0, 0x1, P0 ;  /* 0x000000001c0b7211 */ /* 0x001fcc00000f0eff */
[----:B------:R0:W2:Y:S01]  /*4030*/  LDG.E.U16 R11, [R10.64] ;  /* 0x000000040a0b7981 */ /* 0x0000a2000c1e1500 */
[----:B------:R-:W-:Y:S01]  /*4040*/  LEA R12, P1, R17, R26, 0x1 ;  /* 0x0000001a110c7211 */ /* 0x000fe200078208ff */
[----:B------:R-:W-:-:S03]  /*4050*/  IMAD R28, R19, 0x2, R13 ;  /* 0x00000002131c7824 */ /* 0x000fc600078e020d */
[----:B------:R-:W-:-:S06]  /*4060*/  LEA.HI.X.SX32 R13, R17, R0, 0x1, P1 ;  /* 0x00000000110d7211 */ /* 0x000fcc00008f0eff */
[----:B------:R3:W4:Y:S01]  /*4070*/  LDG.E.U16 R13, [R12.64] ;  /* 0x000000040c0d7981 */ /* 0x000722000c1e1500 */
[C---:B------:R-:W-:Y:S02]  /*4080*/  LEA R17, R19.reuse, R28, 0x1 ;  /* 0x0000001c13117211 */ /* 0x040fe400078e08ff */
[C---:B-1----:R-:W-:Y:S01]  /*4090*/  LEA R14, P0, R2.reuse, R26, 0x1 ;  /* 0x0000001a020e7211 */ /* 0x042fe200078008ff */
[----:B-----5:R1:W-:Y:S04]  /*40a0*/  STL [R1+0x2a8], R15 ;  /* 0x0002a80f01007387 */ /* 0x0203e80000100800 */
[----:B------:R5:W-:Y:S01]  /*40b0*/  STL [R1+0x144], R28 ;  /* 0x0001441c01007387 */ /* 0x000be20000100800 */
[----:B-1----:R-:W-:Y:S01]  /*40c0*/  LEA.HI.X.SX32 R15, R2, R0, 0x1, P0 ;  /* 0x00000000020f7211 */ /* 0x002fe200000f0eff */
[----:B-----5:R-:W-:-:S05]  /*40d0*/  IMAD R28, R19, 0x2, R17 ;  /* 0x00000002131c7824 */ /* 0x020fca00078e0211 */
[----:B------:R-:W-:Y:S02]  /*40e0*/  LEA R2, R19, R28, 0x1 ;  /* 0x0000001c13027211 */ /* 0x000fe400078e08ff */
[-C--:B0-----:R-:W-:Y:S02]  /*40f0*/  LEA R10, P0, R4, R26.reuse, 0x1 ;  /* 0x0000001a040a7211 */ /* 0x081fe400078008ff */
[----:B---3--:R-:W-:Y:S01]  /*4100*/  LEA R12, P1, R8, R26, 0x1 ;  /* 0x0000001a080c7211 */ /* 0x008fe200078208ff */
[----:B--2---:R-:W-:Y:S04]  /*4110*/  STL [R1+0x2a4], R11 ;  /* 0x0002a40b01007387 */ /* 0x004fe80000100800 */
[----:B------:R0:W-:Y:S04]  /*4120*/  STL [R1+0x4], R28 ;  /* 0x0000041c01007387 */ /* 0x0001e80000100800 */
[----:B0-----:R0:W2:Y:S01]  /*4130*/  LDG.E.U16 R28, [R14.64] ;  /* 0x000000040e1c7981 */ /* 0x0010a2000c1e1500 */
[----:B------:R-:W-:-:S03]  /*4140*/  LEA.HI.X.SX32 R11, R4, R0, 0x1, P0 ;  /* 0x00000000040b7211 */ /* 0x000fc600000f0eff */
[----:B----4-:R1:W-:Y:S02]  /*4150*/  STL [R1+0x2a0], R13 ;  /* 0x0002a00d01007387 */ /* 0x0103e40000100800 */
[----:B-1----:R-:W-:Y:S02]  /*4160*/  LEA.HI.X.SX32 R13, R8, R0, 0x1, P1 ;  /* 0x00000000080d7211 */ /* 0x002fe400008f0eff */
[----:B------:R1:W3:Y:S04]  /*4170*/  LDG.E.U16 R8, [R10.64] ;  /* 0x000000040a087981 */ /* 0x0002e8000c1e1500 */
[----:B------:R4:W-:Y:S01]  /*4180*/  STL [R1+0x3c], R2 ;  /* 0x00003c0201007387 */ /* 0x0009e20000100800 */
[----:B0-----:R-:W-:Y:S01]  /*4190*/  LEA R14, P0, R6, R26, 0x1 ;  /* 0x0000001a060e7211 */ /* 0x001fe200078008ff */
[----:B----4-:R-:W-:-:S05]  /*41a0*/  IMAD R2, R19, 0x2, R2 ;  /* 0x0000000213027824 */ /* 0x010fca00078e0202 */
[----:B------:R0:W-:Y:S01]  /*41b0*/  STL [R1+0x18c], R2 ;  /* 0x00018c0201007387 */ /* 0x0001e20000100800 */
[----:B------:R-:W-:-:S05]  /*41c0*/  LEA.HI.X.SX32 R15, R6, R0, 0x1, P0 ;  /* 0x00000000060f7211 */ /* 0x000fca00000f0eff */
[----:B------:R4:W5:Y:S01]  /*41d0*/  LDG.E.U16 R6, [R14.64] ;  /* 0x000000040e067981 */ /* 0x000962000c1e1500 */
[----:B0-----:R-:W-:-:S05]  /*41e0*/  LEA R2, R19, R2, 0x1 ;  /* 0x0000000213027211 */ /* 0x001fca00078e08ff */
[----:B------:R-:W-:Y:S01]  /*41f0*/  IMAD R4, R19, 0x2, R2 ;  /* 0x0000000213047824 */ /* 0x000fe200078e0202 */
[----:B-1----:R-:W-:-:S04]  /*4200*/  LEA R10, P0, R21, R26, 0x1 ;  /* 0x0000001a150a7211 */ /* 0x002fc800078008ff */
[----:B------:R-:W-:Y:S02]  /*4210*/  LEA.HI.X.SX32 R11, R21, R0, 0x1, P0 ;  /* 0x00000000150b7211 */ /* 0x000fe400000f0eff */
[----:B----4-:R-:W-:-:S04]  /*4220*/  LEA R14, P0, R5, R26, 0x1 ;  /* 0x0000001a050e7211 */ /* 0x010fc800078008ff */
[----:B------:R-:W-:-:S05]  /*4230*/  LEA.HI.X.SX32 R15, R5, R0, 0x1, P0 ;  /* 0x00000000050f7211 */ /* 0x000fca00000f0eff */
[----:B------:R0:W2:Y:S04]  /*4240*/  LDG.E.U16 R14, [R14.64] ;  /* 0x000000040e0e7981 */ /* 0x0000a8000c1e1500 */
[----:B--2---:R1:W-:Y:S04]  /*4250*/  STL [R1+0x29c], R28 ;  /* 0x00029c1c01007387 */ /* 0x0043e80000100800 */
[----:B-1----:R1:W2:Y:S04]  /*4260*/  LDG.E.U16 R28, [R12.64] ;  /* 0x000000040c1c7981 */ /* 0x0022a8000c1e1500 */
[----:B------:R0:W-:Y:S02]  /*4270*/  STL [R1], R4 ;  /* 0x0000000401007387 */ /* 0x0001e40000100800 */
[----:B0-----:R-:W-:-:S05]  /*4280*/  LEA R4, R19, R4, 0x1 ;  /* 0x0000000413047211 */ /* 0x001fca00078e08ff */
[----:B------:R0:W-:Y:S01]  /*4290*/  STL [R1+0x30], R4 ;  /* 0x0000300401007387 */ /* 0x0001e20000100800 */
[----:B-1----:R-:W-:Y:S01]  /*42a0*/  LEA R12, P1, R20, R26, 0x1 ;  /* 0x0000001a140c7211 */ /* 0x002fe200078208ff */
[----:B0-----:R-:W-:-:S03]  /*42b0*/  IMAD R4, R19, 0x2, R4 ;  /* 0x0000000213047824 */ /* 0x001fc600078e0204 */
[----:B------:R-:W-:Y:S02]  /*42c0*/  LEA.HI.X.SX32 R13, R20, R0, 0x1, P1 ;  /* 0x00000000140d7211 */ /* 0x000fe400008f0eff */
[----:B------:R-:W-:Y:S04]  /*42d0*/  STL [R1+0x14c], R4 ;  /* 0x00014c0401007387 */ /* 0x000fe80000100800 */
[----:B---3--:R0:W-:Y:S04]  /*42e0*/  STL [R1+0x298], R8 ;  /* 0x0002980801007387 */ /* 0x0081e80000100800 */
[----:B------:R1:W3:Y:S04]  /*42f0*/  LDG.E.U16 R21, [R12.64] ;  /* 0x000000040c157981 */ /* 0x0002e8000c1e1500 */
[----:B0-----:R0:W3:Y:S01]  /*4300*/  LDG.E.U16 R8, [R10.64] ;  /* 0x000000040a087981 */ /* 0x0010e2000c1e1500 */
[----:B------:R-:W-:-:S02]  /*4310*/  LEA R4, R19, R4, 0x1 ;  /* 0x0000000413047211 */ /* 0x000fc400078e08ff */
[----:B0-----:R-:W-:-:S04]  /*4320*/  LEA R10, P0, R24, R26, 0x1 ;  /* 0x0000001a180a7211 */ /* 0x001fc800078008ff */
[----:B------:R-:W-:Y:S02]  /*4330*/  LEA.HI.X.SX32 R11, R24, R0, 0x1, P0 ;  /* 0x00000000180b7211 */ /* 0x000fe400000f0eff */
[----:B-1----:R-:W-:-:S04]  /*4340*/  LEA R12, P0, R3, R26, 0x1 ;  /* 0x0000001a030c7211 */ /* 0x002fc800078008ff */
[----:B------:R-:W-:-:S06]  /*4350*/  LEA.HI.X.SX32 R13, R3, R0, 0x1, P0 ;  /* 0x00000000030d7211 */ /* 0x000fcc00000f0eff */
[----:B------:R0:W3:Y:S04]  /*4360*/  LDG.E.U16 R13, [R12.64] ;  /* 0x000000040c0d7981 */ /* 0x0000e8000c1e1500 */
[----:B--2---:R1:W-:Y:S02]  /*4370*/  STL [R1+0x294], R28 ;  /* 0x0002941c01007387 */ /* 0x0043e40000100800 */
[----:B-1----:R-:W-:-:S05]  /*4380*/  IMAD R28, R19, 0x2, R4 ;  /* 0x00000002131c7824 */ /* 0x002fca00078e0204 */
[----:B------:R-:W-:Y:S01]  /*4390*/  LEA R5, R19, R28, 0x1 ;  /* 0x0000001c13057211 */ /* 0x000fe200078e08ff */
[----:B------:R1:W-:Y:S04]  /*43a0*/  STL [R1+0x1d68], R28 ;  /* 0x001d681c01007387 */ /* 0x0003e80000100800 */
[----:B-----5:R2:W-:Y:S04]  /*43b0*/  STL [R1+0x290], R6 ;  /* 0x0002900601007387 */ /* 0x0205e80000100800 */
[----:B------:R5:W-:Y:S04]  /*43c0*/  STL [R1+0x2c], R5 ;  /* 0x00002c0501007387 */ /* 0x000be80000100800 */
[----:B-1----:R1:W4:Y:S01]  /*43d0*/  LDG.E.U16 R28, [R10.64] ;  /* 0x000000040a1c7981 */ /* 0x002322000c1e1500 */
[----:B--2---:R-:W-:Y:S01]  /*43e0*/  LEA R6, P1, R7, R26, 0x1 ;  /* 0x0000001a07067211 */ /* 0x004fe200078208ff */
[----:B-----5:R-:W-:-:S03]  /*43f0*/  IMAD R5, R19, 0x2, R5 ;  /* 0x0000000213057824 */ /* 0x020fc600078e0205 */
[----:B------:R-:W-:Y:S02]  /*4400*/  LEA.HI.X.SX32 R7, R7, R0, 0x1, P1 ;  /* 0x0000000007077211 */ /* 0x000fe400008f0eff */
[----:B------:R2:W-:Y:S04]  /*4410*/  STL [R1+0x184], R5 ;  /* 0x0001840501007387 */ /* 0x0005e80000100800 */
[----:B------:R5:W4:Y:S04]  /*4420*/  LDG.E.U16 R20, [R6.64] ;  /* 0x0000000406147981 */ /* 0x000b28000c1e1500 */
[----:B------:R-:W4:Y:S01]  /*4430*/  LDL.LU R15, [R1+0x18] ;  /* 0x00001800010f7983 */ /* 0x000f220000300800 */
[----:B--2---:R-:W-:-:S05]  /*4440*/  LEA R5, R19, R5, 0x1 ;  /* 0x0000000513057211 */ /* 0x004fca00078e08ff */
[----:B------:R-:W-:Y:S01]  /*4450*/  IMAD R24, R19, 0x2, R5 ;  /* 0x0000000213187824 */ /* 0x000fe200078e0205 */
[----:B-----5:R-:W-:-:S04]  /*4460*/  LEA R6, P0, R27, R26, 0x1 ;  /* 0x0000001a1b067211 */ /* 0x020fc800078008ff */
[----:B------:R-:W-:Y:S01]  /*4470*/  LEA R3, R19, R24, 0x1 ;  /* 0x0000001813037211 */ /* 0x000fe200078e08ff */
[----:B------:R2:W-:Y:S01]  /*4480*/  STL [R1+0x1d64], R24 ;  /* 0x001d641801007387 */ /* 0x0005e20000100800 */
[----:B------:R-:W-:Y:S02]  /*4490*/  LEA.HI.X.SX32 R7, R27, R0, 0x1, P0 ;  /* 0x000000001b077211 */ /* 0x000fe400000f0eff */
[----:B-1----:R-:W-:-:S04]  /*44a0*/  LEA R10, P0, R23, R26, 0x1 ;  /* 0x0000001a170a7211 */ /* 0x002fc800078008ff */
[----:B------:R1:W5:Y:S04]  /*44b0*/  LDG.E.U16 R7, [R6.64] ;  /* 0x0000000406077981 */ /* 0x000368000c1e1500 */
[----:B--2---:R-:W2:Y:S04]  /*44c0*/  LDL.LU R24, [R1+0x10] ;  /* 0x0000100001187983 */ /* 0x004ea80000300800 */
[----:B---3--:R3:W-:Y:S04]  /*44d0*/  STL [R1+0x28c], R8 ;  /* 0x00028c0801007387 */ /* 0x0087e80000100800 */
[----:B------:R0:W-:Y:S01]  /*44e0*/  STL [R1+0x20], R3 ;  /* 0x0000200301007387 */ /* 0x0001e20000100800 */
[----:B------:R-:W-:-:S02]  /*44f0*/  LEA.HI.X.SX32 R11, R23, R0, 0x1, P0 ;  /* 0x00000000170b7211 */ /* 0x000fc400000f0eff */
[----:B---3--:R-:W-:Y:S01]  /*4500*/  LEA R8, P1, R9, R26, 0x1 ;  /* 0x0000001a09087211 */ /* 0x008fe200078208ff */
[----:B------:R3:W-:Y:S01]  /*4510*/  STL [R1+0x288], R21 ;  /* 0x0002881501007387 */ /* 0x0007e20000100800 */
[----:B0-----:R-:W-:Y:S02]  /*4520*/  IMAD R3, R19, 0x2, R3 ;  /* 0x0000000213037824 */ /* 0x001fe400078e0203 */
[----:B------:R-:W-:Y:S01]  /*4530*/  LEA.HI.X.SX32 R9, R9, R0, 0x1, P1 ;  /* 0x0000000009097211 */ /* 0x000fe200008f0eff */
[----:B------:R2:W2:Y:S04]  /*4540*/  LDG.E.U16 R11, [R10.64] ;  /* 0x000000040a0b7981 */ /* 0x0004a8000c1e1500 */
[----:B---3--:R-:W3:Y:S04]  /*4550*/  LDL.LU R21, [R1+0x14] ;  /* 0x0000140001157983 */ /* 0x008ee80000300800 */
[----:B------:R-:W-:Y:S04]  /*4560*/  STL [R1+0x178], R3 ;  /* 0x0001780301007387 */ /* 0x000fe80000100800 */
[----:B------:R0:W-:Y:S02]  /*4570*/  STL [R1+0x284], R14 ;  /* 0x0002840e01007387 */ /* 0x0001e40000100800 */
[----:B0-----:R-:W-:Y:S01]  /*4580*/  LEA R14, R19, R3, 0x1 ;  /* 0x00000003130e7211 */ /* 0x001fe200078e08ff */
[----:B------:R-:W-:-:S02]  /*4590*/  IMAD R3, R18, 0x2, R23 ;  /* 0x0000000212037824 */ /* 0x000fc400078e0217 */
[----:B------:R0:W3:Y:S01]  /*45a0*/  LDG.E.U16 R23, [R8.64] ;  /* 0x0000000408177981 */ /* 0x0000e2000c1e1500 */
[----:B------:R-:W-:Y:S02]  /*45b0*/  LEA R18, R19, R14, 0x1 ;  /* 0x0000000e13127211 */ /* 0x000fe400078e08ff */
[-C--:B------:R-:W-:Y:S02]  /*45c0*/  LEA R12, P1, R22, R26.reuse, 0x1 ;  /* 0x0000001a160c7211 */ /* 0x080fe400078208ff */
[----:B0-----:R-:W-:Y:S01]  /*45d0*/  LEA R8, P0, R3, R26, 0x1 ;  /* 0x0000001a03087211 */ /* 0x001fe200078008ff */
[----:B------:R-:W-:-:S03]  /*45e0*/  IMAD R27, R19, 0x2, R18 ;  /* 0x00000002131b7824 */ /* 0x000fc600078e0212 */
[----:B------:R-:W-:Y:S02]  /*45f0*/  LEA.HI.X.SX32 R9, R3, R0, 0x1, P0 ;  /* 0x0000000003097211 */ /* 0x000fe400000f0eff */
[----:B-1----:R-:W-:Y:S02]  /*4600*/  LEA R6, P0, R25, R26, 0x1 ;  /* 0x0000001a19067211 */ /* 0x002fe400078008ff */
[----:B------:R-:W-:Y:S02]  /*4610*/  LEA R3, R19, R27, 0x1 ;  /* 0x0000001b13037211 */ /* 0x000fe400078e08ff */
[----:B------:R0:W3:Y:S04]  /*4620*/  LDG.E.U16 R9, [R8.64] ;  /* 0x0000000408097981 */ /* 0x0000e8000c1e1500 */
[----:B----4-:R1:W-:Y:S04]  /*4630*/  STL [R1+0x280], R28 ;  /* 0x0002801c01007387 */ /* 0x0103e80000100800 */
[----:B-1----:R-:W4:Y:S04]  /*4640*/  LDL.LU R28, [R1+0x1c] ;  /* 0x00001c00011c7983 */ /* 0x002f280000300800 */
[----:B------:R1:W-:Y:S04]  /*4650*/  STL [R1+0x27c], R20 ;  /* 0x00027c1401007387 */ /* 0x0003e80000100800 */
[----:B-1----:R-:W4:Y:S04]  /*4660*/  LDL.LU R20, [R1+0xc] ;  /* 0x00000c0001147983 */ /* 0x002f280000300800 */
[----:B------:R1:W-:Y:S02]  /*4670*/  STL [R1+0x278], R13 ;  /* 0x0002780d01007387 */ /* 0x0003e40000100800 */
[----:B-1----:R-:W-:-:S02]  /*4680*/  LEA.HI.X.SX32 R13, R22, R0, 0x1, P1 ;  /* 0x00000000160d7211 */ /* 0x002fc400008f0eff */
[----:B-----5:R1:W-:Y:S04]  /*4690*/  STL [R1+0x274], R7 ;  /* 0x0002740701007387 */ /* 0x0203e80000100800 */
[----:B------:R5:W4:Y:S01]  /*46a0*/  LDG.E.U16 R22, [R12.64] ;  /* 0x000000040c167981 */ /* 0x000b22000c1e1500 */
[C---:B--2---:R-:W-:Y:S02]  /*46b0*/  LEA R10, P1, R24.reuse, R26, 0x1 ;  /* 0x0000001a180a7211 */ /* 0x044fe400078208ff */
[----:B-1----:R-:W-:Y:S02]  /*46c0*/  LEA.HI.X.SX32 R7, R25, R0, 0x1, P0 ;  /* 0x0000000019077211 */ /* 0x002fe400000f0eff */
[C---:B-----5:R-:W-:Y:S01]  /*46d0*/  LEA R12, P0, R15.reuse, R26, 0x1 ;  /* 0x0000001a0f0c7211 */ /* 0x060fe200078008ff */
[----:B------:R-:W-:Y:S03]  /*46e0*/  STL [R1+0x174], R3 ;  /* 0x0001740301007387 */ /* 0x000fe60000100800 */
[-C--:B------:R-:W-:Y:S01]  /*46f0*/  LEA.HI.X.SX32 R13, R15, R0.reuse, 0x1, P0 ;  /* 0x000000000f0d7211 */ /* 0x080fe200000f0eff */
[----:B------:R1:W2:Y:S04]  /*4700*/  LDG.E.U16 R6, [R6.64] ;  /* 0x0000000406067981 */ /* 0x0002a8000c1e1500 */
[----:B---3--:R-:W-:Y:S04]  /*4710*/  STL [R1+0x270], R23 ;  /* 0x0002701701007387 */ /* 0x008fe80000100800 */
[----:B------:R3:W-:Y:S02]  /*4720*/  STL [R1+0x26c], R11 ;  /* 0x00026c0b01007387 */ /* 0x0007e40000100800 */
[----:B---3--:R-:W-:-:S02]  /*4730*/  LEA.HI.X.SX32 R11, R24, R0, 0x1, P1 ;  /* 0x00000000180b7211 */ /* 0x008fc400008f0eff */
[----:B------:R-:W3:Y:S01]  /*4740*/  LDG.E.U16 R24, [R12.64] ;  /* 0x000000040c187981 */ /* 0x000ee2000c1e1500 */
[----:B------:R-:W-:Y:S01]  /*4750*/  MOV R25, c[0x0][0x198] ;  /* 0x0000660000197a02 */ /* 0x000fe20000000f00 */
[----:B------:R-:W-:-:S04]  /*4760*/  IMAD R3, R19, 0x2, R3 ;  /* 0x0000000213037824 */ /* 0x000fc800078e0203 */
[----:B------:R-:W-:-:S05]  /*4770*/  IMAD R19, R25, 0x2, R3 ;  /* 0x0000000219137824 */ /* 0x000fca00078e0203 */
[----:B------:R-:W-:Y:S02]  /*4780*/  LEA R23, R25, R19, 0x1 ;  /* 0x0000001319177211 */ /* 0x000fe400078e08ff */
[----:B0-----:R-:W-:-:S03]  /*4790*/  LEA R8, P0, R21, R26, 0x1 ;  /* 0x0000001a15087211 */ /* 0x001fc600078008ff */
[C---:B------:R-:W-:Y:S01]  /*47a0*/  IMAD R15, R25.reuse, 0x2, R23 ;  /* 0x00000002190f7824 */ /* 0x040fe200078e0217 */
[----:B------:R0:W-:Y:S04]  /*47b0*/  STL [R1+0x268], R9 ;  /* 0x0002680901007387 */ /* 0x0001e80000100800 */
[----:B------:R5:W-:Y:S01]  /*47c0*/  STL [R1+0x170], R15 ;  /* 0x0001700f01007387 */ /* 0x000be20000100800 */
[----:B-1----:R-:W-:Y:S02]  /*47d0*/  LEA R7, R25, R15, 0x1 ;  /* 0x0000000f19077211 */ /* 0x002fe400078e08ff */
[----:B0-----:R-:W-:Y:S01]  /*47e0*/  LEA.HI.X.SX32 R9, R21, R0, 0x1, P0 ;  /* 0x0000000015097211 */ /* 0x001fe200000f0eff */
[----:B-----5:R4:W5:Y:S02]  /*47f0*/  LDG.E.U16 R15, [R10.64] ;  /* 0x000000040a0f7981 */ /* 0x020964000c1e1500 */
[----:B----4-:R-:W-:-:S04]  /*4800*/  LEA R10, P0, R28, R26, 0x1 ;  /* 0x0000001a1c0a7211 */ /* 0x010fc800078008ff */
[----:B------:R-:W-:-:S05]  /*4810*/  LEA.HI.X.SX32 R11, R28, R0, 0x1, P0 ;  /* 0x000000001c0b7211 */ /* 0x000fca00000f0eff */
[----:B------:R0:W4:Y:S04]  /*4820*/  LDG.E.U16 R28, [R10.64] ;  /* 0x000000040a1c7981 */ /* 0x000128000c1e1500 */
[----:B------:R-:W-:Y:S04]  /*4830*/  STL [R1+0x264], R22 ;  /* 0x0002641601007387 */ /* 0x000fe80000100800 */
[----:B--2---:R-:W-:Y:S04]  /*4840*/  STL [R1+0x260], R6 ;  /* 0x0002600601007387 */ /* 0x004fe80000100800 */
[----:B---3--:R1:W-:Y:S04]  /*4850*/  STL [R1+0x25c], R24 ;  /* 0x00025c1801007387 */ /* 0x0083e80000100800 */
[----:B-1----:R1:W2:Y:S01]  /*4860*/  LDG.E.U16 R24, [R8.64] ;  /* 0x0000000408187981 */ /* 0x0022a2000c1e1500 */
[----:B------:R-:W-:-:S05]  /*4870*/  IMAD R21, R25, 0x2, R7 ;  /* 0x0000000219157824 */ /* 0x000fca00078e0207 */
[----:B------:R-:W-:-:S05]  /*4880*/  LEA R22, R25, R21, 0x1 ;  /* 0x0000001519167211 */ /* 0x000fca00078e08ff */
[----:B------:R-:W-:Y:S01]  /*4890*/  IMAD R6, R25, 0x2, R22 ;  /* 0x0000000219067824 */ /* 0x000fe200078e0216 */
[----:B------:R-:W-:-:S04]  /*48a0*/  LEA R12, P1, R20, R26, 0x1 ;  /* 0x0000001a140c7211 */ /* 0x000fc800078208ff */
[----:B------:R3:W-:Y:S01]  /*48b0*/  STL [R1+0x164], R6 ;  /* 0x0001640601007387 */ /* 0x0007e20000100800 */
[----:B------:R-:W-:Y:S02]  /*48c0*/  LEA.HI.X.SX32 R13, R20, R0, 0x1, P1 ;  /* 0x00000000140d7211 */ /* 0x000fe400008f0eff */
[----:B---3--:R-:W-:Y:S01]  /*48d0*/  LEA R6, R25, R6, 0x1 ;  /* 0x0000000619067211 */ /* 0x008fe200078e08ff */
[----:B-----5:R3:W-:Y:S01]  /*48e0*/  STL [R1+0x258], R15 ;  /* 0x0002580f01007387 */ /* 0x0207e20000100800 */
[----:B-1----:R-:W-:-:S03]  /*48f0*/  LEA R8, P0, R29, R26, 0x1 ;  /* 0x0000001a1d087211 */ /* 0x002fc600078008ff */
[----:B------:R-:W-:Y:S01]  /*4900*/  IMAD R20, R25, 0x2, R6 ;  /* 0x0000000219147824 */ /* 0x000fe200078e0206 */
[----:B------:R-:W-:Y:S02]  /*4910*/  LEA.HI.X.SX32 R9, R29, R0, 0x1, P0 ;  /* 0x000000001d097211 */ /* 0x000fe400000f0eff */
[C---:B0-----:R-:W-:Y:S01]  /*4920*/  LEA R10, P0, R16.reuse, R26, 0x1 ;  /* 0x0000001a100a7211 */ /* 0x041fe200078008ff */
[----:B------:R0:W5:Y:S01]  /*4930*/  LDG.E.U16 R29, [R12.64] ;  /* 0x000000040c1d7981 */ /* 0x000162000c1e1500 */
[C---:B---3--:R-:W-:Y:S02]  /*4940*/  LEA R15, R25.reuse, R20, 0x1 ;  /* 0x00000014190f7211 */ /* 0x048fe400078e08ff */
[----:B------:R-:W-:Y:S01]  /*4950*/  LEA.HI.X.SX32 R11, R16, R0, 0x1, P0 ;  /* 0x00000000100b7211 */ /* 0x000fe200000f0eff */
[----:B------:R-:W3:Y:S04]  /*4960*/  LDG.E.U16 R9, [R8.64] ;  /* 0x0000000408097981 */ /* 0x000ee8000c1e1500 */
[----:B--2---:R1:W-:Y:S02]  /*4970*/  STL [R1+0x254], R24 ;  /* 0x0002541801007387 */ /* 0x0043e40000100800 */
[----:B-1----:R-:W-:-:S05]  /*4980*/  IMAD R24, R25, 0x2, R15 ;  /* 0x0000000219187824 */ /* 0x002fca00078e020f */
[----:B------:R-:W-:Y:S04]  /*4990*/  STL [R1+0x158], R24 ;  /* 0x0001581801007387 */ /* 0x000fe80000100800 */
[----:B----4-:R1:W-:Y:S04]  /*49a0*/  STL [R1+0x250], R28 ;  /* 0x0002501c01007387 */ /* 0x0103e80000100800 */
[----:B-1----:R1:W2:Y:S01]  /*49b0*/  LDG.E.U16 R28, [R10.64] ;  /* 0x000000040a1c7981 */ /* 0x0022a2000c1e1500 */
[-C--:B0-----:R-:W-:Y:S02]  /*49c0*/  LEA R12, P1, R17, R26.reuse, 0x1 ;  /* 0x0000001a110c7211 */ /* 0x081fe400078208ff */
[----:B------:R-:W-:-:S02]  /*49d0*/  LEA R16, P0, R2, R26, 0x1 ;  /* 0x0000001a02107211 */ /* 0x000fc400078008ff */
[-C--:B------:R-:W-:Y:S02]  /*49e0*/  LEA.HI.X.SX32 R13, R17, R0.reuse, 0x1, P1 ;  /* 0x00000000110d7211 */ /* 0x080fe400008f0eff */
[----:B------:R-:W-:Y:S02]  /*49f0*/  LEA.HI.X.SX32 R17, R2, R0, 0x1, P0 ;  /* 0x0000000002117211 */ /* 0x000fe400000f0eff */
[C---:B-1----:R-:W-:Y:S01]  /*4a00*/  LEA R10, P0, R4.reuse, R26, 0x1 ;  /* 0x0000001a040a7211 */ /* 0x042fe200078008ff */
[----:B-----5:R0:W-:Y:S03]  /*4a10*/  STL [R1+0x24c], R29 ;  /* 0x00024c1d01007387 */ /* 0x0201e60000100800 */
[----:B------:R-:W-:Y:S01]  /*4a20*/  LEA.HI.X.SX32 R11, R4, R0, 0x1, P0 ;  /* 0x00000000040b7211 */ /* 0x000fe200000f0eff */
[----:B---3--:R-:W-:Y:S05]  /*4a30*/  STL [R1+0x248], R9 ;  /* 0x0002480901007387 */ /* 0x008fea0000100800 */
[----:B------:R1:W3:Y:S04]  /*4a40*/  LDG.E.U16 R11, [R10.64] ;  /* 0x000000040a0b7981 */ /* 0x0002e8000c1e1500 */
[----:B0-----:R0:W4:Y:S04]  /*4a50*/  LDG.E.U16 R29, [R12.64] ;  /* 0x000000040c1d7981 */ /* 0x001128000c1e1500 */
[----:B--2---:R2:W-:Y:S04]  /*4a60*/  STL [R1+0x244], R28 ;  /* 0x0002441c01007387 */ /* 0x0045e80000100800 */
[----:B--2---:R2:W5:Y:S01]  /*4a70*/  LDG.E.U16 R28, [R16.64] ;  /* 0x00000004101c7981 */ /* 0x004562000c1e1500 */
[----:B------:R-:W-:-:S05]  /*4a80*/  LEA R8, R25, R24, 0x1 ;  /* 0x0000001819087211 */ /* 0x000fca00078e08ff */
[----:B------:R-:W-:Y:S01]  /*4a90*/  IMAD R2, R25, 0x2, R8 ;  /* 0x0000000219027824 */ /* 0x000fe200078e0208 */
[----:B0-----:R-:W-:-:S04]  /*4aa0*/  LEA R12, P1, R5, R26, 0x1 ;  /* 0x0000001a050c7211 */ /* 0x001fc800078208ff */
[----:B------:R-:W-:Y:S02]  /*4ab0*/  LEA R9, R25, R2, 0x1 ;  /* 0x0000000219097211 */ /* 0x000fe400078e08ff */
[----:B------:R-:W-:-:S03]  /*4ac0*/  LEA.HI.X.SX32 R13, R5, R0, 0x1, P1 ;  /* 0x00000000050d7211 */ /* 0x000fc600008f0eff */
[----:B------:R-:W-:Y:S01]  /*4ad0*/  IMAD R24, R25, 0x2, R9 ;  /* 0x0000000219187824 */ /* 0x000fe200078e0209 */
[----:B--2---:R-:W-:-:S04]  /*4ae0*/  LEA R16, P0, R14, R26, 0x1 ;  /* 0x0000001a0e107211 */ /* 0x004fc800078008ff */
[----:B------:R-:W-:Y:S01]  /*4af0*/  STL [R1+0x154], R24 ;  /* 0x0001541801007387 */ /* 0x000fe20000100800 */
[----:B------:R-:W-:Y:S02]  /*4b00*/  LEA.HI.X.SX32 R17, R14, R0, 0x1, P0 ;  /* 0x000000000e117211 */ /* 0x000fe400000f0eff */
[----:B-1----:R-:W-:Y:S01]  /*4b10*/  LEA R10, P0, R3, R26, 0x1 ;  /* 0x0000001a030a7211 */ /* 0x002fe200078008ff */
[----:B----4-:R0:W-:Y:S01]  /*4b20*/  STL [R1+0x240], R29 ;  /* 0x0002401d01007387 */ /* 0x0101e20000100800 */
[----:B------:R-:W-:-:S03]  /*4b30*/  LEA R4, R25, R24, 0x1 ;  /* 0x0000001819047211 */ /* 0x000fc600078e08ff */
[----:B0-----:R0:W2:Y:S02]  /*4b40*/  LDG.E.U16 R29, [R12.64] ;  /* 0x000000040c1d7981 */ /* 0x0010a4000c1e1500 */
[----:B0-----:R-:W-:-:S04]  /*4b50*/  LEA R12, P1, R7, R26, 0x1 ;  /* 0x0000001a070c7211 */ /* 0x001fc800078208ff */
[-C--:B------:R-:W-:Y:S01]  /*4b60*/  LEA.HI.X.SX32 R13, R7, R0.reuse, 0x1, P1 ;  /* 0x00000000070d7211 */ /* 0x080fe200008f0eff */
[----:B-----5:R0:W-:Y:S04]  /*4b70*/  STL [R1+0x23c], R28 ;  /* 0x00023c1c01007387 */ /* 0x0201e80000100800 */
[----:B0-----:R-:W4:Y:S04]  /*4b80*/  LDL.LU R28, [R1+0x38] ;  /* 0x00003800011c7983 */ /* 0x001f280000300800 */
[----:B------:R-:W5:Y:S04]  /*4b90*/  LDL.LU R24, [R1+0x28] ;  /* 0x0000280001187983 */ /* 0x000f680000300800 */
[----:B---3--:R0:W-:Y:S02]  /*4ba0*/  STL [R1+0x238], R11 ;  /* 0x0002380b01007387 */ /* 0x0081e40000100800 */
[----:B0-----:R-:W-:-:S02]  /*4bb0*/  LEA.HI.X.SX32 R11, R3, R0, 0x1, P0 ;  /* 0x00000000030b7211 */ /* 0x001fc400000f0eff */
[----:B------:R0:W3:Y:S04]  /*4bc0*/  LDG.E.U16 R3, [R16.64] ;  /* 0x0000000410037981 */ /* 0x0000e8000c1e1500 */
[----:B------:R1:W4:Y:S01]  /*4bd0*/  LDG.E.U16 R10, [R10.64] ;  /* 0x000000040a0a7981 */ /* 0x000322000c1e1500 */
[----:B0-----:R-:W-:-:S03]  /*4be0*/  LEA R16, P0, R6, R26, 0x1 ;  /* 0x0000001a06107211 */ /* 0x001fc600078008ff */
[----:B-1----:R0:W4:Y:S01]  /*4bf0*/  LDG.E.U16 R11, [R12.64] ;  /* 0x000000040c0b7981 */ /* 0x002122000c1e1500 */
[----:B------:R-:W-:-:S06]  /*4c00*/  LEA.HI.X.SX32 R17, R6, R0, 0x1, P0 ;  /* 0x0000000006117211 */ /* 0x000fcc00000f0eff */
[----:B------:R1:W5:Y:S01]  /*4c10*/  LDG.E.U16 R17, [R16.64] ;  /* 0x0000000410117981 */ /* 0x000362000c1e1500 */
[----:B0-----:R-:W-:-:S04]  /*4c20*/  LEA R12, P0, R8, R26, 0x1 ;  /* 0x0000001a080c7211 */ /* 0x001fc800078008ff */
[----:B------:R-:W-:-:S06]  /*4c30*/  LEA.HI.X.SX32 R13, R8, R0, 0x1, P0 ;  /* 0x00000000080d7211 */ /* 0x000fcc00000f0eff */
[----:B------:R-:W5:Y:S01]  /*4c40*/  LDG.E.U16 R13, [R12.64] ;  /* 0x000000040c0d7981 */ /* 0x000f62000c1e1500 */
[----:B------:R-:W-:-:S05]  /*4c50*/  IMAD R5, R25, 0x2, R4 ;  /* 0x0000000219057824 */ /* 0x000fca00078e0204 */
[C---:B------:R-:W-:Y:S01]  /*4c60*/  LEA R14, R25.reuse, R5, 0x1 ;  /* 0x00000005190e7211 */ /* 0x040fe200078e08ff */
[----:B--2---:R0:W-:Y:S04]  /*4c70*/  STL [R1+0x234], R29 ;  /* 0x0002341d01007387 */ /* 0x0041e80000100800 */
[----:B0-----:R-:W-:-:S05]  /*4c80*/  IMAD R29, R25, 0x2, R14 ;  /* 0x00000002191d7824 */ /* 0x001fca00078e020e */
[----:B------:R0:W-:Y:S01]  /*4c90*/  STL [R1+0x150], R29 ;  /* 0x0001501d01007387 */ /* 0x0001e20000100800 */
[----:B------:R-:W-:-:S03]  /*4ca0*/  LEA R7, R25, R29, 0x1 ;  /* 0x0000001d19077211 */ /* 0x000fc600078e08ff */
[----:B0-----:R-:W2:Y:S01]  /*4cb0*/  LDL.LU R29, [R1] ;  /* 0x00000000011d7983 */ /* 0x001ea20000300800 */
[----:B-1----:R-:W-:-:S03]  /*4cc0*/  LEA R16, P0, R7, R26, 0x1 ;  /* 0x0000001a07107211 */ /* 0x002fc600078008ff */
[----:B---3--:R0:W-:Y:S04]  /*4cd0*/  STL [R1+0x230], R3 ;  /* 0x0002300301007387 */ /* 0x0081e80000100800 */
[----:B----4-:R-:W-:Y:S04]  /*4ce0*/  STL [R1+0x228], R11 ;  /* 0x0002280b01007387 */ /* 0x010fe80000100800 */
[----:B------:R1:W-:Y:S01]  /*4cf0*/  STL [R1+0x22c], R10 ;  /* 0x00022c0a01007387 */ /* 0x0003e20000100800 */
[----:B0-----:R-:W-:-:S03]  /*4d00*/  IMAD R3, R25, 0x2, R7 ;  /* 0x0000000219037824 */ /* 0x001fc600078e0207 */
[----:B------:R-:W3:Y:S01]  /*4d10*/  LDL.LU R8, [R1+0x4] ;  /* 0x0000040001087983 */ /* 0x000ee20000300800 */
[----:B-1----:R-:W-:-:S03]  /*4d20*/  LEA R10, P1, R4, R26, 0x1 ;  /* 0x0000001a040a7211 */ /* 0x002fc600078208ff */
[----:B-----5:R0:W-:Y:S01]  /*4d30*/  STL [R1+0x224], R17 ;  /* 0x0002241101007387 */ /* 0x0201e20000100800 */
[----:B------:R-:W-:-:S06]  /*4d40*/  LEA.HI.X.SX32 R11, R4, R0, 0x1, P1 ;  /* 0x00000000040b7211 */ /* 0x000fcc00008f0eff */
[----:B------:R-:W4:Y:S01]  /*4d50*/  LDG.E.U16 R11, [R10.64] ;  /* 0x000000040a0b7981 */ /* 0x000f22000c1e1500 */
[----:B0-----:R-:W-:-:S03]  /*4d60*/  LEA.HI.X.SX32 R17, R7, R0, 0x1, P0 ;  /* 0x0000000007117211 */ /* 0x001fc600000f0eff */
[----:B------:R-:W5:Y:S04]  /*4d70*/  LDL.LU R7, [R1+0x24] ;  /* 0x0000240001077983 */ /* 0x000f680000300800 */
[----:B------:R0:W-:Y:S04]  /*4d80*/  STL [R1+0x220], R13 ;  /* 0x0002200d01007387 */ /* 0x0001e80000100800 */
[----:B------:R-:W2:Y:S04]  /*4d90*/  LDG.E.U16 R17, [R16.64] ;  /* 0x0000000410117981 */ /* 0x000ea8000c1e1500 */
[----:B0-----:R-:W3:Y:S01]  /*4da0*/  LDL.LU R13, [R1+0x34] ;  /* 0x00003400010d7983 */ /* 0x001ee20000300800 */
[----:B------:R-:W-:-:S02]  /*4db0*/  LEA R6, R25, R3, 0x1 ;  /* 0x0000000319067211 */ /* 0x000fc400078e08ff */
[----:B------:R-:W-:-:S03]  /*4dc0*/  MOV R4, c[0x0][0x198] ;  /* 0x0000660000047a02 */ /* 0x000fc60000000f00 */
[----:B------:R-:W-:-:S04]  /*4dd0*/  IMAD R25, R25, 0x2, R6 ;  /* 0x0000000219197824 */ /* 0x000fc800078e0206 */
[----:B------:R-:W-:-:S05]  /*4de0*/  IMAD R4, R4, 0x2, R25 ;  /* 0x0000000204047824 */ /* 0x000fca00078e0219 */
[CC--:B------:R-:W-:Y:S01]  /*4df0*/  LEA R12, P1, R4.reuse, R26.reuse, 0x1 ;  /* 0x0000001a040c7211 */ /* 0x0c0fe200078208ff */
[----:B----4-:R0:W-:Y:S04]  /*4e00*/  STL [R1+0x21c], R11 ;  /* 0x00021c0b01007387 */ /* 0x0101e80000100800 */
[----:B--2---:R1:W-:Y:S01]  /*4e10*/  STL [R1+0x218], R17 ;  /* 0x0002181101007387 */ /* 0x0043e20000100800 */
[----:B---3--:R-:W-:Y:S02]  /*4e20*/  LEA R10, P0, R13, R26, 0x1 ;  /* 0x0000001a0d0a7211 */ /* 0x008fe400078008ff */
[----:B0-----:R-:W-:Y:S02]  /*4e30*/  MOV R11, R13 ;  /* 0x0000000d000b7202 */ /* 0x001fe40000000f00 */
[----:B------:R-:W-:-:S02]  /*4e40*/  LEA.HI.X.SX32 R13, R4, R0, 0x1, P1 ;  /* 0x00000000040d7211 */ /* 0x000fc400008f0eff */
[----:B------:R-:W-:-:S03]  /*4e50*/  LEA.HI.X.SX32 R11, R11, R0, 0x1, P0 ;  /* 0x000000000b0b7211 */ /* 0x000fc600000f0eff */
[----:B-1----:R0:W2:Y:S04]  /*4e60*/  LDG.E.U16 R17, [R12.64] ;  /* 0x000000040c117981 */ /* 0x0020a8000c1e1500 */
[----:B------:R-:W3:Y:S01]  /*4e70*/  LDG.E.U16 R11, [R10.64] ;  /* 0x000000040a0b7981 */ /* 0x000ee2000c1e1500 */
[-C--:B------:R-:W-:Y:S02]  /*4e80*/  LEA R16, P0, R28, R26.reuse, 0x1 ;  /* 0x0000001a1c107211 */ /* 0x080fe400078008ff */
[----:B0-----:R-:W-:-:S04]  /*4e90*/  LEA R12, P1, R24, R26, 0x1 ;  /* 0x0000001a180c7211 */ /* 0x001fc800078208ff */
[-C--:B------:R-:W-:Y:S01]  /*4ea0*/  LEA.HI.X.SX32 R13, R24, R0.reuse, 0x1, P1 ;  /* 0x00000000180d7211 */ /* 0x080fe200008f0eff */
[----:B--2---:R0:W-:Y:S02]  /*4eb0*/  STL [R1+0x214], R17 ;  /* 0x0002141101007387 */ /* 0x0041e40000100800 */
[----:B0-----:R-:W-:Y:S02]  /*4ec0*/  LEA.HI.X.SX32 R17, R28, R0, 0x1, P0 ;  /* 0x000000001c117211 */ /* 0x001fe400000f0eff */
[----:B------:R-:W2:Y:S04]  /*4ed0*/  LDL.LU R28, [R1+0x1d68] ;  /* 0x001d6800011c7983 */ /* 0x000ea80000300800 */
[----:B------:R-:W4:Y:S04]  /*4ee0*/  LDL.LU R24, [R1+0x1d64] ;  /* 0x001d640001187983 */ /* 0x000f280000300800 */
[----:B---3--:R0:W-:Y:S04]  /*4ef0*/  STL [R1+0x210], R11 ;  /* 0x0002100b01007387 */ /* 0x0081e80000100800 */
[----:B0-----:R-:W3:Y:S01]  /*4f00*/  LDG.E.U16 R11, [R16.64] ;  /* 0x00000004100b7981 */ /* 0x001ee2000c1e1500 */
[----:B-----5:R-:W-:-:S03]  /*4f10*/  LEA R10, P0, R7, R26, 0x1 ;  /* 0x0000001a070a7211 */ /* 0x020fc600078008ff */
[----:B---3--:R0:W-:Y:S02]  /*4f20*/  STL [R1+0x20c], R11 ;  /* 0x00020c0b01007387 */ /* 0x0081e40000100800 */
[----:B0-----:R-:W-:Y:S02]  /*4f30*/  LEA.HI.X.SX32 R11, R7, R0, 0x1, P0 ;  /* 0x00000000070b7211 */ /* 0x001fe400000f0eff */
[----:B------:R0:W3:Y:S01]  /*4f40*/  LDG.E.U16 R7, [R12.64] ;  /* 0x000000040c077981 */ /* 0x0000e2000c1e1500 */
[----:B------:R-:W-:-:S04]  /*4f50*/  LEA R16, P1, R8, R26, 0x1 ;  /* 0x0000001a08107211 */ /* 0x000fc800078208ff */
[----:B------:R-:W-:Y:S02]  /*4f60*/  LEA.HI.X.SX32 R17, R8, R0, 0x1, P1 ;  /* 0x0000000008117211 */ /* 0x000fe400008f0eff */
[----:B------:R2:W5:Y:S01]  /*4f70*/  LDG.E.U16 R8, [R10.64] ;  /* 0x000000040a087981 */ /* 0x000562000c1e1500 */
[----:B0-----:R-:W-:-:S03]  /*4f80*/  LEA R12, P0, R29, R26, 0x1 ;  /* 0x0000001a1d0c7211 */ /* 0x001fc600078008ff */
[----:B---3--:R0:W-:Y:S04]  /*4f90*/  STL [R1+0x208], R7 ;  /* 0x0002080701007387 */ /* 0x0081e80000100800 */
[----:B0-----:R4:W3:Y:S01]  /*4fa0*/  LDG.E.U16 R7, [R16.64] ;  /* 0x0000000410077981 */ /* 0x0018e2000c1e1500 */
[C---:B--2---:R-:W-:Y:S02]  /*4fb0*/  LEA R10, P1, R28.reuse, R26, 0x1 ;  /* 0x0000001a1c0a7211 */ /* 0x044fe400078208ff */
[-C--:B------:R-:W-:Y:S01]  /*4fc0*/  LEA.HI.X.SX32 R13, R29, R0.reuse, 0x1, P0 ;  /* 0x000000001d0d7211 */ /* 0x080fe200000f0eff */
[----:B-----5:R0:W-:Y:S01]  /*4fd0*/  STL [R1+0x204], R8 ;  /* 0x0002040801007387 */ /* 0x0201e20000100800 */
[----:B------:R-:W-:Y:S02]  /*4fe0*/  LEA.HI.X.SX32 R11, R28, R0, 0x1, P1 ;  /* 0x000000001c0b7211 */ /* 0x000fe400008f0eff */
[----:B----4-:R-:W-:-:S03]  /*4ff0*/  LEA R16, P0, R24, R26, 0x1 ;  /* 0x0000001a18107211 */ /* 0x010fc600078008ff */
[----:B------:R1:W2:Y:S01]  /*5000*/  LDG.E.U16 R29, [R10.64] ;  /* 0x000000040a1d7981 */ /* 0x0002a2000c1e1500 */
[----:B------:R-:W-:-:S03]  /*5010*/  LEA.HI.X.SX32 R17, R24, R0, 0x1, P0 ;  /* 0x0000000018117211 */ /* 0x000fc600000f0eff */
[----:B0-----:R0:W4:Y:S04]  /*5020*/  LDG.E.U16 R8, [R12.64] ;  /* 0x000000040c087981 */ /* 0x001128000c1e1500 */
[----:B------:R-:W5:Y:S04]  /*5030*/  LDL.LU R24, [R1+0x3c] ;  /* 0x00003c0001187983 */ /* 0x000f680000300800 */
[----:B---3--:R3:W-:Y:S01]  /*5040*/  STL [R1+0x200], R7 ;  /* 0x0002000701007387 */ /* 0x0087e20000100800 */
[----:B0-----:R-:W-:-:S03]  /*5050*/  LEA R12, P1, R18, R26, 0x1 ;  /* 0x0000001a120c7211 */ /* 0x001fc600078208ff */
[----:B------:R-:W5:Y:S04]  /*5060*/  LDL.LU R28, [R1+0x30] ;  /* 0x00003000011c7983 */ /* 0x000f680000300800 */
[----:B---3--:R-:W3:Y:S01]  /*5070*/  LDG.E.U16 R7, [R16.64] ;  /* 0x0000000410077981 */ /* 0x008ee2000c1e1500 */
[----:B------:R-:W-:Y:S02]  /*5080*/  LEA.HI.X.SX32 R13, R18, R0, 0x1, P1 ;  /* 0x00000000120d7211 */ /* 0x000fe400008f0eff */
[-C--:B------:R-:W-:Y:S02]  /*5090*/  LEA R18, P0, R19, R26.reuse, 0x1 ;  /* 0x0000001a13127211 */ /* 0x080fe400078008ff */
[----:B-1----:R-:W-:Y:S01]  /*50a0*/  LEA R10, P1, R21, R26, 0x1 ;  /* 0x0000001a150a7211 */ /* 0x002fe200078208ff */
[----:B----4-:R0:W-:Y:S01]  /*50b0*/  STL [R1+0x1fc], R8 ;  /* 0x0001fc0801007387 */ /* 0x0101e20000100800 */
[----:B------:R-:W-:-:S02]  /*50c0*/  LEA.HI.X.SX32 R19, R19, R0, 0x1, P0 ;  /* 0x0000000013137211 */ /* 0x000fc400000f0eff */
[----:B------:R-:W-:Y:S01]  /*50d0*/  LEA.HI.X.SX32 R11, R21, R0, 0x1, P1 ;  /* 0x00000000150b7211 */ /* 0x000fe200008f0eff */
[----:B------:R1:W4:Y:S04]  /*50e0*/  LDG.E.U16 R13, [R12.64] ;  /* 0x000000040c0d7981 */ /* 0x000328000c1e1500 */
[----:B0-----:R-:W4:Y:S04]  /*50f0*/  LDL.LU R8, [R1+0x2c] ;  /* 0x00002c0001087983 */ /* 0x001f280000300800 */
[----:B------:R-:W4:Y:S04]  /*5100*/  LDL.LU R21, [R1+0x40] ;  /* 0x0000400001157983 */ /* 0x000f280000300800 */
[----:B--2---:R0:W-:Y:S04]  /*5110*/  STL [R1+0x1f8], R29 ;  /* 0x0001f81d01007387 */ /* 0x0041e80000100800 */
[----:B0-----:R-:W2:Y:S04]  /*5120*/  LDL.LU R29, [R1+0x20] ;  /* 0x00002000011d7983 */ /* 0x001ea80000300800 */
[----:B---3--:R0:W-:Y:S04]  /*5130*/  STL [R1+0x1f4], R7 ;  /* 0x0001f40701007387 */ /* 0x0081e80000100800 */
[----:B0-----:R0:W3:Y:S04]  /*5140*/  LDG.E.U16 R7, [R18.64] ;  /* 0x0000000412077981 */ /* 0x0010e8000c1e1500 */
[----:B0-----:R0:W2:Y:S01]  /*5150*/  LDG.E.U16 R18, [R10.64] ;  /* 0x000000040a127981 */ /* 0x0010a2000c1e1500 */
[----:B------:R-:W-:-:S03]  /*5160*/  LEA R16, P0, R20, R26, 0x1 ;  /* 0x0000001a14107211 */ /* 0x000fc600078008ff */
[----:B------:R-:W5:Y:S01]  /*5170*/  LDL.LU R19, [R1+0x44] ;  /* 0x0000440001137983 */ /* 0x000f620000300800 */
[----:B------:R-:W-:Y:S02]  /*5180*/  LEA.HI.X.SX32 R17, R20, R0, 0x1, P0 ;  /* 0x0000000014117211 */ /* 0x000fe400000f0eff */
[----:B-1----:R-:W-:-:S03]  /*5190*/  LEA R12, P0, R2, R26, 0x1 ;  /* 0x0000001a020c7211 */ /* 0x002fc600078008ff */
[----:B------:R1:W5:Y:S04]  /*51a0*/  LDG.E.U16 R20, [R16.64] ;  /* 0x0000000410147981 */ /* 0x000368000c1e1500 */
[----:B----4-:R4:W-:Y:S01]  /*51b0*/  STL [R1+0x1ec], R13 ;  /* 0x0001ec0d01007387 */ /* 0x0109e20000100800 */
[C---:B0-----:R-:W-:Y:S02]  /*51c0*/  LEA R10, P1, R5.reuse, R26, 0x1 ;  /* 0x0000001a050a7211 */ /* 0x041fe400078208ff */
[-C--:B----4-:R-:W-:Y:S02]  /*51d0*/  LEA.HI.X.SX32 R13, R2, R0.reuse, 0x1, P0 ;  /* 0x00000000020d7211 */ /* 0x090fe400000f0eff */
[----:B------:R-:W-:-:S05]  /*51e0*/  LEA.HI.X.SX32 R11, R5, R0, 0x1, P1 ;  /* 0x00000000050b7211 */ /* 0x000fca00008f0eff */
[----:B------:R5:W4:Y:S04]  /*51f0*/  LDG.E.U16 R5, [R10.64] ;  /* 0x000000040a057981 */ /* 0x000b28000c1e1500 */
[----:B---3--:R-:W-:Y:S04]  /*5200*/  STL [R1+0x1e8], R7 ;  /* 0x0001e80701007387 */ /* 0x008fe80000100800 */
[----:B--2---:R0:W-:Y:S04]  /*5210*/  STL [R1+0x1dc], R18 ;  /* 0x0001dc1201007387 */ /* 0x0041e80000100800 */
[----:B0-----:R0:W2:Y:S01]  /*5220*/  LDG.E.U16 R18, [R12.64] ;  /* 0x000000040c127981 */ /* 0x0010a2000c1e1500 */
[----:B------:R-:W-:Y:S01]  /*5230*/  IMAD.MOV.U32 R7, RZ, RZ, c[0x0][0x198] ;  /* 0x00006600ff077624 */ /* 0x000fe200078e00ff */
[----:B------:R-:W-:-:S04]  /*5240*/  LEA R2, P0, R3, R26, 0x1 ;  /* 0x0000001a03027211 */ /* 0x000fc800078008ff */
[----:B------:R-:W-:Y:S02]  /*5250*/  LEA R4, R7, R4, 0x1 ;  /* 0x0000000407047211 */ /* 0x000fe400078e08ff */
[----:B------:R-:W-:Y:S02]  /*5260*/  LEA.HI.X.SX32 R3, R3, R0, 0x1, P0 ;  /* 0x0000000003037211 */ /* 0x000fe400000f0eff */
[CC--:B0-----:R-:W-:Y:S02]  /*5270*/  LEA R12, P1, R4.reuse, R26.reuse, 0x1 ;  /* 0x0000001a040c7211 */ /* 0x0c1fe400078208ff */
[C---:B-----5:R-:W-:Y:S01]  /*5280*/  LEA R10, P0, R19.reuse, R26, 0x1 ;  /* 0x0000001a130a7211 */ /* 0x060fe200078008ff */
[----:B-1----:R0:W3:Y:S01]  /*5290*/  LDG.E.U16 R16, [R2.64] ;  /* 0x0000000402107981 */ /* 0x0020e2000c1e1500 */
[-C--:B------:R-:W-:Y:S02]  /*52a0*/  LEA.HI.X.SX32 R13, R4, R0.reuse, 0x1, P1 ;  /* 0x00000000040d7211 */ /* 0x080fe400008f0eff */
[----:B------:R-:W-:Y:S01]  /*52b0*/  LEA.HI.X.SX32 R11, R19, R0, 0x1, P0 ;  /* 0x00000000130b7211 */ /* 0x000fe200000f0eff */
[----:B------:R1:W-:Y:S04]  /*52c0*/  STL [R1+0x1d4], R20 ;  /* 0x0001d41401007387 */ /* 0x0003e80000100800 */
[----:B------:R5:W3:Y:S01]  /*52d0*/  LDG.E.U16 R17, [R12.64] ;  /* 0x000000040c117981 */ /* 0x000ae2000c1e1500 */
[----:B0-----:R-:W-:-:S04]  /*52e0*/  LEA R2, P1, R21, R26, 0x1 ;  /* 0x0000001a15027211 */ /* 0x001fc800078208ff */
[----:B------:R-:W-:Y:S01]  /*52f0*/  LEA.HI.X.SX32 R3, R21, R0, 0x1, P1 ;  /* 0x0000000015037211 */ /* 0x000fe200008f0eff */
[----:B-1----:R0:W3:Y:S01]  /*5300*/  LDG.E.U16 R20, [R10.64] ;  /* 0x000000040a147981 */ /* 0x0020e2000c1e1500 */
[----:B-----5:R-:W-:-:S03]  /*5310*/  LEA R12, P0, R24, R26, 0x1 ;  /* 0x0000001a180c7211 */ /* 0x020fc600078008ff */
[----:B------:R1:W5:Y:S01]  /*5320*/  LDG.E.U16 R19, [R2.64] ;  /* 0x0000000402137981 */ /* 0x000362000c1e1500 */
[----:B------:R-:W-:Y:S02]  /*5330*/  LEA.HI.X.SX32 R13, R24, R0, 0x1, P0 ;  /* 0x00000000180d7211 */ /* 0x000fe400000f0eff */
[----:B0-----:R-:W-:-:S04]  /*5340*/  LEA R10, P1, R28, R26, 0x1 ;  /* 0x0000001a1c0a7211 */ /* 0x001fc800078208ff */
[----:B------:R-:W-:Y:S02]  /*5350*/  LEA.HI.X.SX32 R11, R28, R0, 0x1, P1 ;  /* 0x000000001c0b7211 */ /* 0x000fe400008f0eff */
[----:B-1----:R-:W-:-:S03]  /*5360*/  LEA R2, P0, R8, R26, 0x1 ;  /* 0x0000001a08027211 */ /* 0x002fc600078008ff */
[----:B------:R0:W5:Y:S01]  /*5370*/  LDG.E.U16 R24, [R10.64] ;  /* 0x000000040a187981 */ /* 0x000162000c1e1500 */
[----:B------:R-:W-:-:S03]  /*5380*/  LEA.HI.X.SX32 R3, R8, R0, 0x1, P0 ;  /* 0x0000000008037211 */ /* 0x000fc600000f0eff */
[----:B--2---:R1:W-:Y:S04]  /*5390*/  STL [R1+0x1cc], R18 ;  /* 0x0001cc1201007387 */ /* 0x0043e80000100800 */
[----:B-1----:R1:W2:Y:S02]  /*53a0*/  LDG.E.U16 R18, [R12.64] ;  /* 0x000000040c127981 */ /* 0x0022a4000c1e1500 */
[C---:B-1----:R-:W-:Y:S02]  /*53b0*/  LEA R12, P1, R29.reuse, R26, 0x1 ;  /* 0x0000001a1d0c7211 */ /* 0x042fe400078208ff */
[----:B----4-:R1:W-:Y:S02]  /*53c0*/  STL [R1+0x1c0], R5 ;  /* 0x0001c00501007387 */ /* 0x0103e40000100800 */
[----:B------:R-:W-:-:S05]  /*53d0*/  LEA.HI.X.SX32 R13, R29, R0, 0x1, P1 ;  /* 0x000000001d0d7211 */ /* 0x000fca00008f0eff */
[----:B------:R4:W2:Y:S04]  /*53e0*/  LDG.E.U16 R21, [R12.64] ;  /* 0x000000040c157981 */ /* 0x0008a8000c1e1500 */
[----:B-1----:R1:W2:Y:S01]  /*53f0*/  LDG.E.U16 R5, [R2.64] ;  /* 0x0000000402057981 */ /* 0x0022a2000c1e1500 */
[----:B0-----:R-:W-:-:S04]  /*5400*/  LEA R10, P0, R27, R26, 0x1 ;  /* 0x0000001a1b0a7211 */ /* 0x001fc800078008ff */
[----:B------:R-:W-:Y:S02]  /*5410*/  LEA.HI.X.SX32 R11, R27, R0, 0x1, P0 ;  /* 0x000000001b0b7211 */ /* 0x000fe400000f0eff */
[CC--:B----4-:R-:W-:Y:S02]  /*5420*/  LEA R12, P0, R22.reuse, R26.reuse, 0x1 ;  /* 0x0000001a160c7211 */ /* 0x0d0fe400078008ff */
[C---:B-1----:R-:W-:Y:S01]  /*5430*/  LEA R2, P1, R23.reuse, R26, 0x1 ;  /* 0x0000001a17027211 */ /* 0x042fe200078208ff */
[----:B---3--:R-:W-:Y:S01]  /*5440*/  STL [R1+0x1b0], R17 ;  /* 0x0001b01101007387 */ /* 0x008fe20000100800 */
[-C--:B------:R-:W-:Y:S02]  /*5450*/  LEA.HI.X.SX32 R13, R22, R0.reuse, 0x1, P0 ;  /* 0x00000000160d7211 */ /* 0x080fe400000f0eff */
[----:B------:R-:W-:Y:S01]  /*5460*/  LEA.HI.X.SX32 R3, R23, R0, 0x1, P1 ;  /* 0x0000000017037211 */ /* 0x000fe200008f0eff */
[----:B------:R0:W-:Y:S04]  /*5470*/  STL [R1+0x1b8], R16 ;  /* 0x0001b81001007387 */ /* 0x0001e80000100800 */
[----:B------:R1:W-:Y:S04]  /*5480*/  STL [R1+0x1ac], R20 ;  /* 0x0001ac1401007387 */ /* 0x0003e80000100800 */
[----:B-----5:R3:W-:Y:S01]  /*5490*/  STL [R1+0x1a4], R19 ;  /* 0x0001a41301007387 */ /* 0x0207e20000100800 */
[----:B0-----:R-:W-:-:S03]  /*54a0*/  LEA R16, P1, R15, R26, 0x1 ;  /* 0x0000001a0f107211 */ /* 0x001fc600078208ff */
[----:B------:R0:W4:Y:S04]  /*54b0*/  LDG.E.U16 R28, [R12.64] ;  /* 0x000000040c1c7981 */ /* 0x000128000c1e1500 */
[----:B-1----:R1:W5:Y:S04]  /*54c0*/  LDG.E.U16 R20, [R10.64] ;  /* 0x000000040a147981 */ /* 0x002368000c1e1500 */
[----:B---3--:R3:W4:Y:S01]  /*54d0*/  LDG.E.U16 R19, [R2.64] ;  /* 0x0000000402137981 */ /* 0x008722000c1e1500 */
[----:B------:R-:W-:-:S03]  /*54e0*/  LEA.HI.X.SX32 R17, R15, R0, 0x1, P1 ;  /* 0x000000000f117211 */ /* 0x000fc600008f0eff */
[----:B------:R-:W4:Y:S04]  /*54f0*/  LDL.LU R29, [R1+0x120] ;  /* 0x00012000011d7983 */ /* 0x000f280000300800 */
[----:B0-----:R-:W4:Y:S01]  /*5500*/  LDL.LU R13, [R1+0x11c] ;  /* 0x00011c00010d7983 */ /* 0x001f220000300800 */
[----:B---3--:R-:W-:-:S03]  /*5510*/  LEA R2, P0, R9, R26, 0x1 ;  /* 0x0000001a09027211 */ /* 0x008fc600078008ff */
[----:B------:R-:W3:Y:S01]  /*5520*/  LDL.LU R22, [R1+0x118] ;  /* 0x0001180001167983 */ /* 0x000ee20000300800 */
[----:B------:R-:W-:Y:S02]  /*5530*/  LEA.HI.X.SX32 R3, R9, R0, 0x1, P0 ;  /* 0x0000000009037211 */ /* 0x000fe400000f0eff */
[C---:B------:R-:W-:Y:S01]  /*5540*/  LEA R8, P0, R14.reuse, R26, 0x1 ;  /* 0x0000001a0e087211 */ /* 0x040fe200078008ff */
[----:B------:R-:W3:Y:S04]  /*5550*/  LDL.LU R23, [R1+0x114] ;  /* 0x0001140001177983 */ /* 0x000ee80000300800 */
[----:B------:R0:W3:Y:S01]  /*5560*/  LDG.E.U16 R15, [R16.64] ;  /* 0x00000004100f7981 */ /* 0x0000e2000c1e1500 */
[----:B------:R-:W-:Y:S02]  /*5570*/  LEA.HI.X.SX32 R9, R14, R0, 0x1, P0 ;  /* 0x000000000e097211 */ /* 0x000fe400000f0eff */
[C---:B-1----:R-:W-:Y:S01]  /*5580*/  LEA R10, P1, R6.reuse, R26, 0x1 ;  /* 0x0000001a060a7211 */ /* 0x042fe200078208ff */
[----:B------:R1:W3:Y:S03]  /*5590*/  LDG.E.U16 R12, [R2.64] ;  /* 0x00000004020c7981 */ /* 0x0002e6000c1e1500 */
[----:B------:R-:W-:-:S05]  /*55a0*/  LEA.HI.X.SX32 R11, R6, R0, 0x1, P1 ;  /* 0x00000000060b7211 */ /* 0x000fca00008f0eff */
[----:B------:R0:W3:Y:S04]  /*55b0*/  LDG.E.U16 R14, [R10.64] ;  /* 0x000000040a0e7981 */ /* 0x0000e8000c1e1500 */
[----:B--2---:R2:W-:Y:S04]  /*55c0*/  STL [R1+0x1a0], R18 ;  /* 0x0001a01201007387 */ /* 0x0045e80000100800 */
[----:B--2---:R-:W2:Y:S04]  /*55d0*/  LDL.LU R18, [R1+0x110] ;  /* 0x0001100001127983 */ /* 0x004ea80000300800 */
[----:B------:R0:W-:Y:S04]  /*55e0*/  STL [R1+0x19c], R24 ;  /* 0x00019c1801007387 */ /* 0x0001e80000100800 */
[----:B0-----:R-:W2:Y:S04]  /*55f0*/  LDL.LU R24, [R1+0x10c] ;  /* 0x00010c0001187983 */ /* 0x001ea80000300800 */
[----:B------:R-:W2:Y:S04]  /*5600*/  LDL R16, [R1+0x328] ;  /* 0x0003280001107983 */ /* 0x000ea80000100800 */
[----:B------:R-:W-:Y:S04]  /*5610*/  STL [R1+0x198], R5 ;  /* 0x0001980501007387 */ /* 0x000fe80000100800 */
[----:B------:R0:W-:Y:S04]  /*5620*/  STL [R1+0x194], R21 ;  /* 0x0001941501007387 */ /* 0x0001e80000100800 */
[----:B0-----:R0:W2:Y:S01]  /*5630*/  LDG.E.U16 R21, [R8.64] ;  /* 0x0000000408157981 */ /* 0x0010a2000c1e1500 */
[----:B------:R-:W-:-:S03]  /*5640*/  IMAD R27, R7, 0x2, R4 ;  /* 0x00000002071b7824 */ /* 0x000fc600078e0204 */
[----:B0-----:R-:W2:Y:S04]  /*5650*/  LDL.LU R8, [R1+0x100] ;  /* 0x0001000001087983 */ /* 0x001ea80000300800 */
[----:B------:R-:W2:Y:S04]  /*5660*/  LDL.LU R9, [R1+0xfc] ;  /* 0x0000fc0001097983 */ /* 0x000ea80000300800 */
[----:B------:R-:W2:Y:S04]  /*5670*/  LDL.LU R17, [R1+0xf8] ;  /* 0x0000f80001117983 */ /* 0x000ea80000300800 */
[----:B-----5:R0:W-:Y:S01]  /*5680*/  STL [R1+0x190], R20 ;  /* 0x0001901401007387 */ /* 0x0201e20000100800 */
[----:B------:R-:W-:-:S03]  /*5690*/  LEA R4, P0, R27, R26, 0x1 ;  /* 0x0000001a1b047211 */ /* 0x000fc600078008ff */
[----:B0-----:R-:W5:Y:S04]  /*56a0*/  LDL.LU R20, [R1+0xf4] ;  /* 0x0000f40001147983 */ /* 0x001f680000300800 */
[----:B----4-:R0:W-:Y:S01]  /*56b0*/  STL [R1+0x188], R19 ;  /* 0x0001881301007387 */ /* 0x0101e20000100800 */
[----:B------:R-:W-:-:S05]  /*56c0*/  LEA.HI.X.SX32 R5, R27, R0, 0x1, P0 ;  /* 0x000000001b057211 */ /* 0x000fca00000f0eff */
[----:B------:R-:W4:Y:S04]  /*56d0*/  LDG.E.U16 R4, [R4.64] ;  /* 0x0000000404047981 */ /* 0x000f28000c1e1500 */
[----:B0-----:R-:W4:Y:S04]  /*56e0*/  LDL.LU R19, [R1+0xf0] ;  /* 0x0000f00001137983 */ /* 0x001f280000300800 */
[----:B------:R0:W-:Y:S04]  /*56f0*/  STL [R1+0x180], R28 ;  /* 0x0001801c01007387 */ /* 0x0001e80000100800 */
[----:B0-----:R-:W4:Y:S04]  /*5700*/  LDL.LU R28, [R1+0xec] ;  /* 0x0000ec00011c7983 */ /* 0x001f280000300800 */
[----:B------:R-:W4:Y:S04]  /*5710*/  LDL.LU R10, [R1+0x108] ;  /* 0x00010800010a7983 */ /* 0x000f280000300800 */
[----:B------:R-:W5:Y:S04]  /*5720*/  LDL.LU R11, [R1+0x104] ;  /* 0x00010400010b7983 */ /* 0x000f680000300800 */
[----:B---3--:R0:W-:Y:S01]  /*5730*/  STL [R1+0x17c], R15 ;  /* 0x00017c0f01007387 */ /* 0x0081e20000100800 */
[----:B------:R-:W-:-:S03]  /*5740*/  LEA R27, R7, R27, 0x1 ;  /* 0x0000001b071b7211 */ /* 0x000fc600078e08ff */
[----:B0-----:R-:W3:Y:S04]  /*5750*/  LDL.LU R15, [R1+0xc4] ;  /* 0x0000c400010f7983 */ /* 0x001ee80000300800 */
[----:B-1----:R-:W3:Y:S04]  /*5760*/  LDL.LU R2, [R1+0xe8] ;  /* 0x0000e80001027983 */ /* 0x002ee80000300800 */
[----:B------:R-:W3:Y:S04]  /*5770*/  LDL.LU R3, [R1+0xe4] ;  /* 0x0000e40001037983 */ /* 0x000ee80000300800 */
[----:B------:R-:W3:Y:S04]  /*5780*/  LDL.LU R6, [R1+0xe0] ;  /* 0x0000e00001067983 */ /* 0x000ee80000300800 */
[----:B------:R0:W-:Y:S04]  /*5790*/  STL [R1+0x16c], R12 ;  /* 0x00016c0c01007387 */ /* 0x0001e80000100800 */
[----:B0-----:R-:W3:Y:S04]  /*57a0*/  LDL.LU R12, [R1+0xdc] ;  /* 0x0000dc00010c7983 */ /* 0x001ee80000300800 */
[----:B--2---:R-:W-:Y:S04]  /*57b0*/  STS.U16 [R16], R29 ;  /* 0x0000001d10007388 */ /* 0x004fe80000000400 */
[----:B------:R-:W-:Y:S04]  /*57c0*/  STS.U16 [R16+0x800], R13 ;  /* 0x0008000d10007388 */ /* 0x000fe80000000400 */
[----:B------:R-:W-:Y:S04]  /*57d0*/  STS.U16 [R16+0x1000], R22 ;  /* 0x0010001610007388 */ /* 0x000fe80000000400 */
[----:B------:R-:W-:Y:S04]  /*57e0*/  STS.U16 [R16+0x1800], R23 ;  /* 0x0018001710007388 */ /* 0x000fe80000000400 */
[----:B------:R0:W-:Y:S04]  /*57f0*/  STL [R1+0x168], R21 ;  /* 0x0001681501007387 */ /* 0x0001e80000100800 */
[----:B------:R-:W-:Y:S04]  /*5800*/  STS.U16 [R16+0x2000], R18 ;  /* 0x0020001210007388 */ /* 0x000fe80000000400 */
[----:B0-----:R-:W2:Y:S04]  /*5810*/  LDL.LU R21, [R1+0xd8] ;  /* 0x0000d80001157983 */ /* 0x001ea80000300800 */
[----:B------:R-:W2:Y:S04]  /*5820*/  LDL.LU R7, [R1+0xd4] ;  /* 0x0000d40001077983 */ /* 0x000ea80000300800 */
[----:B------:R-:W2:Y:S04]  /*5830*/  LDL.LU R29, [R1+0xd0] ;  /* 0x0000d000011d7983 */ /* 0x000ea80000300800 */
[----:B------:R0:W-:Y:S04]  /*5840*/  STL [R1+0x160], R14 ;  /* 0x0001600e01007387 */ /* 0x0001e80000100800 */
[----:B------:R1:W-:Y:S04]  /*5850*/  STS.U16 [R16+0x2800], R24 ;  /* 0x0028001810007388 */ /* 0x0003e80000000400 */
[----:B0-----:R-:W2:Y:S04]  /*5860*/  LDL.LU R14, [R1+0xcc] ;  /* 0x0000cc00010e7983 */ /* 0x001ea80000300800 */
[----:B------:R-:W2:Y:S04]  /*5870*/  LDL.LU R13, [R1+0xc8] ;  /* 0x0000c800010d7983 */ /* 0x000ea80000300800 */
[----:B-1----:R-:W2:Y:S04]  /*5880*/  LDL.LU R24, [R1+0xc0] ;  /* 0x0000c00001187983 */ /* 0x002ea80000300800 */
[----:B------:R-:W2:Y:S04]  /*5890*/  LDL.LU R22, [R1+0xbc] ;  /* 0x0000bc0001167983 */ /* 0x000ea80000300800 */
[----:B------:R-:W2:Y:S04]  /*58a0*/  LDL.LU R23, [R1+0xb8] ;  /* 0x0000b80001177983 */ /* 0x000ea80000300800 */
[----:B------:R-:W2:Y:S04]  /*58b0*/  LDL.LU R18, [R1+0xb4] ;  /* 0x0000b40001127983 */ /* 0x000ea80000300800 */
[----:B----4-:R-:W-:Y:S04]  /*58c0*/  STS.U16 [R16+0x3000], R10 ;  /* 0x0030000a10007388 */ /* 0x010fe80000000400 */
[----:B-----5:R-:W-:Y:S04]  /*58d0*/  STS.U16 [R16+0x3800], R11 ;  /* 0x0038000b10007388 */ /* 0x020fe80000000400 */
[----:B------:R-:W-:Y:S04]  /*58e0*/  STS.U16 [R16+0x4000], R8 ;  /* 0x0040000810007388 */ /* 0x000fe80000000400 */
[----:B------:R-:W-:Y:S04]  /*58f0*/  STS.U16 [R16+0x4800], R9 ;  /* 0x0048000910007388 */ /* 0x000fe80000000400 */
[----:B------:R-:W-:Y:S04]  /*5900*/  STS.U16 [R16+0x5000], R17 ;  /* 0x0050001110007388 */ /* 0x000fe80000000400 */
[----:B------:R-:W-:Y:S04]  /*5910*/  STS.U16 [R16+0x5800], R20 ;  /* 0x0058001410007388 */ /* 0x000fe80000000400 */
[----:B------:R0:W-:Y:S04]  /*5920*/  STS.U16 [R16+0x6000], R19 ;  /* 0x0060001310007388 */ /* 0x0001e80000000400 */
[----:B------:R1:W-:Y:S04]  /*5930*/  STS.U16 [R16+0x6800], R28 ;  /* 0x0068001c10007388 */ /* 0x0003e80000000400 */
[----:B0-----:R-:W4:Y:S04]  /*5940*/  LDL.LU R19, [R1+0xb0] ;  /* 0x0000b00001137983 */ /* 0x001f280000300800 */
[----:B------:R-:W5:Y:S04]  /*5950*/  LDL.LU R17, [R1+0xac] ;  /* 0x0000ac0001117983 */ /* 0x000f680000300800 */
[----:B------:R-:W5:Y:S04]  /*5960*/  LDL.LU R20, [R1+0xa8] ;  /* 0x0000a80001147983 */ /* 0x000f680000300800 */
[----:B------:R-:W-:Y:S04]  /*5970*/  STL [R1+0x15c], R4 ;  /* 0x00015c0401007387 */ /* 0x000fe80000100800 */
[----:B-1----:R-:W5:Y:S04]  /*5980*/  LDL.LU R28, [R1+0xa4] ;  /* 0x0000a400011c7983 */ /* 0x002f680000300800 */
[----:B---3--:R0:W-:Y:S04]  /*5990*/  STS.U16 [R16+0x7000], R2 ;  /* 0x0070000210007388 */ /* 0x0081e80000000400 */
[----:B------:R1:W-:Y:S04]  /*59a0*/  STS.U16 [R16+0x7800], R3 ;  /* 0x0078000310007388 */ /* 0x0003e80000000400 */
[----:B------:R-:W-:Y:S04]  /*59b0*/  STS.U16 [R16+0x8000], R6 ;  /* 0x0080000610007388 */ /* 0x000fe80000000400 */
[----:B------:R-:W-:Y:S01]  /*59c0*/  STS.U16 [R16+0x8800], R12 ;  /* 0x0088000c10007388 */ /* 0x000fe20000000400 */
[----:B0-----:R-:W-:-:S04]  /*59d0*/  LEA R2, P0, R15, R26, 0x1 ;  /* 0x0000001a0f027211 */ /* 0x001fc800078008ff */
[----:B-1----:R-:W-:Y:S01]  /*59e0*/  LEA.HI.X.SX32 R3, R15, R0, 0x1, P0 ;  /* 0x000000000f037211 */ /* 0x002fe200000f0eff */
[----:B--2---:R-:W-:Y:S04]  /*59f0*/  STS.U16 [R16+0x9000], R21 ;  /* 0x0090001510007388 */ /* 0x004fe80000000400 */
[----:B------:R-:W-:Y:S04]  /*5a00*/  STS.U16 [R16+0x9800], R7 ;  /* 0x0098000710007388 */ /* 0x000fe80000000400 */
[----:B------:R0:W-:Y:S04]  /*5a10*/  STS.U16 [R16+0xa000], R29 ;  /* 0x00a0001d10007388 */ /* 0x0001e80000000400 */
[----:B0-----:R-:W2:Y:S04]  /*5a20*/  LDL.LU R29, [R1+0xa0] ;  /* 0x0000a000011d7983 */ /* 0x001ea80000300800 */
[----:B------:R-:W3:Y:S04]  /*5a30*/  LDL.LU R12, [R1+0x9c] ;  /* 0x00009c00010c7983 */ /* 0x000ee80000300800 */
[----:B------:R-:W3:Y:S01]  /*5a40*/  LDL.LU R21, [R1+0x98] ;  /* 0x0000980001157983 */ /* 0x000ee20000300800 */
[----:B------:R-:W-:-:S03]  /*5a50*/  LEA R10, P0, R24, R26, 0x1 ;  /* 0x0000001a180a7211 */ /* 0x000fc600078008ff */
[----:B------:R-:W3:Y:S01]  /*5a60*/  LDL.LU R7, [R1+0x94] ;  /* 0x0000940001077983 */ /* 0x000ee20000300800 */
[----:B------:R-:W-:-:S03]  /*5a70*/  LEA R8, P1, R22, R26, 0x1 ;  /* 0x0000001a16087211 */ /* 0x000fc600078208ff */
[----:B------:R0:W-:Y:S01]  /*5a80*/  STL.64 [R1+0x128], R2 ;  /* 0x0001280201007387 */ /* 0x0001e20000100a00 */
[----:B------:R-:W-:Y:S02]  /*5a90*/  LEA.HI.X.SX32 R11, R24, R0, 0x1, P0 ;  /* 0x00000000180b7211 */ /* 0x000fe400000f0eff */
[C---:B------:R-:W-:Y:S01]  /*5aa0*/  LEA R4, P2, R23.reuse, R26, 0x1 ;  /* 0x0000001a17047211 */ /* 0x040fe200078408ff */
[----:B------:R-:W-:Y:S01]  /*5ab0*/  STS.U16 [R16+0xa800], R14 ;  /* 0x00a8000e10007388 */ /* 0x000fe20000000400 */
[-C--:B------:R-:W-:Y:S02]  /*5ac0*/  LEA.HI.X.SX32 R9, R22, R0.reuse, 0x1, P1 ;  /* 0x0000000016097211 */ /* 0x080fe400008f0eff */
[----:B------:R-:W-:Y:S01]  /*5ad0*/  LEA.HI.X.SX32 R5, R23, R0, 0x1, P2 ;  /* 0x0000000017057211 */ /* 0x000fe200010f0eff */
[----:B------:R1:W-:Y:S01]  /*5ae0*/  STS.U16 [R16+0xb000], R13 ;  /* 0x00b0000d10007388 */ /* 0x0003e20000000400 */
[----:B0-----:R-:W-:-:S03]  /*5af0*/  LEA R2, P3, R18, R26, 0x1 ;  /* 0x0000001a12027211 */ /* 0x001fc600078608ff */
[----:B------:R-:W3:Y:S01]  /*5b00*/  LDL.LU R24, [R1+0x90] ;  /* 0x0000900001187983 */ /* 0x000ee20000300800 */
[----:B------:R-:W-:-:S03]  /*5b10*/  LEA.HI.X.SX32 R3, R18, R0, 0x1, P3 ;  /* 0x0000000012037211 */ /* 0x000fc600018f0eff */
[----:B-1----:R-:W3:Y:S04]  /*5b20*/  LDL.LU R16, [R1+0x8c] ;  /* 0x00008c0001107983 */ /* 0x002ee80000300800 */
[----:B------:R-:W3:Y:S04]  /*5b30*/  LDL.LU R13, [R1+0x88] ;  /* 0x00008800010d7983 */ /* 0x000ee80000300800 */
[----:B------:R4:W-:Y:S04]  /*5b40*/  STL.64 [R1+0x120], R10 ;  /* 0x0001200a01007387 */ /* 0x0009e80000100a00 */
[----:B------:R-:W3:Y:S04]  /*5b50*/  LDL.LU R15, [R1+0x84] ;  /* 0x00008400010f7983 */ /* 0x000ee80000300800 */
[----:B------:R5:W-:Y:S04]  /*5b60*/  STL.64 [R1+0x118], R8 ;  /* 0x0001180801007387 */ /* 0x000be80000100a00 */
[----:B------:R0:W-:Y:S04]  /*5b70*/  STL.64 [R1+0x110], R4 ;  /* 0x0001100401007387 */ /* 0x0001e80000100a00 */
[----:B------:R1:W-:Y:S04]  /*5b80*/  STL.64 [R1+0x108], R2 ;  /* 0x0001080201007387 */ /* 0x0003e80000100a00 */
[----:B------:R-:W3:Y:S04]  /*5b90*/  LDL.LU R22, [R1+0x80] ;  /* 0x0000800001167983 */ /* 0x000ee80000300800 */
[----:B------:R-:W3:Y:S01]  /*5ba0*/  LDL.LU R23, [R1+0x78] ;  /* 0x0000780001177983 */ /* 0x000ee20000300800 */
[----:B----4-:R-:W-:-:S03]  /*5bb0*/  LEA R10, P0, R19, R26, 0x1 ;  /* 0x0000001a130a7211 */ /* 0x010fc600078008ff */
[----:B------:R-:W4:Y:S01]  /*5bc0*/  LDL.LU R18, [R1+0x70] ;  /* 0x0000700001127983 */ /* 0x000f220000300800 */
[----:B-----5:R-:W-:Y:S02]  /*5bd0*/  LEA R8, P1, R17, R26, 0x1 ;  /* 0x0000001a11087211 */ /* 0x020fe400078208ff */
[----:B------:R-:W-:Y:S02]  /*5be0*/  LEA.HI.X.SX32 R11, R19, R0, 0x1, P0 ;  /* 0x00000000130b7211 */ /* 0x000fe400000f0eff */
[C---:B0-----:R-:W-:Y:S02]  /*5bf0*/  LEA R4, P2, R20.reuse, R26, 0x1 ;  /* 0x0000001a14047211 */ /* 0x041fe400078408ff */
[-C--:B------:R-:W-:Y:S02]  /*5c00*/  LEA.HI.X.SX32 R9, R17, R0.reuse, 0x1, P1 ;  /* 0x0000000011097211 */ /* 0x080fe400008f0eff */
[----:B------:R-:W-:Y:S02]  /*5c10*/  LEA.HI.X.SX32 R5, R20, R0, 0x1, P2 ;  /* 0x0000000014057211 */ /* 0x000fe400010f0eff */
[C---:B-1----:R-:W-:Y:S01]  /*5c20*/  LEA R2, P3, R28.reuse, R26, 0x1 ;  /* 0x0000001a1c027211 */ /* 0x042fe200078608ff */
[----:B------:R2:W-:Y:S03]  /*5c30*/  STL.64 [R1+0x100], R10 ;  /* 0x0001000a01007387 */ /* 0x0005e60000100a00 */
[----:B------:R-:W-:Y:S01]  /*5c40*/  LEA.HI.X.SX32 R3, R28, R0, 0x1, P3 ;  /* 0x000000001c037211 */ /* 0x000fe200018f0eff */
[----:B------:R-:W5:Y:S04]  /*5c50*/  LDL.LU R19, [R1+0x68] ;  /* 0x0000680001137983 */ /* 0x000f680000300800 */
[----:B------:R3:W-:Y:S04]  /*5c60*/  STL.64 [R1+0xf8], R8 ;  /* 0x0000f80801007387 */ /* 0x0007e80000100a00 */
[----:B------:R0:W-:Y:S04]  /*5c70*/  STL.64 [R1+0xf0], R4 ;  /* 0x0000f00401007387 */ /* 0x0001e80000100a00 */
[----:B------:R1:W-:Y:S04]  /*5c80*/  STL.64 [R1+0xe8], R2 ;  /* 0x0000e80201007387 */ /* 0x0003e80000100a00 */
[----:B------:R-:W5:Y:S01]  /*5c90*/  LDL.LU R28, [R1+0x7c] ;  /* 0x00007c00011c7983 */ /* 0x000f620000300800 */
[----:B--2---:R-:W-:-:S04]  /*5ca0*/  LEA R10, P0, R29, R26, 0x1 ;  /* 0x0000001a1d0a7211 */ /* 0x004fc800078008ff */
[----:B------:R-:W-:Y:S02]  /*5cb0*/  LEA.HI.X.SX32 R11, R29, R0, 0x1, P0 ;  /* 0x000000001d0b7211 */ /* 0x000fe400000f0eff */
[CC--:B---3--:R-:W-:Y:S01]  /*5cc0*/  LEA R8, P1, R12.reuse, R26.reuse, 0x1 ;  /* 0x0000001a0c087211 */ /* 0x0c8fe200078208ff */
[----:B------:R-:W2:Y:S01]  /*5cd0*/  LDL.LU R29, [R1+0x74] ;  /* 0x00007400011d7983 */ /* 0x000ea20000300800 */
[----:B0-----:R-:W-:Y:S02]  /*5ce0*/  LEA R4, P2, R21, R26, 0x1 ;  /* 0x0000001a15047211 */ /* 0x001fe400078408ff */
[----:B------:R-:W-:Y:S01]  /*5cf0*/  LEA.HI.X.SX32 R9, R12, R0, 0x1, P1 ;  /* 0x000000000c097211 */ /* 0x000fe200008f0eff */
[----:B------:R-:W3:Y:S01]  /*5d00*/  LDL.LU R17, [R1+0x6c] ;  /* 0x00006c0001117983 */ /* 0x000ee20000300800 */
[----:B-1----:R-:W-:Y:S02]  /*5d10*/  LEA R2, P3, R7, R26, 0x1 ;  /* 0x0000001a07027211 */ /* 0x002fe400078608ff */
[-C--:B------:R-:W-:Y:S01]  /*5d20*/  LEA.HI.X.SX32 R5, R21, R0.reuse, 0x1, P2 ;  /* 0x0000000015057211 */ /* 0x080fe200010f0eff */
[----:B------:R-:W-:Y:S01]  /*5d30*/  STL.64 [R1+0xe0], R10 ;  /* 0x0000e00a01007387 */ /* 0x000fe20000100a00 */
[----:B------:R-:W-:-:S03]  /*5d40*/  LEA.HI.X.SX32 R3, R7, R0, 0x1, P3 ;  /* 0x0000000007037211 */ /* 0x000fc600018f0eff */
[----:B------:R-:W3:Y:S04]  /*5d50*/  LDL.LU R20, [R1+0x58] ;  /* 0x0000580001147983 */ /* 0x000ee80000300800 */
[----:B------:R0:W-:Y:S04]  /*5d60*/  STL.64 [R1+0xd8], R8 ;  /* 0x0000d80801007387 */ /* 0x0001e80000100a00 */
[----:B------:R1:W-:Y:S01]  /*5d70*/  STL.64 [R1+0xd0], R4 ;  /* 0x0000d00401007387 */ /* 0x0003e20000100a00 */
[----:B------:R-:W-:-:S03]  /*5d80*/  LEA R6, P0, R24, R26, 0x1 ;  /* 0x0000001a18067211 */ /* 0x000fc600078008ff */
[----:B------:R1:W-:Y:S01]  /*5d90*/  STL.64 [R1+0xc8], R2 ;  /* 0x0000c80201007387 */ /* 0x0003e20000100a00 */
[----:B------:R-:W-:Y:S02]  /*5da0*/  LEA.HI.X.SX32 R7, R24, R0, 0x1, P0 ;  /* 0x0000000018077211 */ /* 0x000fe400000f0eff */
[-C--:B0-----:R-:W-:Y:S01]  /*5db0*/  LEA R8, P1, R16, R26.reuse, 0x1 ;  /* 0x0000001a10087211 */ /* 0x081fe200078208ff */
[----:B------:R-:W3:Y:S01]  /*5dc0*/  LDL.LU R21, [R1+0x64] ;  /* 0x0000640001157983 */ /* 0x000ee20000300800 */
[----:B-1----:R-:W-:-:S03]  /*5dd0*/  LEA R4, P2, R13, R26, 0x1 ;  /* 0x0000001a0d047211 */ /* 0x002fc600078408ff */
[----:B------:R-:W3:Y:S01]  /*5de0*/  LDL.LU R12, [R1+0x5c] ;  /* 0x00005c00010c7983 */ /* 0x000ee20000300800 */
[-C--:B------:R-:W-:Y:S02]  /*5df0*/  LEA.HI.X.SX32 R9, R16, R0.reuse, 0x1, P1 ;  /* 0x0000000010097211 */ /* 0x080fe400008f0eff */
[----:B------:R-:W-:Y:S01]  /*5e00*/  LEA.HI.X.SX32 R5, R13, R0, 0x1, P2 ;  /* 0x000000000d057211 */ /* 0x000fe200010f0eff */
[----:B------:R-:W3:Y:S01]  /*5e10*/  LDL.LU R24, [R1+0x1f0] ;  /* 0x0001f00001187983 */ /* 0x000ee20000300800 */
[----:B------:R-:W-:-:S03]  /*5e20*/  LEA R2, P3, R15, R26, 0x1 ;  /* 0x0000001a0f027211 */ /* 0x000fc600078608ff */
[----:B------:R0:W-:Y:S01]  /*5e30*/  STL.64 [R1+0xc0], R6 ;  /* 0x0000c00601007387 */ /* 0x0001e20000100a00 */
[----:B------:R-:W-:-:S03]  /*5e40*/  LEA.HI.X.SX32 R3, R15, R0, 0x1, P3 ;  /* 0x000000000f037211 */ /* 0x000fc600018f0eff */
[----:B0-----:R-:W3:Y:S01]  /*5e50*/  LDL.LU R7, [R1+0x1e4] ;  /* 0x0001e40001077983 */ /* 0x001ee20000300800 */
[----:B------:R-:W-:-:S03]  /*5e60*/  LEA R10, P0, R22, R26, 0x1 ;  /* 0x0000001a160a7211 */ /* 0x000fc600078008ff */
[----:B------:R0:W-:Y:S01]  /*5e70*/  STL.64 [R1+0xb8], R8 ;  /* 0x0000b80801007387 */ /* 0x0001e20000100a00 */
[----:B------:R-:W-:-:S03]  /*5e80*/  LEA.HI.X.SX32 R11, R22, R0, 0x1, P0 ;  /* 0x00000000160b7211 */ /* 0x000fc600000f0eff */
[----:B------:R4:W-:Y:S04]  /*5e90*/  STL.64 [R1+0xb0], R4 ;  /* 0x0000b00401007387 */ /* 0x0009e80000100a00 */
[----:B------:R5:W-:Y:S04]  /*5ea0*/  STL.64 [R1+0xa8], R2 ;  /* 0x0000a80201007387 */ /* 0x000be80000100a00 */
[----:B------:R-:W3:Y:S04]  /*5eb0*/  LDL.LU R13, [R1+0x1e0] ;  /* 0x0001e000010d7983 */ /* 0x000ee80000300800 */
[----:B------:R1:W-:Y:S04]  /*5ec0*/  STL.64 [R1+0xa0], R10 ;  /* 0x0000a00a01007387 */ /* 0x0003e80000100a00 */
[----:B------:R-:W3:Y:S01]  /*5ed0*/  LDL.LU R15, [R1+0x1d8] ;  /* 0x0001d800010f7983 */ /* 0x000ee20000300800 */
[----:B0-----:R-:W-:-:S02]  /*5ee0*/  LEA R8, P1, R23, R26, 0x1 ;  /* 0x0000001a17087211 */ /* 0x001fc400078208ff */
[C---:B----4-:R-:W-:Y:S02]  /*5ef0*/  LEA R4, P2, R18.reuse, R26, 0x1 ;  /* 0x0000001a12047211 */ /* 0x050fe400078408ff */
[-C--:B------:R-:W-:Y:S02]  /*5f00*/  LEA.HI.X.SX32 R9, R23, R0.reuse, 0x1, P1 ;  /* 0x0000000017097211 */ /* 0x080fe400008f0eff */
[----:B------:R-:W-:Y:S02]  /*5f10*/  LEA.HI.X.SX32 R5, R18, R0, 0x1, P2 ;  /* 0x0000000012057211 */ /* 0x000fe400010f0eff */
[C---:B-----5:R-:W-:Y:S01]  /*5f20*/  LEA R2, P3, R19.reuse, R26, 0x1 ;  /* 0x0000001a13027211 */ /* 0x060fe200078608ff */
[----:B------:R2:W-:Y:S03]  /*5f30*/  STL.64 [R1+0x98], R8 ;  /* 0x0000980801007387 */ /* 0x0005e60000100a00 */
[----:B------:R-:W-:Y:S01]  /*5f40*/  LEA.HI.X.SX32 R3, R19, R0, 0x1, P3 ;  /* 0x0000000013037211 */ /* 0x000fe200018f0eff */
[----:B------:R-:W4:Y:S04]  /*5f50*/  LDL.LU R22, [R1+0x1d0] ;  /* 0x0001d00001167983 */ /* 0x000f280000300800 */
[----:B------:R3:W-:Y:S01]  /*5f60*/  STL.64 [R1+0x90], R4 ;  /* 0x0000900401007387 */ /* 0x0007e20000100a00 */
[----:B-1----:R-:W-:-:S03]  /*5f70*/  LEA R10, P0, R28, R26, 0x1 ;  /* 0x0000001a1c0a7211 */ /* 0x002fc600078008ff */
[----:B------:R-:W5:Y:S01]  /*5f80*/  LDL.LU R23, [R1+0x1c8] ;  /* 0x0001c80001177983 */ /* 0x000f620000300800 */
[----:B------:R-:W-:-:S03]  /*5f90*/  LEA.HI.X.SX32 R11, R28, R0, 0x1, P0 ;  /* 0x000000001c0b7211 */ /* 0x000fc600000f0eff */
[----:B------:R0:W-:Y:S04]  /*5fa0*/  STL.64 [R1+0x88], R2 ;  /* 0x0000880201007387 */ /* 0x0001e80000100a00 */
[----:B------:R-:W5:Y:S04]  /*5fb0*/  LDL.LU R18, [R1+0x1c4] ;  /* 0x0001c40001127983 */ /* 0x000f680000300800 */
[----:B------:R-:W5:Y:S04]  /*5fc0*/  LDL.LU R19, [R1+0x1bc] ;  /* 0x0001bc0001137983 */ /* 0x000f680000300800 */
[----:B------:R1:W-:Y:S04]  /*5fd0*/  STL.64 [R1+0x80], R10 ;  /* 0x0000800a01007387 */ /* 0x0003e80000100a00 */
[----:B------:R-:W5:Y:S01]  /*5fe0*/  LDL.LU R28, [R1+0x1b4] ;  /* 0x0001b400011c7983 */ /* 0x000f620000300800 */
[----:B--2---:R-:W-:-:S04]  /*5ff0*/  LEA R8, P1, R29, R26, 0x1 ;  /* 0x0000001a1d087211 */ /* 0x004fc800078208ff */
[----:B------:R-:W-:Y:S02]  /*6000*/  LEA.HI.X.SX32 R9, R29, R0, 0x1, P1 ;  /* 0x000000001d097211 */ /* 0x000fe400008f0eff */
[----:B---3--:R-:W-:-:S03]  /*6010*/  LEA R4, P2, R17, R26, 0x1 ;  /* 0x0000001a11047211 */ /* 0x008fc600078408ff */
[----:B------:R2:W-:Y:S01]  /*6020*/  STL.64 [R1+0x78], R8 ;  /* 0x0000780801007387 */ /* 0x0005e20000100a00 */
[----:B------:R-:W-:Y:S02]  /*6030*/  LEA.HI.X.SX32 R5, R17, R0, 0x1, P2 ;  /* 0x0000000011057211 */ /* 0x000fe400010f0eff */
[C---:B0-----:R-:W-:Y:S01]  /*6040*/  LEA R2, P3, R20.reuse, R26, 0x1 ;  /* 0x0000001a14027211 */ /* 0x041fe200078608ff */
[----:B------:R-:W3:Y:S03]  /*6050*/  LDL.LU R29, [R1+0x130] ;  /* 0x00013000011d7983 */ /* 0x000ee60000300800 */
[----:B------:R-:W-:Y:S01]  /*6060*/  LEA.HI.X.SX32 R3, R20, R0, 0x1, P3 ;  /* 0x0000000014037211 */ /* 0x000fe200018f0eff */
[----:B------:R0:W-:Y:S04]  /*6070*/  STL.64 [R1+0x70], R4 ;  /* 0x0000700401007387 */ /* 0x0001e80000100a00 */
[----:B------:R0:W-:Y:S04]  /*6080*/  STL.64 [R1+0x68], R2 ;  /* 0x0000680201007387 */ /* 0x0001e80000100a00 */
[----:B------:R-:W3:Y:S01]  /*6090*/  LDL.LU R17, [R1+0x1a8] ;  /* 0x0001a80001117983 */ /* 0x000ee20000300800 */
[----:B-1----:R-:W-:-:S03]  /*60a0*/  LEA R10, P0, R21, R26, 0x1 ;  /* 0x0000001a150a7211 */ /* 0x002fc600078008ff */
[----:B------:R-:W3:Y:S01]  /*60b0*/  LDL.LU R20, [R1+0x138] ;  /* 0x0001380001147983 */ /* 0x000ee20000300800 */
[----:B--2---:R-:W-:Y:S02]  /*60c0*/  LEA R8, P1, R12, R26, 0x1 ;  /* 0x0000001a0c087211 */ /* 0x004fe400078208ff */
[----:B------:R-:W-:Y:S02]  /*60d0*/  LEA.HI.X.SX32 R11, R21, R0, 0x1, P0 ;  /* 0x00000000150b7211 */ /* 0x000fe400000f0eff */
[----:B0-----:R-:W-:Y:S01]  /*60e0*/  LEA R4, P2, R24, R26, 0x1 ;  /* 0x0000001a18047211 */ /* 0x001fe200078408ff */
[----:B------:R-:W2:Y:S01]  /*60f0*/  LDL.LU R21, [R1+0x134] ;  /* 0x0001340001157983 */ /* 0x000ea20000300800 */
[-C--:B------:R-:W-:Y:S02]  /*6100*/  LEA.HI.X.SX32 R9, R12, R0.reuse, 0x1, P1 ;  /* 0x000000000c097211 */ /* 0x080fe400008f0eff */
[----:B------:R-:W-:Y:S01]  /*6110*/  LEA.HI.X.SX32 R5, R24, R0, 0x1, P2 ;  /* 0x0000000018057211 */ /* 0x000fe200010f0eff */
[----:B------:R0:W-:Y:S04]  /*6120*/  STL.64 [R1+0x60], R10 ;  /* 0x0000600a01007387 */ /* 0x0001e80000100a00 */
[----:B------:R-:W2:Y:S04]  /*6130*/  LDL.LU R24, [R1+0x148] ;  /* 0x0001480001187983 */ /* 0x000ea80000300800 */
[----:B------:R1:W-:Y:S01]  /*6140*/  STL.64 [R1+0x58], R8 ;  /* 0x0000580801007387 */ /* 0x0003e20000100a00 */
[----:B------:R-:W-:-:S03]  /*6150*/  LEA R2, P3, R7, R26, 0x1 ;  /* 0x0000001a07027211 */ /* 0x000fc600078608ff */
[----:B------:R-:W2:Y:S01]  /*6160*/  LDL.LU R12, [R1+0x13c] ;  /* 0x00013c00010c7983 */ /* 0x000ea20000300800 */
[----:B------:R-:W-:-:S03]  /*6170*/  LEA.HI.X.SX32 R3, R7, R0, 0x1, P3 ;  /* 0x0000000007037211 */ /* 0x000fc600018f0eff */
[----:B------:R4:W-:Y:S04]  /*6180*/  STL.64 [R1+0x50], R4 ;  /* 0x0000500401007387 */ /* 0x0009e80000100a00 */
[----:B------:R-:W2:Y:S01]  /*6190*/  LDL.LU R7, [R1+0x140] ;  /* 0x0001400001077983 */ /* 0x000ea20000300800 */
[----:B0-----:R-:W-:-:S04]  /*61a0*/  LEA R10, P0, R13, R26, 0x1 ;  /* 0x0000001a0d0a7211 */ /* 0x001fc800078008ff */
[----:B------:R-:W-:Y:S02]  /*61b0*/  LEA.HI.X.SX32 R11, R13, R0, 0x1, P0 ;  /* 0x000000000d0b7211 */ /* 0x000fe400000f0eff */
[C---:B-1----:R-:W-:Y:S01]  /*61c0*/  LEA R8, P1, R15.reuse, R26, 0x1 ;  /* 0x0000001a0f087211 */ /* 0x042fe200078208ff */
[----:B------:R5:W-:Y:S03]  /*61d0*/  STL.64 [R1+0x48], R2 ;  /* 0x0000480201007387 */ /* 0x000be60000100a00 */
[----:B------:R-:W-:Y:S01]  /*61e0*/  LEA.HI.X.SX32 R9, R15, R0, 0x1, P1 ;  /* 0x000000000f097211 */ /* 0x000fe200008f0eff */
[----:B------:R0:W-:Y:S04]  /*61f0*/  STL.64 [R1+0x40], R10 ;  /* 0x0000400a01007387 */ /* 0x0001e80000100a00 */
[----:B------:R-:W2:Y:S04]  /*6200*/  LDL.LU R13, [R1+0x144] ;  /* 0x00014400010d7983 */ /* 0x000ea80000300800 */
[----:B------:R1:W-:Y:S04]  /*6210*/  STL.64 [R1+0x38], R8 ;  /* 0x0000380801007387 */ /* 0x0003e80000100a00 */
[----:B------:R-:W2:Y:S01]  /*6220*/  LDL.LU R15, [R1+0x18c] ;  /* 0x00018c00010f7983 */ /* 0x000ea20000300800 */
[----:B----4-:R-:W-:-:S02]  /*6230*/  LEA R4, P2, R22, R26, 0x1 ;  /* 0x0000001a16047211 */ /* 0x010fc400078408ff */
[C---:B-----5:R-:W-:Y:S02]  /*6240*/  LEA R2, P3, R23.reuse, R26, 0x1 ;  /* 0x0000001a17027211 */ /* 0x060fe400078608ff */
[-C--:B------:R-:W-:Y:S02]  /*6250*/  LEA.HI.X.SX32 R5, R22, R0.reuse, 0x1, P2 ;  /* 0x0000000016057211 */ /* 0x080fe400010f0eff */
[----:B------:R-:W-:Y:S02]  /*6260*/  LEA.HI.X.SX32 R3, R23, R0, 0x1, P3 ;  /* 0x0000000017037211 */ /* 0x000fe400018f0eff */
[-C--:B0-----:R-:W-:Y:S01]  /*6270*/  LEA R10, P0, R18, R26.reuse, 0x1 ;  /* 0x0000001a120a7211 */ /* 0x081fe200078008ff */
[----:B------:R0:W-:Y:S01]  /*6280*/  STL.64 [R1+0x30], R4 ;  /* 0x0000300401007387 */ /* 0x0001e20000100a00 */
[----:B-1----:R-:W-:-:S03]  /*6290*/  LEA R8, P1, R19, R26, 0x1 ;  /* 0x0000001a13087211 */ /* 0x002fc600078208ff */
[----:B------:R-:W4:Y:S01]  /*62a0*/  LDL.LU R22, [R1+0x14c] ;  /* 0x00014c0001167983 */ /* 0x000f220000300800 */
[----:B------:R-:W-:-:S03]  /*62b0*/  LEA.HI.X.SX32 R11, R18, R0, 0x1, P0 ;  /* 0x00000000120b7211 */ /* 0x000fc600000f0eff */
[----:B------:R3:W-:Y:S01]  /*62c0*/  STL.64 [R1+0x28], R2 ;  /* 0x0000280201007387 */ /* 0x0007e20000100a00 */
[----:B------:R-:W-:Y:S02]  /*62d0*/  LEA.HI.X.SX32 R9, R19, R0, 0x1, P1 ;  /* 0x0000000013097211 */ /* 0x000fe400008f0eff */
[C---:B0-----:R-:W-:Y:S01]  /*62e0*/  LEA R4, P2, R28.reuse, R26, 0x1 ;  /* 0x0000001a1c047211 */ /* 0x041fe200078408ff */
[----:B------:R-:W5:Y:S03]  /*62f0*/  LDL.LU R23, [R1+0x184] ;  /* 0x0001840001177983 */ /* 0x000f660000300800 */
[----:B------:R-:W-:Y:S01]  /*6300*/  LEA.HI.X.SX32 R5, R28, R0, 0x1, P2 ;  /* 0x000000001c057211 */ /* 0x000fe200010f0eff */
[----:B------:R-:W-:Y:S04]  /*6310*/  STL.64 [R1+0x20], R10 ;  /* 0x0000200a01007387 */ /* 0x000fe80000100a00 */
[----:B------:R-:W5:Y:S04]  /*6320*/  LDL.LU R18, [R1+0x178] ;  /* 0x0001780001127983 */ /* 0x000f680000300800 */
[----:B------:R-:W-:Y:S04]  /*6330*/  STL.64 [R1+0x18], R8 ;  /* 0x0000180801007387 */ /* 0x000fe80000100a00 */
[----:B------:R-:W5:Y:S04]  /*6340*/  LDL.LU R19, [R1+0x174] ;  /* 0x0001740001137983 */ /* 0x000f680000300800 */
[----:B------:R0:W-:Y:S01]  /*6350*/  STL.64 [R1+0x10], R4 ;  /* 0x0000100401007387 */ /* 0x0001e20000100a00 */
[----:B---3--:R-:W-:-:S04]  /*6360*/  LEA R2, P3, R29, R26, 0x1 ;  /* 0x0000001a1d027211 */ /* 0x008fc800078608ff */
[----:B------:R-:W-:-:S05]  /*6370*/  LEA.HI.X.SX32 R3, R29, R0, 0x1, P3 ;  /* 0x000000001d037211 */ /* 0x000fca00018f0eff */
[----:B------:R2:W-:Y:S01]  /*6380*/  STL.64 [R1+0x8], R2 ;  /* 0x0000080201007387 */ /* 0x0005e20000100a00 */
[CC--:B0-----:R-:W-:Y:S02]  /*6390*/  LEA R4, P0, R17.reuse, R26.reuse, 0x1 ;  /* 0x0000001a11047211 */ /* 0x0c1fe400078008ff */
[C---:B------:R-:W-:Y:S02]  /*63a0*/  LEA R28, P1, R20.reuse, R26, 0x1 ;  /* 0x0000001a141c7211 */ /* 0x040fe400078208ff */
[-C--:B------:R-:W-:Y:S02]  /*63b0*/  LEA.HI.X.SX32 R5, R17, R0.reuse, 0x1, P0 ;  /* 0x0000000011057211 */ /* 0x080fe400000f0eff */
[----:B------:R-:W-:Y:S02]  /*63c0*/  LEA.HI.X.SX32 R29, R20, R0, 0x1, P1 ;  /* 0x00000000141d7211 */ /* 0x000fe400008f0eff */
[----:B--2---:R-:W-:-:S03]  /*63d0*/  LEA R2, P2, R21, R26, 0x1 ;  /* 0x0000001a15027211 */ /* 0x004fc600078408ff */
[----:B------:R-:W-:Y:S01]  /*63e0*/  STL.64 [R1+0x1c50], R28 ;  /* 0x001c501c01007387 */ /* 0x000fe20000100a00 */
[----:B------:R-:W-:-:S03]  /*63f0*/  LEA.HI.X.SX32 R3, R21, R0, 0x1, P2 ;  /* 0x0000000015037211 */ /* 0x000fc600010f0eff */
[----:B------:R-:W-:Y:S04]  /*6400*/  STL.64 [R1], R4 ;  /* 0x0000000401007387 */ /* 0x000fe80000100a00 */
[----:B------:R0:W-:Y:S04]  /*6410*/  STL.64 [R1+0x130], R2 ;  /* 0x0001300201007387 */ /* 0x0001e80000100a00 */
[----:B------:R-:W2:Y:S01]  /*6420*/  LDL.LU R20, [R1+0x170] ;  /* 0x0001700001147983 */ /* 0x000ea20000300800 */
[----:B------:R-:W-:-:S03]  /*6430*/  LEA R8, P1, R12, R26, 0x1 ;  /* 0x0000001a0c087211 */ /* 0x000fc600078208ff */
[----:B------:R-:W3:Y:S01]  /*6440*/  LDL.LU R21, [R1+0x164] ;  /* 0x0001640001157983 */ /* 0x000ee20000300800 */
[-C--:B0-----:R-:W-:Y:S02]  /*6450*/  LEA R2, P0, R24, R26.reuse, 0x1 ;  /* 0x0000001a18027211 */ /* 0x081fe400078008ff */
[C---:B------:R-:W-:Y:S02]  /*6460*/  LEA R4, P2, R7.reuse, R26, 0x1 ;  /* 0x0000001a07047211 */ /* 0x040fe400078408ff */
[-C--:B------:R-:W-:Y:S02]  /*6470*/  LEA.HI.X.SX32 R9, R12, R0.reuse, 0x1, P1 ;  /* 0x000000000c097211 */ /* 0x080fe400008f0eff */
[-C--:B------:R-:W-:Y:S02]  /*6480*/  LEA.HI.X.SX32 R3, R24, R0.reuse, 0x1, P0 ;  /* 0x0000000018037211 */ /* 0x080fe400000f0eff */
[----:B------:R-:W-:Y:S01]  /*6490*/  LEA.HI.X.SX32 R5, R7, R0, 0x1, P2 ;  /* 0x0000000007057211 */ /* 0x000fe200010f0eff */
[----:B------:R-:W3:Y:S04]  /*64a0*/  LDL.LU R24, [R1+0x158] ;  /* 0x0001580001187983 */ /* 0x000ee80000300800 */
[----:B------:R-:W-:Y:S04]  /*64b0*/  STL.64 [R1+0x1c48], R2 ;  /* 0x001c480201007387 */ /* 0x000fe80000100a00 */
[----:B------:R0:W-:Y:S04]  /*64c0*/  STL.64 [R1+0x1c58], R4 ;  /* 0x001c580401007387 */ /* 0x0001e80000100a00 */
[----:B0-----:R-:W3:Y:S01]  /*64d0*/  LDL.LU R4, [R1+0x150] ;  /* 0x0001500001047983 */ /* 0x001ee20000300800 */
[----:B------:R-:W-:-:S04]  /*64e0*/  LEA R6, P1, R15, R26, 0x1 ;  /* 0x0000001a0f067211 */ /* 0x000fc800078208ff */
[----:B------:R-:W-:Y:S01]  /*64f0*/  LEA.HI.X.SX32 R7, R15, R0, 0x1, P1 ;  /* 0x000000000f077211 */ /* 0x000fe200008f0eff */
[----:B------:R-:W-:Y:S04]  /*6500*/  STL.64 [R1+0x138], R8 ;  /* 0x0001380801007387 */ /* 0x000fe80000100a00 */
[----:B------:R0:W-:Y:S04]  /*6510*/  STL.64 [R1+0x1c60], R6 ;  /* 0x001c600601007387 */ /* 0x0001e80000100a00 */
[----:B0-----:R-:W3:Y:S01]  /*6520*/  LDL.LU R6, [R1+0x154] ;  /* 0x0001540001067983 */ /* 0x001ee20000300800 */
[----:B------:R-:W-:-:S04]  /*6530*/  LEA R8, P0, R13, R26, 0x1 ;  /* 0x0000001a0d087211 */ /* 0x000fc800078008ff */
[----:B------:R-:W-:Y:S02]  /*6540*/  LEA.HI.X.SX32 R9, R13, R0, 0x1, P0 ;  /* 0x000000000d097211 */ /* 0x000fe400000f0eff */
[----:B----4-:R-:W-:-:S03]  /*6550*/  LEA R2, P2, R22, R26, 0x1 ;  /* 0x0000001a16027211 */ /* 0x010fc600078408ff */
[----:B------:R0:W-:Y:S01]  /*6560*/  STL.64 [R1+0x140], R8 ;  /* 0x0001400801007387 */ /* 0x0001e20000100a00 */
[----:B------:R-:W-:Y:S02]  /*6570*/  LEA.HI.X.SX32 R3, R22, R0, 0x1, P2 ;  /* 0x0000000016037211 */ /* 0x000fe400010f0eff */
[CC--:B-----5:R-:W-:Y:S02]  /*6580*/  LEA R10, P1, R18.reuse, R26.reuse, 0x1 ;  /* 0x0000001a120a7211 */ /* 0x0e0fe400078208ff */
[-C--:B0-----:R-:W-:Y:S02]  /*6590*/  LEA R8, P0, R23, R26.reuse, 0x1 ;  /* 0x0000001a17087211 */ /* 0x081fe400078008ff */
[----:B------:R-:W-:Y:S02]  /*65a0*/  LEA R12, P2, R19, R26, 0x1 ;  /* 0x0000001a130c7211 */ /* 0x000fe400078408ff */
[-C--:B------:R-:W-:Y:S02]  /*65b0*/  LEA.HI.X.SX32 R9, R23, R0.reuse, 0x1, P0 ;  /* 0x0000000017097211 */ /* 0x080fe400000f0eff */
[-C--:B------:R-:W-:Y:S01]  /*65c0*/  LEA.HI.X.SX32 R11, R18, R0.reuse, 0x1, P1 ;  /* 0x00000000120b7211 */ /* 0x080fe200008f0eff */
[----:B------:R0:W-:Y:S01]  /*65d0*/  STL.64 [R1+0x148], R2 ;  /* 0x0001480201007387 */ /* 0x0001e20000100a00 */
[----:B------:R-:W-:-:S03]  /*65e0*/  LEA.HI.X.SX32 R13, R19, R0, 0x1, P2 ;  /* 0x00000000130d7211 */ /* 0x000fc600010f0eff */
[----:B------:R-:W-:Y:S04]  /*65f0*/  STL.64 [R1+0x1c40], R8 ;  /* 0x001c400801007387 */ /* 0x000fe80000100a00 */
[----:B------:R-:W4:Y:S04]  /*6600*/  LDL.LU R5, [R1+0x388] ;  /* 0x0003880001057983 */ /* 0x000f280000300800 */
[----:B------:R-:W-:Y:S04]  /*6610*/  STL.64 [R1+0x1c68], R10 ;  /* 0x001c680a01007387 */ /* 0x000fe80000100a00 */
[----:B------:R-:W5:Y:S04]  /*6620*/  LDL.LU R7, [R1+0x37c] ;  /* 0x00037c0001077983 */ /* 0x000f680000300800 */
[----:B------:R-:W4:Y:S04]  /*6630*/  LDL.LU R29, [R1+0x370] ;  /* 0x00037000011d7983 */ /* 0x000f280000300800 */
[----:B0-----:R-:W4:Y:S04]  /*6640*/  LDL.LU R2, [R1+0x364] ;  /* 0x0003640001027983 */ /* 0x001f280000300800 */
[----:B------:R-:W4:Y:S04]  /*6650*/  LDL.LU R3, [R1+0x358] ;  /* 0x0003580001037983 */ /* 0x000f280000300800 */
[----:B------:R-:W4:Y:S04]  /*6660*/  LDL.LU R28, [R1+0x34c] ;  /* 0x00034c00011c7983 */ /* 0x000f280000300800 */
[----:B------:R-:W-:Y:S01]  /*6670*/  STL.64 [R1+0x1c70], R12 ;  /* 0x001c700c01007387 */ /* 0x000fe20000100a00 */
[----:B--2---:R-:W-:-:S02]  /*6680*/  LEA R14, P0, R20, R26, 0x1 ;  /* 0x0000001a140e7211 */ /* 0x004fc400078008ff */
[C---:B---3--:R-:W-:Y:S02]  /*6690*/  LEA R16, P1, R21.reuse, R26, 0x1 ;  /* 0x0000001a15107211 */ /* 0x048fe400078208ff */
[-C--:B------:R-:W-:Y:S02]  /*66a0*/  LEA.HI.X.SX32 R15, R20, R0.reuse, 0x1, P0 ;  /* 0x00000000140f7211 */ /* 0x080fe400000f0eff */
[----:B------:R-:W-:Y:S02]  /*66b0*/  LEA.HI.X.SX32 R17, R21, R0, 0x1, P1 ;  /* 0x0000000015117211 */ /* 0x000fe400008f0eff */
[----:B------:R-:W-:-:S04]  /*66c0*/  LEA R18, P2, R24, R26, 0x1 ;  /* 0x0000001a18127211 */ /* 0x000fc800078408ff */
[----:B------:R-:W-:Y:S02]  /*66d0*/  LEA.HI.X.SX32 R19, R24, R0, 0x1, P2 ;  /* 0x0000000018137211 */ /* 0x000fe400010f0eff */
[C---:B------:R-:W-:Y:S01]  /*66e0*/  LEA R24, P2, R25.reuse, R26, 0x1 ;  /* 0x0000001a19187211 */ /* 0x040fe200078408ff */
[----:B------:R-:W-:Y:S03]  /*66f0*/  STL.64 [R1+0x1c78], R14 ;  /* 0x001c780e01007387 */ /* 0x000fe60000100a00 */
[----:B------:R-:W-:Y:S01]  /*6700*/  LEA.HI.X.SX32 R25, R25, R0, 0x1, P2 ;  /* 0x0000000019197211 */ /* 0x000fe200010f0eff */
[----:B------:R-:W-:Y:S01]  /*6710*/  STL.64 [R1+0x1c80], R16 ;  /* 0x001c801001007387 */ /* 0x000fe20000100a00 */
[----:B------:R-:W-:-:S03]  /*6720*/  LEA R22, P1, R4, R26, 0x1 ;  /* 0x0000001a04167211 */ /* 0x000fc600078208ff */
[----:B------:R-:W-:Y:S01]  /*6730*/  STL.64 [R1+0x1c88], R18 ;  /* 0x001c881201007387 */ /* 0x000fe20000100a00 */
[----:B------:R-:W-:Y:S02]  /*6740*/  LEA.HI.X.SX32 R23, R4, R0, 0x1, P1 ;  /* 0x0000000004177211 */ /* 0x000fe400008f0eff */
[----:B------:R-:W-:-:S04]  /*6750*/  LEA R20, P0, R6, R26, 0x1 ;  /* 0x0000001a06147211 */ /* 0x000fc800078008ff */
[----:B------:R-:W-:Y:S02]  /*6760*/  LEA.HI.X.SX32 R21, R6, R0, 0x1, P0 ;  /* 0x0000000006157211 */ /* 0x000fe400000f0eff */
[----:B------:R-:W-:-:S03]  /*6770*/  LEA R26, P3, R27, R26, 0x1 ;  /* 0x0000001a1b1a7211 */ /* 0x000fc600078608ff */
[----:B------:R-:W-:Y:S01]  /*6780*/  STL.64 [R1+0x1c90], R20 ;  /* 0x001c901401007387 */ /* 0x000fe20000100a00 */
[----:B------:R-:W-:-:S03]  /*6790*/  LEA.HI.X.SX32 R27, R27, R0, 0x1, P3 ;  /* 0x000000001b1b7211 */ /* 0x000fc600018f0eff */
[----:B------:R-:W-:Y:S04]  /*67a0*/  STL.64 [R1+0x1c98], R22 ;  /* 0x001c981601007387 */ /* 0x000fe80000100a00 */
[----:B------:R0:W-:Y:S04]  /*67b0*/  STL.64 [R1+0x1ca0], R24 ;  /* 0x001ca01801007387 */ /* 0x0001e80000100a00 */
[----:B------:R-:W4:Y:S04]  /*67c0*/  LDL R0, [R1+0x328] ;  /* 0x0003280001007983 */ /* 0x000f280000100800 */
[----:B------:R-:W-:Y:S04]  /*67d0*/  STL.64 [R1+0x1ca8], R26 ;  /* 0x001ca81a01007387 */ /* 0x000fe80000100a00 */
[----:B0-----:R-:W2:Y:S04]  /*67e0*/  LDL.LU R24, [R1+0x340] ;  /* 0x0003400001187983 */ /* 0x001ea80000300800 */
[----:B------:R-:W3:Y:S04]  /*67f0*/  LDL.LU R4, [R1+0x334] ;  /* 0x0003340001047983 */ /* 0x000ee80000300800 */
[----:B----4-:R0:W-:Y:S04]  /*6800*/  STS.U16 [R0+0xb800], R5 ;  /* 0x00b8000500007388 */ /* 0x0101e80000000400 */
[----:B-----5:R-:W-:Y:S04]  /*6810*/  STS.U16 [R0+0xc000], R7 ;  /* 0x00c0000700007388 */ /* 0x020fe80000000400 */
[----:B------:R1:W-:Y:S04]  /*6820*/  STS.U16 [R0+0xc800], R29 ;  /* 0x00c8001d00007388 */ /* 0x0003e80000000400 */
[----:B0-----:R-:W4:Y:S04]  /*6830*/  LDL.LU R5, [R1+0x324] ;  /* 0x0003240001057983 */ /* 0x001f280000300800 */
[----:B-1----:R-:W5:Y:S04]  /*6840*/  LDL.LU R29, [R1+0x318] ;  /* 0x00031800011d7983 */ /* 0x002f680000300800 */
[----:B------:R0:W-:Y:S04]  /*6850*/  STS.U16 [R0+0xd000], R2 ;  /* 0x00d0000200007388 */ /* 0x0001e80000000400 */
[----:B------:R1:W-:Y:S04]  /*6860*/  STS.U16 [R0+0xd800], R3 ;  /* 0x00d8000300007388 */ /* 0x0003e80000000400 */
[----:B0-----:R-:W5:Y:S04]  /*6870*/  LDL.LU R2, [R1+0x30c] ;  /* 0x00030c0001027983 */ /* 0x001f680000300800 */
[----:B-1----:R-:W5:Y:S04]  /*6880*/  LDL.LU R3, [R1+0x300] ;  /* 0x0003000001037983 */ /* 0x002f680000300800 */
[----:B------:R-:W5:Y:S04]  /*6890*/  LDL.LU R25, [R1+0x2f4] ;  /* 0x0002f40001197983 */ /* 0x000f680000300800 */
        /* <DEDUP_REMOVED lines=16> */
[----:B------:R0:W-:Y:S04]  /*69a0*/  STS.U16 [R0+0xe000], R28 ;  /* 0x00e0001c00007388 */ /* 0x0001e80000000400 */
[----:B------:R-:W5:Y:S04]  /*69b0*/  LDL.LU R6, [R1+0x240] ;  /* 0x0002400001067983 */ /* 0x000f680000300800 */
[----:B------:R-:W5:Y:S04]  /*69c0*/  LDL.LU R7, [R1+0x23c] ;  /* 0x00023c0001077983 */ /* 0x000f680000300800 */
[----:B--2---:R-:W-:Y:S04]  /*69d0*/  STS.U16 [R0+0xe800], R24 ;  /* 0x00e8001800007388 */ /* 0x004fe80000000400 */
[----:B0-----:R-:W2:Y:S04]  /*69e0*/  LDL.LU R28, [R1+0x238] ;  /* 0x00023800011c7983 */ /* 0x001ea80000300800 */
[----:B---3--:R0:W-:Y:S04]  /*69f0*/  STS.U16 [R0+0xf000], R4 ;  /* 0x00f0000400007388 */ /* 0x0081e80000000400 */
[----:B0-----:R-:W3:Y:S04]  /*6a00*/  LDL.LU R4, [R1+0x234] ;  /* 0x0002340001047983 */ /* 0x001ee80000300800 */
[----:B----4-:R0:W-:Y:S04]  /*6a10*/  STS.U16 [R0+0xf800], R5 ;  /* 0x00f8000500007388 */ /* 0x0101e80000000400 */
[----:B-----5:R1:W-:Y:S04]  /*6a20*/  STS.U16 [R0+0x10000], R29 ;  /* 0x0100001d00007388 */ /* 0x0203e80000000400 */
[----:B0-----:R-:W4:Y:S04]  /*6a30*/  LDL.LU R5, [R1+0x230] ;  /* 0x0002300001057983 */ /* 0x001f280000300800 */
[----:B-1----:R-:W5:Y:S04]  /*6a40*/  LDL.LU R29, [R1+0x22c] ;  /* 0x00022c00011d7983 */ /* 0x002f680000300800 */
[----:B------:R0:W-:Y:S04]  /*6a50*/  STS.U16 [R0+0x10800], R2 ;  /* 0x0108000200007388 */ /* 0x0001e80000000400 */
[----:B------:R1:W-:Y:S04]  /*6a60*/  STS.U16 [R0+0x11000], R3 ;  /* 0x0110000300007388 */ /* 0x0003e80000000400 */
[----:B------:R1:W-:Y:S04]  /*6a70*/  STS.U16 [R0+0x11800], R25 ;  /* 0x0118001900007388 */ /* 0x0003e80000000400 */
[----:B0-----:R-:W5:Y:S04]  /*6a80*/  LDL.LU R2, [R1+0x228] ;  /* 0x0002280001027983 */ /* 0x001f680000300800 */
[----:B------:R-:W-:Y:S04]  /*6a90*/  STS.U16 [R0+0x12000], R22 ;  /* 0x0120001600007388 */ /* 0x000fe80000000400 */
        /* <DEDUP_REMOVED lines=16> */
[----:B-1----:R-:W5:Y:S04]  /*6ba0*/  LDL.LU R3, [R1+0x224] ;  /* 0x0002240001037983 */ /* 0x002f680000300800 */
[----:B------:R-:W-:Y:S04]  /*6bb0*/  STS.U16 [R0+0x1a800], R7 ;  /* 0x01a8000700007388 */ /* 0x000fe80000000400 */
[----:B--2---:R0:W-:Y:S04]  /*6bc0*/  STS.U16 [R0+0x1b000], R28 ;  /* 0x01b0001c00007388 */ /* 0x0041e80000000400 */
[----:B------:R-:W2:Y:S04]  /*6bd0*/  LDL.LU R24, [R1+0x220] ;  /* 0x0002200001187983 */ /* 0x000ea80000300800 */
[----:B------:R-:W2:Y:S04]  /*6be0*/  LDL.LU R25, [R1+0x21c] ;  /* 0x00021c0001197983 */ /* 0x000ea80000300800 */
[----:B0-----:R-:W2:Y:S04]  /*6bf0*/  LDL.LU R28, [R1+0x218] ;  /* 0x00021800011c7983 */ /* 0x001ea80000300800 */
[----:B---3--:R-:W-:Y:S04]  /*6c00*/  STS.U16 [R0+0x1b800], R4 ;  /* 0x01b8000400007388 */ /* 0x008fe80000000400 */
[----:B------:R-:W3:Y:S04]  /*6c10*/  LDL.LU R22, [R1+0x214] ;  /* 0x0002140001167983 */ /* 0x000ee80000300800 */
[----:B----4-:R-:W-:Y:S04]  /*6c20*/  STS.U16 [R0+0x1c000], R5 ;  /* 0x01c0000500007388 */ /* 0x010fe80000000400 */
[----:B-----5:R0:W-:Y:S04]  /*6c30*/  STS.U16 [R0+0x1c800], R29 ;  /* 0x01c8001d00007388 */ /* 0x0201e80000000400 */
[----:B0-----:R-:W4:Y:S04]  /*6c40*/  LDL.LU R29, [R1+0x460] ;  /* 0x00046000011d7983 */ /* 0x001f280000300800 */
[----:B------:R0:W-:Y:S04]  /*6c50*/  STS.U16 [R0+0x1d000], R2 ;  /* 0x01d0000200007388 */ /* 0x0001e80000000400 */
[----:B0-----:R-:W5:Y:S04]  /*6c60*/  LDL.LU R2, [R1+0x454] ;  /* 0x0004540001027983 */ /* 0x001f680000300800 */
        /* <DEDUP_REMOVED lines=12> */
[----:B------:R-:W5:Y:S01]  /*6d30*/  LDL.LU R8, [R1+0x3d0] ;  /* 0x0003d00001087983 */ /* 0x000f620000300800 */
[----:B------:R-:W-:-:S03]  /*6d40*/  LOP3.LUT R20, R0, 0x20, RZ, 0x3c, !PT ;  /* 0x0000002000147812 */ /* 0x000fc600078e3cff */
        /* <DEDUP_REMOVED lines=8> */
[----:B------:R-:W-:Y:S04]  /*6dd0*/  STS.U16 [R0+0x1e800], R25 ;  /* 0x01e8001900007388 */ /* 0x000fe80000000400 */
[----:B------:R0:W-:Y:S04]  /*6de0*/  STS.U16 [R0+0x1f000], R28 ;  /* 0x01f0001c00007388 */ /* 0x0001e80000000400 */
[----:B---3--:R-:W-:Y:S04]  /*6df0*/  STS.U16 [R0+0x1f800], R22 ;  /* 0x01f8001600007388 */ /* 0x008fe80000000400 */
[----:B0-----:R-:W3:Y:S04]  /*6e00*/  LDL.LU R28, [R1+0x398] ;  /* 0x00039800011c7983 */ /* 0x001ee80000300800 */
[----:B------:R-:W-:Y:S04]  /*6e10*/  STL [R1+0x1d60], R0 ;  /* 0x001d600001007387 */ /* 0x000fe80000100800 */
[----:B----4-:R0:W-:Y:S04]  /*6e20*/  STS.U16 [R20+0x200], R29 ;  /* 0x0002001d14007388 */ /* 0x0101e80000000400 */
[----:B0-----:R-:W4:Y:S04]  /*6e30*/  LDL.LU R29, [R1+0x390] ;  /* 0x00039000011d7983 */ /* 0x001f280000300800 */
[----:B-----5:R0:W-:Y:S04]  /*6e40*/  STS.U16 [R20+0xa00], R2 ;  /* 0x000a000214007388 */ /* 0x0201e80000000400 */
        /* <DEDUP_REMOVED lines=14> */
[----:B0-----:R-:W5:Y:S04]  /*6f30*/  LDL.LU R2, [R1+0x384] ;  /* 0x0003840001027983 */ /* 0x001f680000300800 */
[----:B------:R-:W-:Y:S04]  /*6f40*/  STS.U16 [R20+0x8200], R6 ;  /* 0x0082000614007388 */ /* 0x000fe80000000400 */
[----:B------:R-:W-:Y:S04]  /*6f50*/  STS.U16 [R20+0x8a00], R7 ;  /* 0x008a000714007388 */ /* 0x000fe80000000400 */
[----:B------:R-:W5:Y:S04]  /*6f60*/  LDL.LU R0, [R1+0x378] ;  /* 0x0003780001007983 */ /* 0x000f680000300800 */
[----:B------:R-:W-:Y:S04]  /*6f70*/  STS.U16 [R20+0x9200], R4 ;  /* 0x0092000414007388 */ /* 0x000fe80000000400 */
[----:B------:R-:W5:Y:S04]  /*6f80*/  LDL.LU R26, [R1+0x36c] ;  /* 0x00036c00011a7983 */ /* 0x000f680000300800 */
[----:B------:R-:W-:Y:S04]  /*6f90*/  STS.U16 [R20+0x9a00], R5 ;  /* 0x009a000514007388 */ /* 0x000fe80000000400 */
[----:B------:R-:W5:Y:S04]  /*6fa0*/  LDL.LU R27, [R1+0x360] ;  /* 0x00036000011b7983 */ /* 0x000f680000300800 */
[----:B--2---:R0:W-:Y:S04]  /*6fb0*/  STS.U16 [R20+0xa200], R3 ;  /* 0x00a2000314007388 */ /* 0x0041e80000000400 */
[----:B------:R-:W2:Y:S04]  /*6fc0*/  LDL.LU R24, [R1+0x354] ;  /* 0x0003540001187983 */ /* 0x000ea80000300800 */
[----:B0-----:R-:W2:Y:S04]  /*6fd0*/  LDL.LU R3, [R1+0x348] ;  /* 0x0003480001037983 */ /* 0x001ea80000300800 */
[----:B------:R-:W2:Y:S04]  /*6fe0*/  LDL.LU R25, [R1+0x33c] ;  /* 0x00033c0001197983 */ /* 0x000ea80000300800 */
[----:B---3--:R0:W-:Y:S04]  /*6ff0*/  STS.U16 [R20+0xaa00], R28 ;  /* 0x00aa001c14007388 */ /* 0x0081e80000000400 */
[----:B------:R-:W3:Y:S04]  /*7000*/  LDL.LU R22, [R1+0x330] ;  /* 0x0003300001167983 */ /* 0x000ee80000300800 */
[----:B0-----:R-:W3:Y:S04]  /*7010*/  LDL.LU R28, [R1+0x320] ;  /* 0x00032000011c7983 */ /* 0x001ee80000300800 */
[----:B----4-:R0:W-:Y:S04]  /*7020*/  STS.U16 [R20+0xb200], R29 ;  /* 0x00b2001d14007388 */ /* 0x0101e80000000400 */
[----:B0-----:R-:W4:Y:S04]  /*7030*/  LDL.LU R29, [R1+0x314] ;  /* 0x00031400011d7983 */ /* 0x001f280000300800 */
[----:B------:R-:W4:Y:S04]  /*7040*/  LDL.LU R23, [R1+0x308] ;  /* 0x0003080001177983 */ /* 0x000f280000300800 */
        /* <DEDUP_REMOVED lines=12> */
[----:B-----5:R0:W-:Y:S04]  /*7110*/  STS.U16 [R20+0xba00], R2 ;  /* 0x00ba000214007388 */ /* 0x0201e80000000400 */
[----:B------:R-:W5:Y:S04]  /*7120*/  LDL.LU R9, [R1+0x26c] ;  /* 0x00026c0001097983 */ /* 0x000f680000300800 */
[----:B------:R-:W5:Y:S04]  /*7130*/  LDL.LU R6, [R1+0x260] ;  /* 0x0002600001067983 */ /* 0x000f680000300800 */
[----:B------:R-:W-:Y:S04]  /*7140*/  STS.U16 [R20+0xc200], R0 ;  /* 0x00c2000014007388 */ /* 0x000fe80000000400 */
[----:B------:R-:W5:Y:S04]  /*7150*/  LDL.LU R7, [R1+0x254] ;  /* 0x0002540001077983 */ /* 0x000f680000300800 */
[----:B------:R-:W-:Y:S04]  /*7160*/  STS.U16 [R20+0xca00], R26 ;  /* 0x00ca001a14007388 */ /* 0x000fe80000000400 */
[----:B------:R-:W5:Y:S04]  /*7170*/  LDL.LU R4, [R1+0x210] ;  /* 0x0002100001047983 */ /* 0x000f680000300800 */
[----:B------:R-:W-:Y:S04]  /*7180*/  STS.U16 [R20+0xd200], R27 ;  /* 0x00d2001b14007388 */ /* 0x000fe80000000400 */
[----:B------:R-:W5:Y:S04]  /*7190*/  LDL.LU R5, [R1+0x208] ;  /* 0x0002080001057983 */ /* 0x000f680000300800 */
[----:B--2---:R-:W-:Y:S04]  /*71a0*/  STS.U16 [R20+0xda00], R24 ;  /* 0x00da001814007388 */ /* 0x004fe80000000400 */
[----:B0-----:R-:W2:Y:S04]  /*71b0*/  LDL.LU R2, [R1+0x204] ;  /* 0x0002040001027983 */ /* 0x001ea80000300800 */
[----:B------:R0:W-:Y:S04]  /*71c0*/  STS.U16 [R20+0xe200], R3 ;  /* 0x00e2000314007388 */ /* 0x0001e80000000400 */
[----:B------:R-:W-:Y:S04]  /*71d0*/  STS.U16 [R20+0xea00], R25 ;  /* 0x00ea001914007388 */ /* 0x000fe80000000400 */
[----:B---3--:R-:W-:Y:S04]  /*71e0*/  STS.U16 [R20+0xf200], R22 ;  /* 0x00f2001614007388 */ /* 0x008fe80000000400 */
[----:B0-----:R-:W3:Y:S04]  /*71f0*/  LDL.LU R3, [R1+0x200] ;  /* 0x0002000001037983 */ /* 0x001ee80000300800 */
[----:B------:R0:W-:Y:S04]  /*7200*/  STS.U16 [R20+0xfa00], R28 ;  /* 0x00fa001c14007388 */ /* 0x0001e80000000400 */
[----:B0-----:R-:W2:Y:S04]  /*7210*/  LDL.LU R28, [R1+0x1fc] ;  /* 0x0001fc00011c7983 */ /* 0x001ea80000300800 */
[----:B----4-:R0:W-:Y:S04]  /*7220*/  STS.U16 [R20+0x10200], R29 ;  /* 0x0102001d14007388 */ /* 0x0101e80000000400 */
[----:B0-----:R-:W4:Y:S04]  /*7230*/  LDL.LU R29, [R1+0x1f8] ;  /* 0x0001f800011d7983 */ /* 0x001f280000300800 */
[----:B------:R-:W4:Y:S04]  /*7240*/  LDL.LU R0, [R1+0x1f4] ;  /* 0x0001f40001007983 */ /* 0x000f280000300800 */
[----:B------:R-:W4:Y:S04]  /*7250*/  LDL.LU R26, [R1+0x1ec] ;  /* 0x0001ec00011a7983 */ /* 0x000f280000300800 */
[----:B------:R-:W4:Y:S04]  /*7260*/  LDL.LU R27, [R1+0x1e8] ;  /* 0x0001e800011b7983 */ /* 0x000f280000300800 */
[----:B------:R-:W4:Y:S04]  /*7270*/  LDL.LU R24, [R1+0x1dc] ;  /* 0x0001dc0001187983 */ /* 0x000f280000300800 */
[----:B------:R-:W4:Y:S04]  /*7280*/  LDL.LU R25, [R1+0x1d4] ;  /* 0x0001d40001197983 */ /* 0x000f280000300800 */
[----:B------:R0:W-:Y:S04]  /*7290*/  STS.U16 [R20+0x10a00], R23 ;  /* 0x010a001714007388 */ /* 0x0001e80000000400 */
[----:B------:R-:W4:Y:S04]  /*72a0*/  LDL.LU R22, [R1+0x1cc] ;  /* 0x0001cc0001167983 */ /* 0x000f280000300800 */
[----:B------:R1:W-:Y:S04]  /*72b0*/  STS.U16 [R20+0x11200], R21 ;  /* 0x0112001514007388 */ /* 0x0003e80000000400 */
[----:B0-----:R-:W4:Y:S04]  /*72c0*/  LDL.LU R23, [R1+0x1c0] ;  /* 0x0001c00001177983 */ /* 0x001f280000300800 */
[----:B------:R0:W-:Y:S04]  /*72d0*/  STS.U16 [R20+0x11a00], R18 ;  /* 0x011a001214007388 */ /* 0x0001e80000000400 */
[----:B-1----:R-:W4:Y:S04]  /*72e0*/  LDL.LU R21, [R1+0x1b8] ;  /* 0x0001b80001157983 */ /* 0x002f280000300800 */
        /* <DEDUP_REMOVED lines=20> */
[----:B-----5:R1:W-:Y:S04]  /*7430*/  STS.U16 [R20+0x17200], R9 ;  /* 0x0172000914007388 */ /* 0x0203e80000000400 */
[----:B0-----:R-:W5:Y:S04]  /*7440*/  LDL.LU R8, [R1+0x3f4] ;  /* 0x0003f40001087983 */ /* 0x001f680000300800 */
[----:B------:R0:W-:Y:S04]  /*7450*/  STS.U16 [R20+0x17a00], R6 ;  /* 0x017a000614007388 */ /* 0x0001e80000000400 */
[----:B-1----:R-:W5:Y:S04]  /*7460*/  LDL.LU R9, [R1+0x3ec] ;  /* 0x0003ec0001097983 */ /* 0x002f680000300800 */
[----:B------:R1:W-:Y:S04]  /*7470*/  STS.U16 [R20+0x18200], R7 ;  /* 0x0182000714007388 */ /* 0x0003e80000000400 */
[----:B0-----:R-:W5:Y:S04]  /*7480*/  LDL.LU R6, [R1+0x3e4] ;  /* 0x0003e40001067983 */ /* 0x001f680000300800 */
[----:B------:R0:W-:Y:S04]  /*7490*/  STS.U16 [R20+0x18a00], R4 ;  /* 0x018a000414007388 */ /* 0x0001e80000000400 */
[----:B-1----:R-:W5:Y:S04]  /*74a0*/  LDL.LU R7, [R1+0x3dc] ;  /* 0x0003dc0001077983 */ /* 0x002f680000300800 */
[----:B------:R1:W-:Y:S04]  /*74b0*/  STS.U16 [R20+0x19200], R5 ;  /* 0x0192000514007388 */ /* 0x0003e80000000400 */
[----:B0-----:R-:W5:Y:S04]  /*74c0*/  LDL.LU R4, [R1+0x3d4] ;  /* 0x0003d40001047983 */ /* 0x001f680000300800 */
[----:B--2---:R0:W-:Y:S04]  /*74d0*/  STS.U16 [R20+0x19a00], R2 ;  /* 0x019a000214007388 */ /* 0x0041e80000000400 */
[----:B-1----:R-:W2:Y:S04]  /*74e0*/  LDL.LU R5, [R1+0x3cc] ;  /* 0x0003cc0001057983 */ /* 0x002ea80000300800 */
[----:B---3--:R1:W-:Y:S04]  /*74f0*/  STS.U16 [R20+0x1a200], R3 ;  /* 0x01a2000314007388 */ /* 0x0083e80000000400 */
[----:B0-----:R-:W3:Y:S04]  /*7500*/  LDL.LU R2, [R1+0x3c4] ;  /* 0x0003c40001027983 */ /* 0x001ee80000300800 */
[----:B------:R0:W-:Y:S04]  /*7510*/  STS.U16 [R20+0x1aa00], R28 ;  /* 0x01aa001c14007388 */ /* 0x0001e80000000400 */
[----:B-1----:R-:W2:Y:S04]  /*7520*/  LDL.LU R3, [R1+0x3bc] ;  /* 0x0003bc0001037983 */ /* 0x002ea80000300800 */
[----:B0-----:R-:W2:Y:S04]  /*7530*/  LDL.LU R28, [R1+0x3b4] ;  /* 0x0003b400011c7983 */ /* 0x001ea80000300800 */
[----:B----4-:R0:W-:Y:S04]  /*7540*/  STS.U16 [R20+0x1b200], R29 ;  /* 0x01b2001d14007388 */ /* 0x0101e80000000400 */
[----:B------:R1:W-:Y:S04]  /*7550*/  STS.U16 [R20+0x1ba00], R0 ;  /* 0x01ba000014007388 */ /* 0x0003e80000000400 */
[----:B0-----:R-:W4:Y:S04]  /*7560*/  LDL.LU R29, [R1+0x3ac] ;  /* 0x0003ac00011d7983 */ /* 0x001f280000300800 */
[----:B-1----:R-:W2:Y:S04]  /*7570*/  LDL.LU R0, [R1+0x1d60] ;  /* 0x001d600001007983 */ /* 0x002ea80000300800 */
[----:B------:R-:W-:Y:S04]  /*7580*/  STS.U16 [R20+0x1c200], R26 ;  /* 0x01c2001a14007388 */ /* 0x000fe80000000400 */
[----:B------:R-:W-:Y:S04]  /*7590*/  STS.U16 [R20+0x1ca00], R27 ;  /* 0x01ca001b14007388 */ /* 0x000fe80000000400 */
[----:B------:R2:W-:Y:S02]  /*75a0*/  STS.U16 [R20+0x1d200], R24 ;  /* 0x01d2001814007388 */ /* 0x0005e40000000400 */
[----:B--2---:R-:W-:-:S02]  /*75b0*/  LOP3.LUT R24, R0, 0x40, RZ, 0x3c, !PT ;  /* 0x0000004000187812 */ /* 0x004fc400078e3cff */
[----:B------:R0:W-:Y:S04]  /*75c0*/  STL [R1+0x1d2c], R0 ;  /* 0x001d2c0001007387 */ /* 0x0001e80000100800 */
[----:B0-----:R-:W2:Y:S04]  /*75d0*/  LDL.LU R0, [R1+0x38c] ;  /* 0x00038c0001007983 */ /* 0x001ea80000300800 */
[----:B--2---:R0:W-:Y:S04]  /*75e0*/  STL [R1+0x1d54], R0 ;  /* 0x001d540001007387 */ /* 0x0041e80000100800 */
[----:B0-----:R-:W2:Y:S04]  /*75f0*/  LDL.LU R0, [R1+0x394] ;  /* 0x0003940001007983 */ /* 0x001ea80000300800 */
[----:B--2---:R0:W-:Y:S04]  /*7600*/  STL [R1+0x1d58], R0 ;  /* 0x001d580001007387 */ /* 0x0041e80000100800 */
[----:B0-----:R-:W2:Y:S04]  /*7610*/  LDL.LU R0, [R1+0x39c] ;  /* 0x00039c0001007983 */ /* 0x001ea80000300800 */
[----:B------:R-:W-:Y:S04]  /*7620*/  STS.U16 [R20+0x1da00], R25 ;  /* 0x01da001914007388 */ /* 0x000fe80000000400 */
[----:B------:R-:W-:Y:S04]  /*7630*/  STS.U16 [R20+0x1e200], R22 ;  /* 0x01e2001614007388 */ /* 0x000fe80000000400 */
[----:B------:R-:W-:Y:S04]  /*7640*/  STS.U16 [R20+0x1ea00], R23 ;  /* 0x01ea001714007388 */ /* 0x000fe80000000400 */
[----:B------:R-:W-:Y:S04]  /*7650*/  STS.U16 [R20+0x1f200], R21 ;  /* 0x01f2001514007388 */ /* 0x000fe80000000400 */
[----:B------:R-:W-:Y:S04]  /*7660*/  STS.U16 [R20+0x1fa00], R18 ;  /* 0x01fa001214007388 */ /* 0x000fe80000000400 */
[----:B--2---:R0:W-:Y:S04]  /*7670*/  STL [R1+0x1d5c], R0 ;  /* 0x001d5c0001007387 */ /* 0x0041e80000100800 */
[----:B0-----:R-:W2:Y:S04]  /*7680*/  LDL.LU R0, [R1+0x3a4] ;  /* 0x0003a40001007983 */ /* 0x001ea80000300800 */
[----:B------:R-:W2:Y:S04]  /*7690*/  LDL.LU R26, [R1+0x380] ;  /* 0x00038000011a7983 */ /* 0x000ea80000300800 */
[----:B------:R-:W2:Y:S04]  /*76a0*/  LDL.LU R27, [R1+0x374] ;  /* 0x00037400011b7983 */ /* 0x000ea80000300800 */
[----:B------:R-:W2:Y:S04]  /*76b0*/  LDL.LU R25, [R1+0x368] ;  /* 0x0003680001197983 */ /* 0x000ea80000300800 */
[----:B------:R-:W2:Y:S04]  /*76c0*/  LDL.LU R22, [R1+0x35c] ;  /* 0x00035c0001167983 */ /* 0x000ea80000300800 */
[----:B------:R-:W2:Y:S04]  /*76d0*/  LDL.LU R23, [R1+0x350] ;  /* 0x0003500001177983 */ /* 0x000ea80000300800 */
[----:B------:R-:W2:Y:S04]  /*76e0*/  LDL.LU R20, [R1+0x344] ;  /* 0x0003440001147983 */ /* 0x000ea80000300800 */
[----:B------:R-:W2:Y:S04]  /*76f0*/  LDL.LU R21, [R1+0x338] ;  /* 0x0003380001157983 */ /* 0x000ea80000300800 */
[----:B------:R0:W-:Y:S04]  /*7700*/  STS.U16 [R24+0x400], R19 ;  /* 0x0004001318007388 */ /* 0x0001e80000000400 */
[----:B------:R-:W2:Y:S04]  /*7710*/  LDL.LU R18, [R1+0x32c] ;  /* 0x00032c0001127983 */ /* 0x000ea80000300800 */
[----:B------:R1:W-:Y:S04]  /*7720*/  STS.U16 [R24+0xc00], R16 ;  /* 0x000c001018007388 */ /* 0x0003e80000000400 */
[----:B0-----:R-:W2:Y:S04]  /*7730*/  LDL.LU R19, [R1+0x31c] ;  /* 0x00031c0001137983 */ /* 0x001ea80000300800 */
[----:B------:R0:W-:Y:S04]  /*7740*/  STS.U16 [R24+0x1400], R17 ;  /* 0x0014001118007388 */ /* 0x0001e80000000400 */
[----:B-1----:R-:W2:Y:S04]  /*7750*/  LDL.LU R16, [R1+0x310] ;  /* 0x0003100001107983 */ /* 0x002ea80000300800 */
        /* <DEDUP_REMOVED lines=22> */
[----:B------:R0:W-:Y:S04]  /*78c0*/  STS.U16 [R24+0x7400], R5 ;  /* 0x0074000518007388 */ /* 0x0001e80000000400 */
[----:B-1----:R-:W5:Y:S04]  /*78d0*/  LDL.LU R4, [R1+0x280] ;  /* 0x0002800001047983 */ /* 0x002f680000300800 */
[----:B---3--:R1:W-:Y:S04]  /*78e0*/  STS.U16 [R24+0x7c00], R2 ;  /* 0x007c000218007388 */ /* 0x0083e80000000400 */
[----:B0-----:R-:W3:Y:S04]  /*78f0*/  LDL.LU R5, [R1+0x274] ;  /* 0x0002740001057983 */ /* 0x001ee80000300800 */
[----:B------:R0:W-:Y:S04]  /*7900*/  STS.U16 [R24+0x8400], R3 ;  /* 0x0084000318007388 */ /* 0x0001e80000000400 */
[----:B-1----:R-:W3:Y:S04]  /*7910*/  LDL.LU R2, [R1+0x268] ;  /* 0x0002680001027983 */ /* 0x002ee80000300800 */
[----:B------:R1:W-:Y:S04]  /*7920*/  STS.U16 [R24+0x8c00], R28 ;  /* 0x008c001c18007388 */ /* 0x0003e80000000400 */
[----:B0-----:R-:W3:Y:S04]  /*7930*/  LDL.LU R3, [R1+0x25c] ;  /* 0x00025c0001037983 */ /* 0x001ee80000300800 */
[----:B----4-:R0:W-:Y:S04]  /*7940*/  STS.U16 [R24+0x9400], R29 ;  /* 0x0094001d18007388 */ /* 0x0101e80000000400 */
[----:B-1----:R-:W4:Y:S04]  /*7950*/  LDL.LU R28, [R1+0x250] ;  /* 0x00025000011c7983 */ /* 0x002f280000300800 */
[----:B0-----:R-:W3:Y:S04]  /*7960*/  LDL.LU R29, [R1+0x20c] ;  /* 0x00020c00011d7983 */ /* 0x001ee80000300800 */
[----:B--2---:R0:W-:Y:S04]  /*7970*/  STS.U16 [R24+0x9c00], R0 ;  /* 0x009c000018007388 */ /* 0x0041e80000000400 */
[----:B0-----:R-:W2:Y:S04]  /*7980*/  LDL.LU R0, [R1+0x1d5c] ;  /* 0x001d5c0001007983 */ /* 0x001ea80000300800 */
[----:B--2---:R0:W-:Y:S04]  /*7990*/  STS.U16 [R24+0xa400], R0 ;  /* 0x00a4000018007388 */ /* 0x0041e80000000400 */
[----:B0-----:R-:W2:Y:S04]  /*79a0*/  LDL.LU R0, [R1+0x1d58] ;  /* 0x001d580001007983 */ /* 0x001ea80000300800 */
[----:B--2---:R0:W-:Y:S04]  /*79b0*/  STS.U16 [R24+0xac00], R0 ;  /* 0x00ac000018007388 */ /* 0x0041e80000000400 */
[----:B0-----:R-:W2:Y:S04]  /*79c0*/  LDL.LU R0, [R1+0x1d54] ;  /* 0x001d540001007983 */ /* 0x001ea80000300800 */
[----:B--2---:R0:W-:Y:S04]  /*79d0*/  STS.U16 [R24+0xb400], R0 ;  /* 0x00b4000018007388 */ /* 0x0041e80000000400 */
[----:B0-----:R-:W2:Y:S04]  /*79e0*/  LDL.LU R0, [R1+0x17c] ;  /* 0x00017c0001007983 */ /* 0x001ea80000300800 */
[----:B--2---:R0:W-:Y:S04]  /*79f0*/  STL [R1+0x1d30], R0 ;  /* 0x001d300001007387 */ /* 0x0041e80000100800 */
        /* <DEDUP_REMOVED lines=15> */
[----:B------:R-:W-:Y:S04]  /*7af0*/  STS.U16 [R24+0xbc00], R26 ;  /* 0x00bc001a18007388 */ /* 0x000fe80000000400 */
[----:B--2---:R0:W-:Y:S04]  /*7b00*/  STL [R1+0x1d50], R0 ;  /* 0x001d500001007387 */ /* 0x0041e80000100800 */
[----:B0-----:R-:W2:Y:S04]  /*7b10*/  LDL.LU R0, [R1+0x1ac] ;  /* 0x0001ac0001007983 */ /* 0x001ea80000300800 */
[----:B------:R-:W2:Y:S04]  /*7b20*/  LDL.LU R26, [R1+0x168] ;  /* 0x00016800011a7983 */ /* 0x000ea80000300800 */
        /* <DEDUP_REMOVED lines=15> */
[----:B-----5:R-:W-:Y:S04]  /*7c20*/  STS.U16 [R24+0x13c00], R11 ;  /* 0x013c000b18007388 */ /* 0x020fe80000000400 */
[----:B------:R-:W-:Y:S04]  /*7c30*/  STS.U16 [R24+0x14400], R8 ;  /* 0x0144000818007388 */ /* 0x000fe80000000400 */
[----:B------:R-:W-:Y:S04]  /*7c40*/  STS.U16 [R24+0x14c00], R9 ;  /* 0x014c000918007388 */ /* 0x000fe80000000400 */
[----:B------:R-:W-:Y:S04]  /*7c50*/  STS.U16 [R24+0x15400], R6 ;  /* 0x0154000618007388 */ /* 0x000fe80000000400 */
[----:B------:R-:W-:Y:S04]  /*7c60*/  STS.U16 [R24+0x15c00], R7 ;  /* 0x015c000718007388 */ /* 0x000fe80000000400 */
[----:B------:R-:W-:Y:S04]  /*7c70*/  STS.U16 [R24+0x16400], R4 ;  /* 0x0164000418007388 */ /* 0x000fe80000000400 */
[----:B---3--:R-:W-:Y:S04]  /*7c80*/  STS.U16 [R24+0x16c00], R5 ;  /* 0x016c000518007388 */ /* 0x008fe80000000400 */
[----:B------:R-:W-:Y:S04]  /*7c90*/  STS.U16 [R24+0x17400], R2 ;  /* 0x0174000218007388 */ /* 0x000fe80000000400 */
[----:B------:R-:W-:Y:S04]  /*7ca0*/  STS.U16 [R24+0x17c00], R3 ;  /* 0x017c000318007388 */ /* 0x000fe80000000400 */
[----:B----4-:R-:W-:Y:S04]  /*7cb0*/  STS.U16 [R24+0x18400], R28 ;  /* 0x0184001c18007388 */ /* 0x010fe80000000400 */
[----:B------:R-:W-:Y:S04]  /*7cc0*/  STS.U16 [R24+0x18c00], R29 ;  /* 0x018c001d18007388 */ /* 0x000fe80000000400 */
[----:B--2---:R0:W-:Y:S04]  /*7cd0*/  STL [R1+0x1d28], R26 ;  /* 0x001d281a01007387 */ /* 0x0041e80000100800 */
[----:B0-----:R-:W2:Y:S04]  /*7ce0*/  LDL.LU R26, [R1+0x16c] ;  /* 0x00016c00011a7983 */ /* 0x001ea80000300800 */
[----:B------:R-:W3:Y:S04]  /*7cf0*/  LDL.LU R27, [R1+0x160] ;  /* 0x00016000011b7983 */ /* 0x000ee80000300800 */
[----:B------:R-:W4:Y:S04]  /*7d00*/  LDL.LU R25, [R1+0x15c] ;  /* 0x00015c0001197983 */ /* 0x000f280000300800 */
[----:B------:R-:W5:Y:S04]  /*7d10*/  LDL.LU R22, [R1+0x458] ;  /* 0x0004580001167983 */ /* 0x000f680000300800 */
[----:B------:R-:W2:Y:S04]  /*7d20*/  LDL.LU R23, [R1+0x44c] ;  /* 0x00044c0001177983 */ /* 0x000ea80000300800 */
[----:B------:R-:W2:Y:S04]  /*7d30*/  LDL.LU R20, [R1+0x440] ;  /* 0x0004400001147983 */ /* 0x000ea80000300800 */
[----:B------:R-:W2:Y:S04]  /*7d40*/  LDL.LU R21, [R1+0x434] ;  /* 0x0004340001157983 */ /* 0x000ea80000300800 */
[----:B------:R-:W2:Y:S04]  /*7d50*/  LDL.LU R18, [R1+0x428] ;  /* 0x0004280001127983 */ /* 0x000ea80000300800 */
[----:B------:R-:W2:Y:S04]  /*7d60*/  LDL.LU R19, [R1+0x41c] ;  /* 0x00041c0001137983 */ /* 0x000ea80000300800 */
[----:B------:R-:W2:Y:S04]  /*7d70*/  LDL.LU R16, [R1+0x410] ;  /* 0x0004100001107983 */ /* 0x000ea80000300800 */
[----:B------:R-:W2:Y:S04]  /*7d80*/  LDL.LU R17, [R1+0x404] ;  /* 0x0004040001117983 */ /* 0x000ea80000300800 */
[----:B------:R-:W2:Y:S04]  /*7d90*/  LDL.LU.64 R14, [R1+0x128] ;  /* 0x00012800010e7983 */ /* 0x000ea80000300a00 */
[----:B------:R-:W3:Y:S04]  /*7da0*/  LDL.LU.64 R12, [R1+0x120] ;  /* 0x00012000010c7983 */ /* 0x000ee80000300a00 */
[----:B------:R-:W4:Y:S04]  /*7db0*/  LDL.LU.64 R10, [R1+0x118] ;  /* 0x00011800010a7983 */ /* 0x000f280000300a00 */
[----:B------:R-:W5:Y:S04]  /*7dc0*/  LDL.LU.64 R8, [R1+0x110] ;  /* 0x0001100001087983 */ /* 0x000f680000300a00 */
[----:B------:R-:W5:Y:S04]  /*7dd0*/  LDL.LU.64 R6, [R1+0x108] ;  /* 0x0001080001067983 */ /* 0x000f680000300a00 */
[----:B------:R-:W5:Y:S04]  /*7de0*/  LDL.LU.64 R4, [R1+0x100] ;  /* 0x0001000001047983 */ /* 0x000f680000300a00 */
[----:B------:R-:W5:Y:S04]  /*7df0*/  LDL.LU.64 R2, [R1+0xf8] ;  /* 0x0000f80001027983 */ /* 0x000f680000300a00 */
[----:B------:R-:W5:Y:S04]  /*7e00*/  LDL.LU.64 R28, [R1+0xf0] ;  /* 0x0000f000011c7983 */ /* 0x000f680000300a00 */
[----:B------:R0:W-:Y:S04]  /*7e10*/  STS.U16 [R24+0x19400], R0 ;  /* 0x0194000018007388 */ /* 0x0001e80000000400 */
[----:B0-----:R-:W5:Y:S04]  /*7e20*/  LDL.LU R0, [R1+0x1d50] ;  /* 0x001d500001007983 */ /* 0x001f680000300800 */
[----:B--2---:R-:W2:Y:S04]  /*7e30*/  LDG.E.U16 R14, [R14.64] ;  /* 0x000000040e0e7981 */ /* 0x004ea8000c1e1500 */
[----:B---3--:R-:W3:Y:S04]  /*7e40*/  LDG.E.U16 R12, [R12.64] ;  /* 0x000000040c0c7981 */ /* 0x008ee8000c1e1500 */
[----:B----4-:R-:W4:Y:S04]  /*7e50*/  LDG.E.U16 R10, [R10.64] ;  /* 0x000000040a0a7981 */ /* 0x010f28000c1e1500 */
[----:B-----5:R-:W5:Y:S04]  /*7e60*/  LDG.E.U16 R8, [R8.64] ;  /* 0x0000000408087981 */ /* 0x020f68000c1e1500 */
[----:B------:R-:W2:Y:S04]  /*7e70*/  LDG.E.U16 R6, [R6.64] ;  /* 0x0000000406067981 */ /* 0x000ea8000c1e1500 */
[----:B------:R0:W2:Y:S04]  /*7e80*/  LDG.E.U16 R5, [R4.64] ;  /* 0x0000000404057981 */ /* 0x0000a8000c1e1500 */
[----:B0-----:R0:W2:Y:S04]  /*7e90*/  LDG.E.U16 R4, [R2.64] ;  /* 0x0000000402047981 */ /* 0x0010a8000c1e1500 */
[----:B------:R1:W-:Y:S04]  /*7ea0*/  STS.U16 [R24+0x19c00], R0 ;  /* 0x019c000018007388 */ /* 0x0003e80000000400 */
[----:B-1----:R-:W2:Y:S04]  /*7eb0*/  LDL.LU R0, [R1+0x1d4c] ;  /* 0x001d4c0001007983 */ /* 0x002ea80000300800 */
[----:B--2---:R1:W-:Y:S04]  /*7ec0*/  STS.U16 [R24+0x1a400], R0 ;  /* 0x01a4000018007388 */ /* 0x0043e80000000400 */
        /* <DEDUP_REMOVED lines=14> */
[----:B------:R2:W-:Y:S04]  /*7fb0*/  STS.U16 [R24+0x1e400], R26 ;  /* 0x01e4001a18007388 */ /* 0x0005e80000000400 */
[----:B-1----:R-:W3:Y:S04]  /*7fc0*/  LDL.LU R0, [R1+0x1d2c] ;  /* 0x001d2c0001007983 */ /* 0x002ee80000300800 */
[----:B--2---:R-:W2:Y:S01]  /*7fd0*/  LDL.LU R26, [R1+0x1d28] ;  /* 0x001d2800011a7983 */ /* 0x004ea20000300800 */
[----:B---3--:R-:W-:-:S03]  /*7fe0*/  LOP3.LUT R0, R0, 0x60, RZ, 0x3c, !PT ;  /* 0x0000006000007812 */ /* 0x008fc600078e3cff */
[----:B--2---:R-:W-:Y:S04]  /*7ff0*/  STS.U16 [R24+0x1ec00], R26 ;  /* 0x01ec001a18007388 */ /* 0x004fe80000000400 */
        /* <DEDUP_REMOVED lines=9> */
[----:B------:R-:W-:Y:S04]  /*8090*/  STL [R1+0xb2c], R0 ;  /* 0x000b2c0001007387 */ /* 0x000fe80000100800 */
[----:B------:R1:W-:Y:S04]  /*80a0*/  STS.U16 [R0+0x3e00], R17 ;  /* 0x003e001100007388 */ /* 0x0003e80000000400 */
[----:B-1----:R1:W2:Y:S04]  /*80b0*/  LDG.E.U16 R0, [R28.64] ;  /* 0x000000041c007981 */ /* 0x0022a8000c1e1500 */
[----:B-1----:R-:W3:Y:S04]  /*80c0*/  LDL.LU.64 R28, [R1+0xe8] ;  /* 0x0000e800011c7983 */ /* 0x002ee80000300a00 */
[----:B0-----:R-:W2:Y:S04]  /*80d0*/  LDL.LU.64 R2, [R1+0xd0] ;  /* 0x0000d00001027983 */ /* 0x001ea80000300a00 */
[----:B--2---:R0:W-:Y:S04]  /*80e0*/  STL.64 [R1+0x1d18], R2 ;  /* 0x001d180201007387 */ /* 0x0041e80000100a00 */
[----:B0-----:R-:W2:Y:S04]  /*80f0*/  LDL.LU.64 R2, [R1+0xd8] ;  /* 0x0000d80001027983 */ /* 0x001ea80000300a00 */
[----:B--2---:R0:W-:Y:S04]  /*8100*/  STL.64 [R1+0x1d20], R2 ;  /* 0x001d200201007387 */ /* 0x0041e80000100a00 */
[----:B0-----:R-:W2:Y:S04]  /*8110*/  LDL.LU.64 R2, [R1+0xe0] ;  /* 0x0000e00001027983 */ /* 0x001ea80000300a00 */
[----:B------:R-:W2:Y:S04]  /*8120*/  LDL.LU.64 R26, [R1+0x60] ;  /* 0x00006000011a7983 */ /* 0x000ea80000300a00 */
[----:B--2---:R0:W-:Y:S04]  /*8130*/  STL.64 [R1+0x1cb0], R26 ;  /* 0x001cb01a01007387 */ /* 0x0041e80000100a00 */
[----:B0-----:R-:W2:Y:S04]  /*8140*/  LDL.LU.64 R26, [R1+0x68] ;  /* 0x00006800011a7983 */ /* 0x001ea80000300a00 */
        /* <DEDUP_REMOVED lines=14> */
[----:B------:R-:W-:Y:S04]  /*8230*/  STL [R1+0x128], R14 ;  /* 0x0001280e01007387 */ /* 0x000fe80000100800 */
[----:B--2---:R0:W-:Y:S04]  /*8240*/  STL.64 [R1+0x1cf0], R26 ;  /* 0x001cf01a01007387 */ /* 0x0041e80000100a00 */
[----:B------:R-:W-:Y:S04]  /*8250*/  STL [R1+0x120], R12 ;  /* 0x0001200c01007387 */ /* 0x000fe80000100800 */
[----:B0-----:R-:W2:Y:S04]  /*8260*/  LDL.LU.64 R26, [R1+0xa8] ;  /* 0x0000a800011a7983 */ /* 0x001ea80000300a00 */
[----:B----4-:R-:W-:Y:S04]  /*8270*/  STL [R1+0x118], R10 ;  /* 0x0001180a01007387 */ /* 0x010fe80000100800 */
[----:B--2---:R0:W-:Y:S04]  /*8280*/  STL.64 [R1+0x1cf8], R26 ;  /* 0x001cf81a01007387 */ /* 0x0041e80000100a00 */
[----:B-----5:R-:W-:Y:S04]  /*8290*/  STL [R1+0x110], R8 ;  /* 0x0001100801007387 */ /* 0x020fe80000100800 */
[----:B0-----:R-:W2:Y:S04]  /*82a0*/  LDL.LU.64 R26, [R1+0xb0] ;  /* 0x0000b000011a7983 */ /* 0x001ea80000300a00 */
[----:B------:R-:W-:Y:S04]  /*82b0*/  STL [R1+0x108], R6 ;  /* 0x0001080601007387 */ /* 0x000fe80000100800 */
[----:B--2---:R0:W-:Y:S04]  /*82c0*/  STL.64 [R1+0x1d00], R26 ;  /* 0x001d001a01007387 */ /* 0x0041e80000100a00 */
[----:B------:R-:W-:Y:S04]  /*82d0*/  STL [R1+0x100], R5 ;  /* 0x0001000501007387 */ /* 0x000fe80000100800 */
[----:B0-----:R-:W2:Y:S04]  /*82e0*/  LDL.LU.64 R26, [R1+0xb8] ;  /* 0x0000b800011a7983 */ /* 0x001ea80000300a00 */
[----:B------:R-:W-:Y:S04]  /*82f0*/  STL [R1+0xf8], R4 ;  /* 0x0000f80401007387 */ /* 0x000fe80000100800 */
[----:B--2---:R0:W-:Y:S04]  /*8300*/  STL.64 [R1+0x1d08], R26 ;  /* 0x001d081a01007387 */ /* 0x0041e80000100a00 */
[----:B------:R3:W-:Y:S04]  /*8310*/  STL [R1+0xf0], R0 ;  /* 0x0000f00001007387 */ /* 0x0007e80000100800 */
[----:B0-----:R-:W2:Y:S04]  /*8320*/  LDL.LU.64 R26, [R1+0xc0] ;  /* 0x0000c000011a7983 */ /* 0x001ea80000300a00 */
[----:B---3--:R0:W3:Y:S04]  /*8330*/  LDG.E.U16 R0, [R28.64] ;  /* 0x000000041c007981 */ /* 0x0080e8000c1e1500 */
[----:B--2---:R1:W-:Y:S04]  /*8340*/  STL.64 [R1+0x1d10], R26 ;  /* 0x001d101a01007387 */ /* 0x0043e80000100a00 */
[----:B-1----:R-:W2:Y:S04]  /*8350*/  LDL.LU.64 R26, [R1+0xc8] ;  /* 0x0000c800011a7983 */ /* 0x002ea80000300a00 */
[----:B------:R-:W4:Y:S04]  /*8360*/  LDL.LU.64 R24, [R1+0x58] ;  /* 0x0000580001187983 */ /* 0x000f280000300a00 */
[----:B------:R-:W5:Y:S04]  /*8370*/  LDL.LU.64 R22, [R1+0x50] ;  /* 0x0000500001167983 */ /* 0x000f680000300a00 */
[----:B------:R-:W2:Y:S04]  /*8380*/  LDL.LU.64 R20, [R1+0x48] ;  /* 0x0000480001147983 */ /* 0x000ea80000300a00 */
        /* <DEDUP_REMOVED lines=8> */
[----:B0-----:R-:W2:Y:S04]  /*8410*/  LDL.LU.64 R28, [R1] ;  /* 0x00000000011c7983 */ /* 0x001ea80000300a00 */
[----:B---3--:R0:W-:Y:S04]  /*8420*/  STL [R1+0xe8], R0 ;  /* 0x0000e80001007387 */ /* 0x0081e80000100800 */
[----:B0-----:R0:W3:Y:S04]  /*8430*/  LDG.E.U16 R0, [R2.64] ;  /* 0x0000000402007981 */ /* 0x0010e8000c1e1500 */
[----:B0-----:R-:W2:Y:S04]  /*8440*/  LDL.LU.64 R2, [R1+0x1d20] ;  /* 0x001d200001027983 */ /* 0x001ea80000300a00 */
[----:B---3--:R2:W-:Y:S04]  /*8450*/  STL [R1+0xe0], R0 ;  /* 0x0000e00001007387 */ /* 0x0085e80000100800 */
[----:B--2---:R0:W2:Y:S04]  /*8460*/  LDG.E.U16 R0, [R2.64] ;  /* 0x0000000402007981 */ /* 0x0040a8000c1e1500 */
[----:B0-----:R-:W3:Y:S04]  /*8470*/  LDL.LU.64 R2, [R1+0x1d18] ;  /* 0x001d180001027983 */ /* 0x001ee80000300a00 */
[----:B--2---:R3:W-:Y:S04]  /*8480*/  STL [R1+0xd8], R0 ;  /* 0x0000d80001007387 */ /* 0x0047e80000100800 */
[----:B---3--:R0:W2:Y:S04]  /*8490*/  LDG.E.U16 R0, [R2.64] ;  /* 0x0000000402007981 */ /* 0x0080a8000c1e1500 */
[----:B0-----:R-:W3:Y:S04]  /*84a0*/  LDL.LU.64 R2, [R1+0x130] ;  /* 0x0001300001027983 */ /* 0x001ee80000300a00 */
[----:B--2---:R0:W-:Y:S04]  /*84b0*/  STL [R1+0xd0], R0 ;  /* 0x0000d00001007387 */ /* 0x0041e80000100800 */
[----:B0-----:R0:W2:Y:S04]  /*84c0*/  LDG.E.U16 R0, [R26.64] ;  /* 0x000000041a007981 */ /* 0x0010a8000c1e1500 */
[----:B0-----:R-:W3:Y:S04]  /*84d0*/  LDL.LU.64 R26, [R1+0x1d10] ;  /* 0x001d1000011a7983 */ /* 0x001ee80000300a00 */
[----:B--2---:R3:W-:Y:S04]  /*84e0*/  STL [R1+0xc8], R0 ;  /* 0x0000c80001007387 */ /* 0x0047e80000100800 */
[----:B---3--:R0:W2:Y:S04]  /*84f0*/  LDG.E.U16 R0, [R26.64] ;  /* 0x000000041a007981 */ /* 0x0080a8000c1e1500 */
        /* <DEDUP_REMOVED lines=38> */
[----:B----4-:R0:W2:Y:S04]  /*8760*/  LDG.E.U16 R0, [R24.64] ;  /* 0x0000000418007981 */ /* 0x0100a8000c1e1500 */
[----:B---3--:R-:W3:Y:S04]  /*8770*/  LDG.E.U16 R26, [R26.64] ;  /* 0x000000041a1a7981 */ /* 0x008ee8000c1e1500 */
[----:B0-----:R-:W4:Y:S04]  /*8780*/  LDL.LU.64 R24, [R1+0x1ca0] ;  /* 0x001ca00001187983 */ /* 0x001f280000300a00 */
[----:B--2---:R5:W-:Y:S04]  /*8790*/  STL [R1+0x58], R0 ;  /* 0x0000580001007387 */ /* 0x004be80000100800 */
[----:B-----5:R0:W2:Y:S04]  /*87a0*/  LDG.E.U16 R0, [R22.64] ;  /* 0x0000000416007981 */ /* 0x0200a8000c1e1500 */
[----:B----4-:R-:W4:Y:S04]  /*87b0*/  LDG.E.U16 R24, [R24.64] ;  /* 0x0000000418187981 */ /* 0x010f28000c1e1500 */
[----:B0-----:R-:W5:Y:S04]  /*87c0*/  LDL.LU.64 R22, [R1+0x1c98] ;  /* 0x001c980001167983 */ /* 0x001f680000300a00 */
[----:B--2---:R0:W-:Y:S04]  /*87d0*/  STL [R1+0x50], R0 ;  /* 0x0000500001007387 */ /* 0x0041e80000100800 */
[----:B0-----:R0:W2:Y:S04]  /*87e0*/  LDG.E.U16 R0, [R20.64] ;  /* 0x0000000414007981 */ /* 0x0010a8000c1e1500 */
[----:B-----5:R-:W5:Y:S04]  /*87f0*/  LDG.E.U16 R22, [R22.64] ;  /* 0x0000000416167981 */ /* 0x020f68000c1e1500 */
[----:B0-----:R-:W3:Y:S04]  /*8800*/  LDL.LU.64 R20, [R1+0x1c90] ;  /* 0x001c900001147983 */ /* 0x001ee80000300a00 */
[----:B--2---:R0:W-:Y:S04]  /*8810*/  STL [R1+0x48], R0 ;  /* 0x0000480001007387 */ /* 0x0041e80000100800 */
[----:B0-----:R0:W2:Y:S04]  /*8820*/  LDG.E.U16 R0, [R8.64] ;  /* 0x0000000408007981 */ /* 0x0010a8000c1e1500 */
[----:B---3--:R-:W3:Y:S04]  /*8830*/  LDG.E.U16 R20, [R20.64] ;  /* 0x0000000414147981 */ /* 0x008ee8000c1e1500 */
[----:B0-----:R-:W3:Y:S04]  /*8840*/  LDL.LU.64 R8, [R1+0x148] ;  /* 0x0001480001087983 */ /* 0x001ee80000300a00 */
[----:B--2---:R0:W-:Y:S04]  /*8850*/  STL [R1+0x40], R0 ;  /* 0x0000400001007387 */ /* 0x0041e80000100800 */
[----:B0-----:R0:W2:Y:S04]  /*8860*/  LDG.E.U16 R0, [R18.64] ;  /* 0x0000000412007981 */ /* 0x0010a8000c1e1500 */
[----:B0-----:R-:W3:Y:S04]  /*8870*/  LDL.LU.64 R18, [R1+0x1c88] ;  /* 0x001c880001127983 */ /* 0x001ee80000300a00 */
[----:B--2---:R0:W-:Y:S04]  /*8880*/  STL [R1+0x38], R0 ;  /* 0x0000380001007387 */ /* 0x0041e80000100800 */
[----:B0-----:R0:W2:Y:S04]  /*8890*/  LDG.E.U16 R0, [R16.64] ;  /* 0x0000000410007981 */ /* 0x0010a8000c1e1500 */
[----:B---3--:R-:W3:Y:S04]  /*88a0*/  LDG.E.U16 R18, [R18.64] ;  /* 0x0000000412127981 */ /* 0x008ee8000c1e1500 */
        /* <DEDUP_REMOVED lines=19> */
[----:B---3--:R1:W3:Y:S04]  /*89e0*/  LDG.E.U16 R6, [R6.64] ;  /* 0x0000000406067981 */ /* 0x0082e8000c1e1500 */
[----:B0-----:R-:W3:Y:S04]  /*89f0*/  LDL.LU.64 R4, [R1+0x1c58] ;  /* 0x001c580001047983 */ /* 0x001ee80000300a00 */
[----:B-1----:R0:W3:Y:S04]  /*8a00*/  LDG.E.U16 R7, [R8.64] ;  /* 0x0000000408077981 */ /* 0x0020e8000c1e1500 */
[----:B--2---:R1:W-:Y:S04]  /*8a10*/  STL [R1+0x8], R0 ;  /* 0x0000080001007387 */ /* 0x0043e80000100800 */
[----:B-1----:R1:W2:Y:S04]  /*8a20*/  LDG.E.U16 R0, [R28.64] ;  /* 0x000000041c007981 */ /* 0x0022a8000c1e1500 */
[----:B---3--:R-:W3:Y:S04]  /*8a30*/  LDG.E.U16 R4, [R4.64] ;  /* 0x0000000404047981 */ /* 0x008ee8000c1e1500 */
[----:B-1----:R-:W2:Y:S04]  /*8a40*/  LDL.LU.64 R28, [R1+0x1c50] ;  /* 0x001c5000011c7983 */ /* 0x002ea80000300a00 */
[----:B--2---:R-:W2:Y:S04]  /*8a50*/  LDG.E.U16 R28, [R28.64] ;  /* 0x000000041c1c7981 */ /* 0x004ea8000c1e1500 */
[----:B--2---:R-:W-:Y:S04]  /*8a60*/  STL [R1+0x1be8], R28 ;  /* 0x001be81c01007387 */ /* 0x004fe80000100800 */
[----:B------:R-:W2:Y:S04]  /*8a70*/  LDL R29, [R1+0xb2c] ;  /* 0x000b2c00011d7983 */ /* 0x000ea80000100800 */
[----:B------:R1:W-:Y:S04]  /*8a80*/  STL [R1], R0 ;  /* 0x0000000001007387 */ /* 0x0003e80000100800 */
[----:B-1----:R1:W2:Y:S04]  /*8a90*/  LDG.E.U16 R0, [R2.64] ;  /* 0x0000000402007981 */ /* 0x0022a8000c1e1500 */
[----:B-1----:R-:W2:Y:S04]  /*8aa0*/  LDL.LU.64 R2, [R1+0x1c48] ;  /* 0x001c480001027983 */ /* 0x002ea80000300a00 */
[----:B--2---:R-:W2:Y:S04]  /*8ab0*/  LDG.E.U16 R2, [R2.64] ;  /* 0x0000000402027981 */ /* 0x004ea8000c1e1500 */
[----:B------:R-:W-:Y:S04]  /*8ac0*/  STL [R1+0x1bec], R0 ;  /* 0x001bec0001007387 */ /* 0x000fe80000100800 */
[----:B--2---:R1:W-:Y:S04]  /*8ad0*/  STL [R1+0x1bf0], R2 ;  /* 0x001bf00201007387 */ /* 0x0043e80000100800 */
[----:B-1----:R-:W2:Y:S04]  /*8ae0*/  LDL.LU.64 R2, [R1+0x138] ;  /* 0x0001380001027983 */ /* 0x002ea80000300a00 */
[----:B--2---:R-:W2:Y:S04]  /*8af0*/  LDG.E.U16 R3, [R2.64] ;  /* 0x0000000402037981 */ /* 0x004ea8000c1e1500 */
[----:B--2---:R1:W-:Y:S04]  /*8b00*/  STL [R1+0x1bf4], R3 ;  /* 0x001bf40301007387 */ /* 0x0043e80000100800 */
[----:B-1----:R-:W2:Y:S04]  /*8b10*/  LDL.LU.64 R2, [R1+0x140] ;  /* 0x0001400001027983 */ /* 0x002ea80000300a00 */
[----:B---3--:R1:W-:Y:S04]  /*8b20*/  STL [R1+0x1bf8], R4 ;  /* 0x001bf80401007387 */ /* 0x0083e80000100800 */
[----:B-1----:R-:W3:Y:S04]  /*8b30*/  LDL.LU R4, [R1+0x118] ;  /* 0x0001180001047983 */ /* 0x002ee80000300800 */
[----:B--2---:R1:W2:Y:S04]  /*8b40*/  LDG.E.U16 R5, [R2.64] ;  /* 0x0000000402057981 */ /* 0x0042a8000c1e1500 */
[----:B-1----:R-:W3:Y:S04]  /*8b50*/  LDL.LU R3, [R1+0x110] ;  /* 0x0001100001037983 */ /* 0x002ee80000300800 */
[----:B------:R-:W3:Y:S04]  /*8b60*/  LDL.LU R2, [R1+0x108] ;  /* 0x0001080001027983 */ /* 0x000ee80000300800 */
[----:B------:R-:W3:Y:S04]  /*8b70*/  LDL.LU R0, [R1+0x100] ;  /* 0x0001000001007983 */ /* 0x000ee80000300800 */
[----:B------:R-:W3:Y:S04]  /*8b80*/  LDL.LU R28, [R1+0xf8] ;  /* 0x0000f800011c7983 */ /* 0x000ee80000300800 */
[----:B--2---:R1:W-:Y:S04]  /*8b90*/  STL [R1+0x1bfc], R5 ;  /* 0x001bfc0501007387 */ /* 0x0043e80000100800 */
[----:B-1----:R-:W2:Y:S04]  /*8ba0*/  LDL.LU R5, [R1+0x120] ;  /* 0x0001200001057983 */ /* 0x002ea80000300800 */
[----:B------:R1:W-:Y:S04]  /*8bb0*/  STL [R1+0x1c00], R6 ;  /* 0x001c000601007387 */ /* 0x0003e80000100800 */
[----:B-1----:R-:W2:Y:S04]  /*8bc0*/  LDL.LU R6, [R1+0x128] ;  /* 0x0001280001067983 */ /* 0x002ea80000300800 */
[----:B0-----:R-:W2:Y:S04]  /*8bd0*/  LDL.LU.64 R8, [R1+0x1c40] ;  /* 0x001c400001087983 */ /* 0x001ea80000300a00 */
[----:B--2---:R-:W2:Y:S04]  /*8be0*/  LDG.E.U16 R8, [R8.64] ;  /* 0x0000000408087981 */ /* 0x004ea8000c1e1500 */
[----:B------:R-:W-:Y:S04]  /*8bf0*/  STL [R1+0x1c04], R7 ;  /* 0x001c040701007387 */ /* 0x000fe80000100800 */
[----:B--2---:R-:W-:Y:S04]  /*8c00*/  STL [R1+0x1c08], R8 ;  /* 0x001c080801007387 */ /* 0x004fe80000100800 */
[----:B------:R-:W-:Y:S04]  /*8c10*/  STL [R1+0x1c0c], R10 ;  /* 0x001c0c0a01007387 */ /* 0x000fe80000100800 */
[----:B------:R-:W-:Y:S04]  /*8c20*/  STL [R1+0x1c10], R12 ;  /* 0x001c100c01007387 */ /* 0x000fe80000100800 */
[----:B------:R-:W-:Y:S04]  /*8c30*/  STL [R1+0x1c14], R14 ;  /* 0x001c140e01007387 */ /* 0x000fe80000100800 */
[----:B------:R-:W-:Y:S04]  /*8c40*/  STL [R1+0x1c18], R16 ;  /* 0x001c181001007387 */ /* 0x000fe80000100800 */
[----:B------:R-:W-:Y:S04]  /*8c50*/  STL [R1+0x1c1c], R18 ;  /* 0x001c1c1201007387 */ /* 0x000fe80000100800 */
[----:B------:R-:W-:Y:S04]  /*8c60*/  STL [R1+0x1c20], R20 ;  /* 0x001c201401007387 */ /* 0x000fe80000100800 */
[----:B-----5:R-:W-:Y:S04]  /*8c70*/  STL [R1+0x1c24], R22 ;  /* 0x001c241601007387 */ /* 0x020fe80000100800 */
[----:B----4-:R-:W-:Y:S04]  /*8c80*/  STL [R1+0x1c28], R24 ;  /* 0x001c281801007387 */ /* 0x010fe80000100800 */
[----:B------:R0:W-:Y:S04]  /*8c90*/  STL [R1+0x1c2c], R26 ;  /* 0x001c2c1a01007387 */ /* 0x0001e80000100800 */
[----:B0-----:R-:W2:Y:S04]  /*8ca0*/  LDL.LU R26, [R1+0xd8] ;  /* 0x0000d800011a7983 */ /* 0x001ea80000300800 */
[----:B--2---:R0:W-:Y:S04]  /*8cb0*/  STL [R1+0x1c30], R26 ;  /* 0x001c301a01007387 */ /* 0x0041e80000100800 */
[----:B0-----:R-:W2:Y:S04]  /*8cc0*/  LDL.LU R26, [R1+0xe0] ;  /* 0x0000e000011a7983 */ /* 0x001ea80000300800 */
[----:B--2---:R0:W-:Y:S04]  /*8cd0*/  STL [R1+0x1c34], R26 ;  /* 0x001c341a01007387 */ /* 0x0041e80000100800 */
[----:B0-----:R-:W2:Y:S01]  /*8ce0*/  LDL.LU R26, [R1+0xe8] ;  /* 0x0000e800011a7983 */ /* 0x001ea20000300800 */
[----:B------:R-:W-:-:S03]  /*8cf0*/  IMAD.MOV.U32 R9, RZ, RZ, c[0x0][0x1d0] ;  /* 0x00007400ff097624 */ /* 0x000fc600078e00ff */
[----:B------:R-:W-:Y:S04]  /*8d00*/  STS.U16 [R29+0x4600], R6 ;  /* 0x004600061d007388 */ /* 0x000fe80000000400 */
[----:B------:R-:W-:Y:S04]  /*8d10*/  STS.U16 [R29+0x4e00], R5 ;  /* 0x004e00051d007388 */ /* 0x000fe80000000400 */
[----:B---3--:R-:W-:Y:S04]  /*8d20*/  STS.U16 [R29+0x5600], R4 ;  /* 0x005600041d007388 */ /* 0x008fe80000000400 */
[----:B--2---:R0:W-:Y:S04]  /*8d30*/  STL [R1+0x1c38], R26 ;  /* 0x001c381a01007387 */ /* 0x0041e80000100800 */
[----:B0-----:R-:W2:Y:S04]  /*8d40*/  LDL.LU R26, [R1+0xf0] ;  /* 0x0000f000011a7983 */ /* 0x001ea80000300800 */
[----:B------:R-:W3:Y:S04]  /*8d50*/  LDL.LU R24, [R1+0xd0] ;  /* 0x0000d00001187983 */ /* 0x000ee80000300800 */
[----:B------:R-:W4:Y:S04]  /*8d60*/  LDL.LU R22, [R1+0xc8] ;  /* 0x0000c80001167983 */ /* 0x000f280000300800 */
[----:B------:R-:W5:Y:S04]  /*8d70*/  LDL.LU R20, [R1+0xc0] ;  /* 0x0000c00001147983 */ /* 0x000f680000300800 */
[----:B------:R-:W3:Y:S04]  /*8d80*/  LDL.LU R18, [R1+0xb8] ;  /* 0x0000b80001127983 */ /* 0x000ee80000300800 */
        /* <DEDUP_REMOVED lines=8> */
[----:B------:R0:W-:Y:S04]  /*8e10*/  STS.U16 [R29+0x5e00], R3 ;  /* 0x005e00031d007388 */ /* 0x0001e80000000400 */
[----:B------:R-:W3:Y:S01]  /*8e20*/  LDL.LU R4, [R1+0x70] ;  /* 0x0000700001047983 */ /* 0x000ee20000300800 */
[----:B------:R-:W-:-:S03]  /*8e30*/  ISETP.GE.AND P0, PT, R9, 0x1, PT ;  /* 0x000000010900780c */ /* 0x000fc60003f06270 */
[----:B------:R1:W-:Y:S04]  /*8e40*/  STS.U16 [R29+0x6600], R2 ;  /* 0x006600021d007388 */ /* 0x0003e80000000400 */
[----:B0-----:R-:W3:Y:S04]  /*8e50*/  LDL.LU R3, [R1+0x68] ;  /* 0x0000680001037983 */ /* 0x001ee80000300800 */
[----:B------:R0:W-:Y:S04]  /*8e60*/  STS.U16 [R29+0x6e00], R0 ;  /* 0x006e00001d007388 */ /* 0x0001e80000000400 */
[----:B-1----:R-:W3:Y:S04]  /*8e70*/  LDL.LU R2, [R1+0x60] ;  /* 0x0000600001027983 */ /* 0x002ee80000300800 */
[----:B------:R1:W-:Y:S04]  /*8e80*/  STS.U16 [R29+0x7600], R28 ;  /* 0x0076001c1d007388 */ /* 0x0003e80000000400 */
[----:B0-----:R-:W3:Y:S04]  /*8e90*/  LDL.LU R0, [R1+0x58] ;  /* 0x0000580001007983 */ /* 0x001ee80000300800 */
[----:B-1----:R-:W3:Y:S04]  /*8ea0*/  LDL.LU R28, [R1+0x50] ;  /* 0x00005000011c7983 */ /* 0x002ee80000300800 */
        /* <DEDUP_REMOVED lines=9> */
[----:B------:R-:W3:Y:S04]  /*8f40*/  LDL.LU R11, [R1] ;  /* 0x00000000010b7983 */ /* 0x000ee80000300800 */
[----:B--2---:R0:W-:Y:S04]  /*8f50*/  STS.U16 [R29+0x7e00], R26 ;  /* 0x007e001a1d007388 */ /* 0x0041e80000000400 */
[----:B0-----:R-:W2:Y:S04]  /*8f60*/  LDL.LU R26, [R1+0x1c38] ;  /* 0x001c3800011a7983 */ /* 0x001ea80000300800 */
[----:B--2---:R0:W-:Y:S04]  /*8f70*/  STS.U16 [R29+0x8600], R26 ;  /* 0x0086001a1d007388 */ /* 0x0041e80000000400 */
[----:B0-----:R-:W2:Y:S04]  /*8f80*/  LDL.LU R26, [R1+0x1c34] ;  /* 0x001c3400011a7983 */ /* 0x001ea80000300800 */
[----:B--2---:R0:W-:Y:S04]  /*8f90*/  STS.U16 [R29+0x8e00], R26 ;  /* 0x008e001a1d007388 */ /* 0x0041e80000000400 */
[----:B0-----:R-:W2:Y:S04]  /*8fa0*/  LDL.LU R26, [R1+0x1c30] ;  /* 0x001c3000011a7983 */ /* 0x001ea80000300800 */
[----:B--2---:R0:W-:Y:S04]  /*8fb0*/  STS.U16 [R29+0x9600], R26 ;  /* 0x0096001a1d007388 */ /* 0x0041e80000000400 */
[----:B---3--:R1:W-:Y:S04]  /*8fc0*/  STS.U16 [R29+0x9e00], R24 ;  /* 0x009e00181d007388 */ /* 0x0083e80000000400 */
[----:B----4-:R2:W-:Y:S04]  /*8fd0*/  STS.U16 [R29+0xa600], R22 ;  /* 0x00a600161d007388 */ /* 0x0105e80000000400 */
[----:B0-----:R-:W3:Y:S04]  /*8fe0*/  LDL.LU R26, [R1+0x1c2c] ;  /* 0x001c2c00011a7983 */ /* 0x001ee80000300800 */
[----:B-1----:R-:W4:Y:S04]  /*8ff0*/  LDL.LU R24, [R1+0x1c28] ;  /* 0x001c280001187983 */ /* 0x002f280000300800 */
[----:B--2---:R-:W2:Y:S04]  /*9000*/  LDL.LU R22, [R1+0x1c24] ;  /* 0x001c240001167983 */ /* 0x004ea80000300800 */
[----:B-----5:R0:W-:Y:S04]  /*9010*/  STS.U16 [R29+0xae00], R20 ;  /* 0x00ae00141d007388 */ /* 0x0201e80000000400 */
[----:B------:R1:W-:Y:S04]  /*9020*/  STS.U16 [R29+0xb600], R18 ;  /* 0x00b600121d007388 */ /* 0x0003e80000000400 */
[----:B------:R5:W-:Y:S04]  /*9030*/  STS.U16 [R29+0xbe00], R16 ;  /* 0x00be00101d007388 */ /* 0x000be80000000400 */
[----:B0-----:R-:W2:Y:S04]  /*9040*/  LDL.LU R20, [R1+0x1c20] ;  /* 0x001c200001147983 */ /* 0x001ea80000300800 */
[----:B-1----:R-:W2:Y:S04]  /*9050*/  LDL.LU R18, [R1+0x1c1c] ;  /* 0x001c1c0001127983 */ /* 0x002ea80000300800 */
[----:B-----5:R-:W5:Y:S04]  /*9060*/  LDL.LU R16, [R1+0x1c18] ;  /* 0x001c180001107983 */ /* 0x020f680000300800 */
[----:B------:R0:W-:Y:S04]  /*9070*/  STS.U16 [R29+0xc600], R14 ;  /* 0x00c6000e1d007388 */ /* 0x0001e80000000400 */
[----:B------:R1:W-:Y:S04]  /*9080*/  STS.U16 [R29+0xce00], R12 ;  /* 0x00ce000c1d007388 */ /* 0x0003e80000000400 */
[----:B------:R1:W-:Y:S04]  /*9090*/  STS.U16 [R29+0xd600], R10 ;  /* 0x00d6000a1d007388 */ /* 0x0003e80000000400 */
[----:B0-----:R-:W2:Y:S04]  /*90a0*/  LDL.LU R14, [R1+0x1c14] ;  /* 0x001c1400010e7983 */ /* 0x001ea80000300800 */
[----:B-1----:R-:W2:Y:S04]  /*90b0*/  LDL.LU R12, [R1+0x1c10] ;  /* 0x001c1000010c7983 */ /* 0x002ea80000300800 */
[----:B------:R-:W2:Y:S04]  /*90c0*/  LDL.LU R10, [R1+0x1c0c] ;  /* 0x001c0c00010a7983 */ /* 0x000ea80000300800 */
        /* <DEDUP_REMOVED lines=28> */
[----:B--2---:R-:W-:Y:S04]  /*9290*/  STS.U16 [R29+0x17600], R28 ;  /* 0x0176001c1d007388 */ /* 0x004fe80000000400 */
[----:B------:R0:W-:Y:S04]  /*92a0*/  STS.U16 [R29+0x17e00], R0 ;  /* 0x017e00001d007388 */ /* 0x0001e80000000400 */
[----:B------:R1:W-:Y:S04]  /*92b0*/  STS.U16 [R29+0x18600], R2 ;  /* 0x018600021d007388 */ /* 0x0003e80000000400 */
[----:B------:R2:W-:Y:S01]  /*92c0*/  STS.U16 [R29+0x18e00], R3 ;  /* 0x018e00031d007388 */ /* 0x0005e20000000400 */
[----:B0-----:R-:W-:Y:S01]  /*92d0*/  IMAD.MOV.U32 R0, RZ, RZ, -0x800000 ;  /* 0xff800000ff007424 */ /* 0x001fe200078e00ff */
[----:B-1----:R-:W-:-:S02]  /*92e0*/  MOV R2, 0x3f800000 ;  /* 0x3f80000000027802 */ /* 0x002fc40000000f00 */
[----:B--2---:R-:W-:-:S03]  /*92f0*/  MOV R3, 0xff800000 ;  /* 0xff80000000037802 */ /* 0x004fc60000000f00 */
[----:B------:R0:W-:Y:S04]  /*9300*/  STL [R1+0xb7c], R2 ;  /* 0x000b7c0201007387 */ /* 0x0001e80000100800 */
[----:B------:R-:W-:Y:S01]  /*9310*/  STL [R1+0xad8], R0 ;  /* 0x000ad80001007387 */ /* 0x000fe20000100800 */
[----:B0-----:R-:W-:-:S03]  /*9320*/  IMAD.MOV.U32 R2, RZ, RZ, -0x800000 ;  /* 0xff800000ff027424 */ /* 0x001fc600078e00ff */
[----:B------:R-:W-:Y:S04]  /*9330*/  STL [R1+0xad4], R3 ;  /* 0x000ad40301007387 */ /* 0x000fe80000100800 */
        /* <DEDUP_REMOVED lines=11> */
[----:B------:R0:W-:Y:S04]  /*93f0*/  STL [R1+0xa44], R3 ;  /* 0x000a440301007387 */ /* 0x0001e80000100800 */
[----:B------:R1:W-:Y:S04]  /*9400*/  STL [R1+0xa34], R2 ;  /* 0x000a340201007387 */ /* 0x0003e80000100800 */
[----:B------:R2:W-:Y:S01]  /*9410*/  STL [R1+0xa28], R0 ;  /* 0x000a280001007387 */ /* 0x0005e20000100800 */
[----:B0-----:R-:W-:Y:S01]  /*9420*/  MOV R3, 0x3f800000 ;  /* 0x3f80000000037802 */ /* 0x001fe20000000f00 */
[----:B-1----:R-:W-:-:S04]  /*9430*/  IMAD.MOV.U32 R2, RZ, RZ, 0x3f800000 ;  /* 0x3f800000ff027424 */ /* 0x002fc800078e00ff */
[----:B------:R-:W-:Y:S01]  /*9440*/  STL [R1+0xb80], R3 ;  /* 0x000b800301007387 */ /* 0x000fe20000100800 */
[----:B--2---:R-:W-:-:S03]  /*9450*/  MOV R0, 0x3f800000 ;  /* 0x3f80000000007802 */ /* 0x004fc60000000f00 */
        /* <DEDUP_REMOVED lines=13> */
[----:B------:R-:W-:Y:S04]  /*9530*/  STL [R1+0x810], RZ ;  /* 0x000810ff01007387 */ /* 0x000fe80000100800 */
[----:B------:R-:W-:Y:S04]  /*9540*/  STL [R1+0xbb8], R0 ;  /* 0x000bb80001007387 */ /* 0x000fe80000100800 */
[----:B------:R-:W-:Y:S04]  /*9550*/  STL [R1+0x814], RZ ;  /* 0x000814ff01007387 */ /* 0x000fe80000100800 */
        /* <DEDUP_REMOVED lines=250> */
[----:B------:R-:W0:Y:S04]  /*a500*/  S2R R27, SR_TID.X ;  /* 0x00000000001b7919 */ /* 0x000e280000002100 */
[----:B------:R-:W-:Y:S04]  /*a510*/  STL [R1+0x9d0], RZ ;  /* 0x0009d0ff01007387 */ /* 0x000fe80000100800 */
[----:B------:R-:W-:Y:S04]  /*a520*/  STL [R1+0x9d4], RZ ;  /* 0x0009d4ff01007387 */ /* 0x000fe80000100800 */
[----:B------:R-:W-:Y:S04]  /*a530*/  STL [R1+0x9d8], RZ ;  /* 0x0009d8ff01007387 */ /* 0x000fe80000100800 */
[----:B------:R-:W-:Y:S04]  /*a540*/  STL [R1+0x9dc], RZ ;  /* 0x0009dcff01007387 */ /* 0x000fe80000100800 */
        /* <DEDUP_REMOVED lines=12> */
[----:B----4-:R-:W-:Y:S04]  /*a610*/  STS.U16 [R29+0x1f600], R24 ;  /* 0x01f600181d007388 */ /* 0x010fe80000000400 */
[----:B---3--:R0:W-:Y:S02]  /*a620*/  STS.U16 [R29+0x1fe00], R26 ;  /* 0x01fe001a1d007388 */ /* 0x0081e40000000400 */
[----:B0-----:R-:W-:Y:S01]  /*a630*/  IMAD.SHL.U32 R26, R27, 0x4, RZ ;  /* 0x000000041b1a7824 */ /* 0x001fe200078e00ff */
[----:B------:R-:W-:Y:S05]  /*a640*/  @!P0 BRA `(.L_x_0) ;  /* 0x0005e82000008947 */ /* 0x000fea0003800000 */
[----:B------:R-:W0:Y:S01]  /*a650*/  S2R R29, SR_TID.X ;  /* 0x00000000001d7919 */ /* 0x000e220000002100 */
[----:B------:R-:W-:-:S02]  /*a660*/  MOV R0, c[0x0][0x1b8] ;  /* 0x00006e0000007a02 */ /* 0x000fc40000000f00 */
[----:B------:R-:W-:Y:S02]  /*a670*/  LOP3.LUT R26, R26, 0x7c, RZ, 0xc0, !PT ;  /* 0x0000007c1a1a7812 */ /* 0x000fe400078ec0ff */
[----:B0-----:R-:W-:-:S04]  /*a680*/  SHF.R.U32.HI R29, RZ, 0x7, R29 ;  /* 0x00000007ff1d7819 */ /* 0x001fc8000001161d */
[----:B------:R-:W-:-:S05]  /*a690*/  SGXT.U32 R29, R29, 0x1 ;  /* 0x000000011d1d781a */ /* 0x000fca0000000000 */
[----:B------:R-:W-:-:S04]  /*a6a0*/  IMAD R2, R29, c[0x0][0x1b8], RZ ;  /* 0x00006e001d027a24 */ /* 0x000fc800078e02ff */
[----:B------:R-:W-:-:S05]  /*a6b0*/  IMAD R2, R0, 0x2, R2 ;  /* 0x0000000200027824 */ /* 0x000fca00078e0202 */
[----:B------:R-:W-:-:S05]  /*a6c0*/  LEA R2, R0, R2, 0x1 ;  /* 0x0000000200027211 */ /* 0x000fca00078e08ff */
[----:B------:R-:W-:-:S05]  /*a6d0*/  IMAD R2, R0, 0x2, R2 ;  /* 0x0000000200027824 */ /* 0x000fca00078e0202 */
[----:B------:R-:W-:-:S05]  /*a6e0*/  LEA R2, R0, R2, 0x1 ;  /* 0x0000000200027211 */ /* 0x000fca00078e08ff */
[----:B------:R0:W-:Y:S02]  /*a6f0*/  STL [R1+0x94], R2 ;  /* 0x0000940201007387 */ /* 0x0001e40000100800 */
[----:B0-----:R-:W-:-:S05]  /*a700*/  IMAD R2, R0, 0x2, R2 ;  /* 0x0000000200027824 */ /* 0x001fca00078e0202 */
[----:B------:R0:W-:Y:S02]  /*a710*/  STL [R1+0xa4], R2 ;  /* 0x0000a40201007387 */ /* 0x0001e40000100800 */
[----:B0-----:R-:W-:-:S05]  /*a720*/  LEA R2, R0, R2, 0x1 ;  /* 0x0000000200027211 */ /* 0x001fca00078e08ff */
[----:B------:R0:W-:Y:S02]  /*a730*/  STL [R1+0xc], R2 ;  /* 0x00000c0201007387 */ /* 0x0001e40000100800 */
[----:B0-----:R-:W-:-:S05]  /*a740*/  IMAD R2, R0, 0x2, R2 ;  /* 0x0000000200027824 */ /* 0x001fca00078e0202 */
[----:B------:R0:W-:Y:S02]  /*a750*/  STL [R1+0x8], R2 ;  /* 0x0000080201007387 */ /* 0x0001e40000100800 */
[----:B0-----:R-:W-:-:S05]  /*a760*/  LEA R2, R0, R2, 0x1 ;  /* 0x0000000200027211 */ /* 0x001fca00078e08ff */
[----:B------:R0:W-:Y:S02]  /*a770*/  STL [R1+0x4], R2 ;  /* 0x0000040201007387 */ /* 0x0001e40000100800 */
[----:B0-----:R-:W-:-:S05]  /*a780*/  IMAD R2, R0, 0x2, R2 ;  /* 0x0000000200027824 */ /* 0x001fca00078e0202 */
[C---:B------:R-:W-:Y:S01]  /*a790*/  LEA R29, R0.reuse, R2, 0x1 ;  /* 0x00000002001d7211 */ /* 0x040fe200078e08ff */
[----:B------:R0:W-:Y:S04]  /*a7a0*/  STL [R1], R2 ;  /* 0x0000000201007387 */ /* 0x0001e80000100800 */
[C---:B------:R-:W-:Y:S01]  /*a7b0*/  IMAD R28, R0.reuse, 0x2, R29 ;  /* 0x00000002001c7824 */ /* 0x040fe200078e021d */
[----:B------:R-:W-:Y:S04]  /*a7c0*/  STL [R1+0x1e00], R29 ;  /* 0x001e001d01007387 */ /* 0x000fe80000100800 */
[----:B------:R1:W-:Y:S01]  /*a7d0*/  STL [R1+0x1e40], R28 ;  /* 0x001e401c01007387 */ /* 0x0003e20000100800 */
[----:B0-----:R-:W-:-:S05]  /*a7e0*/  LEA R2, R0, R28, 0x1 ;  /* 0x0000001c00027211 */ /* 0x001fca00078e08ff */
[C---:B------:R-:W-:Y:S01]  /*a7f0*/  IMAD R3, R0.reuse, 0x2, R2 ;  /* 0x0000000200037824 */ /* 0x040fe200078e0202 */
[----:B-1----:R-:W0:Y:S04]  /*a800*/  S2R R28, SR_TID.X ;  /* 0x00000000001c7919 */ /* 0x002e280000002100 */
[C---:B------:R-:W-:Y:S01]  /*a810*/  LEA R4, R0.reuse, R3, 0x1 ;  /* 0x0000000300047211 */ /* 0x040fe200078e08ff */
[----:B------:R-:W-:Y:S04]  /*a820*/  STL.64 [R1+0x1e30], R2 ;  /* 0x001e300201007387 */ /* 0x000fe80000100a00 */
[----:B------:R-:W-:-:S05]  /*a830*/  IMAD R5, R0, 0x2, R4 ;  /* 0x0000000200057824 */ /* 0x000fca00078e0204 */
[C---:B------:R-:W-:Y:S01]  /*a840*/  LEA R6, R0.reuse, R5, 0x1 ;  /* 0x0000000500067211 */ /* 0x040fe200078e08ff */
[----:B------:R1:W-:Y:S04]  /*a850*/  STL.64 [R1+0x1e38], R4 ;  /* 0x001e380401007387 */ /* 0x0003e80000100a00 */
[----:B------:R-:W-:-:S05]  /*a860*/  IMAD R7, R0, 0x2, R6 ;  /* 0x0000000200077824 */ /* 0x000fca00078e0206 */
[----:B------:R-:W-:Y:S02]  /*a870*/  LEA R8, R0, R7, 0x1 ;  /* 0x0000000700087211 */ /* 0x000fe400078e08ff */
[----:B0-----:R-:W-:Y:S01]  /*a880*/  LOP3.LUT R28, R28, 0x7f, RZ, 0xc0, !PT ;  /* 0x0000007f1c1c7812 */ /* 0x001fe200078ec0ff */
[----:B-1----:R-:W0:Y:S02]  /*a890*/  S2R R5, SR_CTAID.Y ;  /* 0x0000000000057919 */ /* 0x002e240000002600 */
        /* <DEDUP_REMOVED lines=17> */
[C---:B------:R-:W-:Y:S01]  /*a9b0*/  LEA R29, R0.reuse, R25, 0x1 ;  /* 0x00000019001d7211 */ /* 0x040fe200078e08ff */
[----:B------:R-:W-:Y:S04]  /*a9c0*/  STL.64 [R1+0x1d98], R24 ;  /* 0x001d981801007387 */ /* 0x000fe80000100a00 */
[----:B------:R-:W-:-:S05]  /*a9d0*/  IMAD R2, R0, 0x2, R29 ;  /* 0x0000000200027824 */ /* 0x000fca00078e021d */
[----:B------:R1:W-:Y:S02]  /*a9e0*/  STL [R1+0x18], R2 ;  /* 0x0000180201007387 */ /* 0x0003e40000100800 */
[----:B-1----:R-:W-:-:S05]  /*a9f0*/  LEA R2, R0, R2, 0x1 ;  /* 0x0000000200027211 */ /* 0x002fca00078e08ff */
[----:B------:R1:W-:Y:S02]  /*aa00*/  STL [R1+0x14], R2 ;  /* 0x0000140201007387 */ /* 0x0003e40000100800 */
[----:B-1----:R-:W-:-:S05]  /*aa10*/  IMAD R2, R0, 0x2, R2 ;  /* 0x0000000200027824 */ /* 0x002fca00078e0202 */
[----:B------:R-:W-:-:S05]  /*aa20*/  LEA R2, R0, R2, 0x1 ;  /* 0x0000000200027211 */ /* 0x000fca00078e08ff */
[----:B------:R1:W-:Y:S02]  /*aa30*/  STL [R1+0x24], R2 ;  /* 0x0000240201007387 */ /* 0x0003e40000100800 */
[----:B-1----:R-:W-:-:S05]  /*aa40*/  IMAD R2, R0, 0x2, R2 ;  /* 0x0000000200027824 */ /* 0x002fca00078e0202 */
[C---:B------:R-:W-:Y:S01]  /*aa50*/  LEA R29, R0.reuse, R2, 0x1 ;  /* 0x00000002001d7211 */ /* 0x040fe200078e08ff */
[----:B------:R1:W-:Y:S04]  /*aa60*/  STL [R1+0x20], R2 ;  /* 0x0000200201007387 */ /* 0x0003e80000100800 */
[----:B-1----:R-:W-:-:S05]  /*aa70*/  IMAD R2, R0, 0x2, R29 ;  /* 0x0000000200027824 */ /* 0x002fca00078e021d */
[----:B------:R1:W-:Y:S02]  /*aa80*/  STL [R1+0x30], R2 ;  /* 0x0000300201007387 */ /* 0x0003e40000100800 */
[----:B-1----:R-:W-:-:S05]  /*aa90*/  LEA R2, R0, R2, 0x1 ;  /* 0x0000000200027211 */ /* 0x002fca00078e08ff */
[----:B------:R1:W-:Y:S02]  /*aaa0*/  STL [R1+0x2c], R2 ;  /* 0x00002c0201007387 */ /* 0x0003e40000100800 */
[----:B-1----:R-:W-:-:S05]  /*aab0*/  IMAD R2, R0, 0x2, R2 ;  /* 0x0000000200027824 */ /* 0x002fca00078e0202 */
[----:B------:R1:W-:Y:S02]  /*aac0*/  STL [R1+0x40], R2 ;  /* 0x0000400201007387 */ /* 0x0003e40000100800 */
[----:B-1----:R-:W-:-:S05]  /*aad0*/  LEA R2, R0, R2, 0x1 ;  /* 0x0000000200027211 */ /* 0x002fca00078e08ff */
        /* <DEDUP_REMOVED lines=11> */
[C---:B------:R-:W-:Y:S01]  /*ab90*/  IMAD R24, R0.reuse, 0x2, R2 ;  /* 0x0000000200187824 */ /* 0x040fe200078e0202 */
[----:B------:R1:W-:Y:S04]  /*aba0*/  STL [R1+0x54], R2 ;  /* 0x0000540201007387 */ /* 0x0003e80000100800 */
[----:B------:R-:W-:-:S05]  /*abb0*/  LEA R25, R0, R24, 0x1 ;  /* 0x0000001800197211 */ /* 0x000fca00078e08ff */
        /* <DEDUP_REMOVED lines=13> */
[----:B------:R1:W-:Y:S04]  /*ac90*/  STL [R1+0x80], R2 ;  /* 0x0000800201007387 */ /* 0x0003e80000100800 */
[----:B------:R2:W-:Y:S04]  /*aca0*/  STL.64 [R1+0x1dc0], R24 ;  /* 0x001dc01801007387 */ /* 0x0005e80000100a00 */
[----:B------:R-:W-:Y:S01]  /*acb0*/  STL.64 [R1+0x1db8], R20 ;  /* 0x001db81401007387 */ /* 0x000fe20000100a00 */
[----:B-1----:R-:W-:-:S05]  /*acc0*/  LEA R2, R0, R2, 0x1 ;  /* 0x0000000200027211 */ /* 0x002fca00078e08ff */
[----:B------:R1:W-:Y:S01]  /*acd0*/  STL [R1+0x7c], R2 ;  /* 0x00007c0201007387 */ /* 0x0003e20000100800 */
[C---:B--2---:R-:W-:Y:S01]  /*ace0*/  LEA R25, R0.reuse, R2, 0x1 ;  /* 0x0000000200197211 */ /* 0x044fe200078e08ff */
[----:B------:R-:W-:Y:S02]  /*acf0*/  IMAD.MOV.U32 R24, RZ, RZ, R3 ;  /* 0x000000ffff187224 */ /* 0x000fe400078e0003 */
[----:B------:R2:W-:Y:S01]  /*ad00*/  STL.64 [R1+0x1db0], R22 ;  /* 0x001db01601007387 */ /* 0x0005e20000100a00 */
[----:B0-----:R-:W-:Y:S02]  /*ad10*/  IMAD R3, R5, c[0x0][0x1b0], RZ ;  /* 0x00006c0005037a24 */ /* 0x001fe400078e02ff */
[----:B-1----:R-:W-:-:S05]  /*ad20*/  IMAD R2, R0, 0x2, R25 ;  /* 0x0000000200027824 */ /* 0x002fca00078e0219 */
[----:B------:R0:W-:Y:S01]  /*ad30*/  STL [R1+0x8c], R2 ;  /* 0x00008c0201007387 */ /* 0x0001e20000100800 */
[----:B--2---:R-:W-:-:S03]  /*ad40*/  IMAD R22, R28, c[0x0][0x1b4], RZ ;  /* 0x00006d001c167a24 */ /* 0x004fc600078e02ff */
[----:B------:R-:W1:Y:S01]  /*ad50*/  S2R R23, SR_TID.X ;  /* 0x0000000000177919 */ /* 0x000e620000002100 */
[----:B0-----:R-:W-:-:S05]  /*ad60*/  LEA R2, R0, R2, 0x1 ;  /* 0x0000000200027211 */ /* 0x001fca00078e08ff */
[----:B------:R0:W-:Y:S02]  /*ad70*/  STL [R1+0x88], R2 ;  /* 0x0000880201007387 */ /* 0x0001e40000100800 */
[----:B0-----:R-:W-:Y:S01]  /*ad80*/  IMAD R2, R0, 0x2, R2 ;  /* 0x0000000200027824 */ /* 0x001fe200078e0202 */
[----:B-1----:R-:W-:-:S04]  /*ad90*/  LOP3.LUT R28, R23, 0x1c, RZ, 0xc0, !PT ;  /* 0x0000001c171c7812 */ /* 0x002fc800078ec0ff */
[----:B------:R0:W-:Y:S01]  /*ada0*/  STL [R1+0xb0], R2 ;  /* 0x0000b00201007387 */ /* 0x0001e20000100800 */
[C---:B------:R-:W-:Y:S01]  /*adb0*/  IMAD R26, R28.reuse, 0x40, R26 ;  /* 0x000000401c1a7824 */ /* 0x040fe200078e021a */
[----:B------:R-:W-:Y:S01]  /*adc0*/  SHF.L.U32 R28, R28, 0x3, RZ ;  /* 0x000000031c1c7819 */ /* 0x000fe200000006ff */
[----:B------:R-:W-:Y:S01]  /*add0*/  IMAD.SHL.U32 R26, R22, 0x2, RZ ;  /* 0x00000002161a7824 */ /* 0x000fe200078e00ff */
[----:B0-----:R-:W-:-:S05]  /*ade0*/  LEA R2, R0, R2, 0x1 ;  /* 0x0000000200027211 */ /* 0x001fca00078e08ff */
[C---:B------:R-:W-:Y:S01]  /*adf0*/  IMAD R21, R0.reuse, 0x2, R2 ;  /* 0x0000000200157824 */ /* 0x040fe200078e0202 */
[----:B------:R0:W-:Y:S04]  /*ae00*/  STL [R1+0xac], R2 ;  /* 0x0000ac0201007387 */ /* 0x0001e80000100800 */
[----:B0-----:R-:W-:-:S05]  /*ae10*/  LEA R2, R0, R21, 0x1 ;  /* 0x0000001500027211 */ /* 0x001fca00078e08ff */
[----:B------:R0:W-:Y:S02]  /*ae20*/  STL [R1+0xc0], R2 ;  /* 0x0000c00201007387 */ /* 0x0001e40000100800 */
[----:B0-----:R-:W-:-:S05]  /*ae30*/  IMAD R2, R0, 0x2, R2 ;  /* 0x0000000200027824 */ /* 0x001fca00078e0202 */
[----:B------:R0:W-:Y:S02]  /*ae40*/  STL [R1+0xbc], R2 ;  /* 0x0000bc0201007387 */ /* 0x0001e40000100800 */
[----:B0-----:R-:W-:-:S05]  /*ae50*/  LEA R2, R0, R2, 0x1 ;  /* 0x0000000200027211 */ /* 0x001fca00078e08ff */
[----:B------:R-:W-:-:S05]  /*ae60*/  IMAD R2, R0, 0x2, R2 ;  /* 0x0000000200027824 */ /* 0x000fca00078e0202 */
[----:B------:R0:W-:Y:S01]  /*ae70*/  STL [R1+0xd8], R2 ;  /* 0x0000d80201007387 */ /* 0x0001e20000100800 */
[----:B------:R-:W-:-:S05]  /*ae80*/  LEA R4, R0, R2, 0x1 ;  /* 0x0000000200047211 */ /* 0x000fca00078e08ff */
[----:B------:R1:W-:Y:S01]  /*ae90*/  STL [R1+0xd4], R4 ;  /* 0x0000d40401007387 */ /* 0x0003e20000100800 */
[----:B0-----:R-:W-:-:S04]  /*aea0*/  LOP3.LUT R2, R27, 0xff, RZ, 0xc0, !PT ;  /* 0x000000ff1b027812 */ /* 0x001fc800078ec0ff */
[----:B------:R-:W-:Y:S01]  /*aeb0*/  SHF.R.U32.HI R27, RZ, 0x3, R2 ;  /* 0x00000003ff1b7819 */ /* 0x000fe20000011602 */
[----:B-1----:R-:W-:-:S03]  /*aec0*/  IMAD R4, R0, 0x2, R4 ;  /* 0x0000000200047824 */ /* 0x002fc600078e0204 */
[----:B------:R-:W-:Y:S02]  /*aed0*/  LOP3.LUT R27, R27, 0x1c, RZ, 0xc0, !PT ;  /* 0x0000001c1b1b7812 */ /* 0x000fe400078ec0ff */
[----:B------:R-:W-:Y:S01]  /*aee0*/  LEA R20, R0, R4, 0x1 ;  /* 0x0000000400147211 */ /* 0x000fe200078e08ff */
[----:B------:R0:W-:Y:S02]  /*aef0*/  STL [R1+0xd0], R4 ;  /* 0x0000d00401007387 */ /* 0x0001e40000100800 */
[----:B------:R-:W-:-:S06]  /*af00*/  IMAD.IADD R27, R28, 0x1, R27 ;  /* 0x000000011c1b7824 */ /* 0x000fcc00078e021b */
[----:B------:R-:W1:Y:S01]  /*af10*/  S2R R27, SR_TID.X ;  /* 0x00000000001b7919 */ /* 0x000e620000002100 */
[----:B0-----:R-:W-:-:S05]  /*af20*/  LEA R4, R0, R20, 0x1 ;  /* 0x0000001400047211 */ /* 0x001fca00078e08ff */
[----:B------:R0:W-:Y:S04]  /*af30*/  STL [R1+0xec], R4 ;  /* 0x0000ec0401007387 */ /* 0x0001e80000100800 */
[----:B------:R-:W2:Y:S01]  /*af40*/  LDL.LU R28, [R1+0x1e40] ;  /* 0x001e4000011c7983 */ /* 0x000ea20000300800 */
[----:B0-----:R-:W-:Y:S01]  /*af50*/  IMAD R4, R0, 0x2, R4 ;  /* 0x0000000200047824 */ /* 0x001fe200078e0204 */
[----:B------:R-:W-:-:S04]  /*af60*/  SHF.L.U32 R0, R3, 0x1, RZ ;  /* 0x0000000103007819 */ /* 0x000fc800000006ff */
[----:B------:R-:W-:Y:S02]  /*af70*/  IADD3 R26, P1, P2, R26, c[0x0][0x170], R0 ;  /* 0x00005c001a1a7a10 */ /* 0x000fe40007a3e000 */
[----:B-1----:R-:W-:Y:S02]  /*af80*/  SHF.L.U32 R27, R27, 0x2, RZ ;  /* 0x000000021b1b7819 */ /* 0x002fe400000006ff */
[----:B------:R-:W-:Y:S02]  /*af90*/  LOP3.LUT R0, R23, 0x1c, RZ, 0xc0, !PT ;  /* 0x0000001c17007812 */ /* 0x000fe400078ec0ff */
[----:B------:R-:W-:-:S05]  /*afa0*/  LOP3.LUT R27, R27, 0x7c, RZ, 0xc0, !PT ;  /* 0x0000007c1b1b7812 */ /* 0x000fca00078ec0ff */
[----:B------:R-:W-:Y:S01]  /*afb0*/  IMAD R27, R0, 0x40, R27 ;  /* 0x00000040001b7824 */ /* 0x000fe200078e021b */
[----:B------:R-:W-:Y:S01]  /*afc0*/  MOV R0, c[0x0][0x1b8] ;  /* 0x00006e0000007a02 */ /* 0x000fe20000000f00 */
[----:B------:R0:W-:Y:S04]  /*afd0*/  STL [R1+0xe8], R4 ;  /* 0x0000e80401007387 */ /* 0x0001e80000100800 */
[----:B0-----:R-:W-:Y:S01]  /*afe0*/  IMAD R4, R0, 0x2, R4 ;  /* 0x0000000200047824 */ /* 0x001fe200078e0204 */
[----:B------:R-:W-:-:S04]  /*aff0*/  LOP3.LUT R0, R23, 0xe0, RZ, 0xc0, !PT ;  /* 0x000000e017007812 */ /* 0x000fc800078ec0ff */
[----:B------:R-:W-:-:S04]  /*b000*/  SHF.R.U32.HI R0, RZ, 0x1, R0 ;  /* 0x00000001ff007819 */ /* 0x000fc80000011600 */
[----:B------:R-:W-:Y:S02]  /*b010*/  LOP3.LUT R27, R27, R0, RZ, 0x3c, !PT ;  /* 0x000000001b1b7212 */ /* 0x000fe400078e3cff */
[----:B------:R-:W-:Y:S01]  /*b020*/  MOV R0, c[0x0][0x1b8] ;  /* 0x00006e0000007a02 */ /* 0x000fe20000000f00 */
[----:B------:R-:W-:-:S04]  /*b030*/  IMAD.HI R27, R22, 0x2, RZ ;  /* 0x00000002161b7827 */ /* 0x000fc800078e02ff */
[----:B------:R-:W-:Y:S01]  /*b040*/  IMAD R22, R0, 0x2, R4 ;  /* 0x0000000200167824 */ /* 0x000fe200078e0204 */
[----:B------:R-:W-:Y:S01]  /*b050*/  STL [R1+0x104], R4 ;  /* 0x0001040401007387 */ /* 0x000fe20000100800 */
[----:B------:R-:W-:-:S03]  /*b060*/  IMAD R5, R5, c[0x0][0x1a0], RZ ;  /* 0x0000680005057a24 */ /* 0x000fc600078e02ff */
[----:B------:R0:W-:Y:S02]  /*b070*/  STL [R1+0x100], R22 ;  /* 0x0001001601007387 */ /* 0x0001e40000100800 */
[----:B0-----:R-:W-:Y:S02]  /*b080*/  IMAD R22, R0, 0x2, R22 ;  /* 0x0000000200167824 */ /* 0x001fe400078e0216 */
[----:B------:R-:W-:Y:S01]  /*b090*/  IMAD.HI R0, R3, 0x2, RZ ;  /* 0x0000000203007827 */ /* 0x000fe200078e02ff */
[----:B------:R-:W-:-:S04]  /*b0a0*/  LEA R3, P0, R5, c[0x0][0x168], 0x1 ;  /* 0x00005a0005037a11 */ /* 0x000fc800078008ff */
[----:B------:R-:W-:Y:S02]  /*b0b0*/  IADD3.X R27, R27, c[0x0][0x174], R0, P1, P2 ;  /* 0x00005d001b1b7a10 */ /* 0x000fe40000fe4400 */
[----:B------:R-:W-:Y:S01]  /*b0c0*/  MOV R0, c[0x0][0x1b8] ;  /* 0x00006e0000007a02 */ /* 0x000fe20000000f00 */
[----:B------:R0:W-:Y:S01]  /*b0d0*/  STL [R1+0xfc], R22 ;  /* 0x0000fc1601007387 */ /* 0x0001e20000100800 */
[----:B------:R-:W-:-:S05]  /*b0e0*/  LEA.HI.X.SX32 R5, R5, c[0x0][0x16c], 0x1, P0 ;  /* 0x00005b0005057a11 */ /* 0x000fca00000f0eff */
[----:B------:R-:W-:Y:S01]  /*b0f0*/  STL [R1+0x78], R5 ;  /* 0x0000780501007387 */ /* 0x000fe20000100800 */
[----:B0-----:R-:W-:-:S05]  /*b100*/  LEA R22, R0, R22, 0x1 ;  /* 0x0000001600167211 */ /* 0x001fca00078e08ff */
[----:B------:R0:W-:Y:S02]  /*b110*/  STL [R1+0x134], R22 ;  /* 0x0001341601007387 */ /* 0x0001e40000100800 */
[----:B0-----:R-:W-:Y:S02]  /*b120*/  IMAD R22, R0, 0x2, R22 ;  /* 0x0000000200167824 */ /* 0x001fe400078e0216 */
[----:B------:R-:W3:Y:S04]  /*b130*/  LDL.LU R0, [R1+0x78] ;  /* 0x0000780001007983 */ /* 0x000ee80000300800 */
[----:B------:R-:W0:Y:S01]  /*b140*/  S2R R5, SR_TID.X ;  /* 0x0000000000057919 */ /* 0x000e220000002100 */
[----:B------:R-:W-:Y:S01]  /*b150*/  IMAD R4, R2, c[0x0][0x1a8], RZ ;  /* 0x00006a0002047a24 */ /* 0x000fe200078e02ff */
[----:B------:R-:W-:-:S05]  /*b160*/  MOV R2, c[0x0][0x1a8] ;  /* 0x00006a0000027a02 */ /* 0x000fca0000000f00 */
[----:B------:R-:W-:Y:S01]  /*b170*/  IMAD R2, R2, 0x100, R4 ;  /* 0x0000010002027824 */ /* 0x000fe200078e0204 */
[----:B------:R-:W-:-:S04]  /*b180*/  LEA R4, P0, R4, R3, 0x1 ;  /* 0x0000000304047211 */ /* 0x000fc800078008ff */
[----:B------:R-:W-:Y:S01]  /*b190*/  LEA R2, P1, R2, R3, 0x1 ;  /* 0x0000000302027211 */ /* 0x000fe200078208ff */
[----:B------:R-:W-:Y:S01]  /*b1a0*/  IMAD.MOV.U32 R3, RZ, RZ, c[0x0][0x1a8] ;  /* 0x00006a00ff037624 */ /* 0x000fe200078e00ff */
[----:B0-----:R-:W-:-:S05]  /*b1b0*/  LOP3.LUT R5, R5, 0xff, RZ, 0xc0, !PT ;  /* 0x000000ff05057812 */ /* 0x001fca00078ec0ff */
[----:B------:R-:W-:-:S05]  /*b1c0*/  IMAD R5, R5, c[0x0][0x1a8], RZ ;  /* 0x00006a0005057a24 */ /* 0x000fca00078e02ff */
[----:B------:R-:W-:Y:S02]  /*b1d0*/  LEA R3, R3, R5, 0x8 ;  /* 0x0000000503037211 */ /* 0x000fe400078e40ff */
[-C--:B---3--:R-:W-:Y:S02]  /*b1e0*/  LEA.HI.X.SX32 R5, R5, R0.reuse, 0x1, P0 ;  /* 0x0000000005057211 */ /* 0x088fe400000f0eff */
[----:B------:R-:W-:-:S03]  /*b1f0*/  LEA.HI.X.SX32 R3, R3, R0, 0x1, P1 ;  /* 0x0000000003037211 */ /* 0x000fc600008f0eff */
[----:B------:R0:W-:Y:S04]  /*b200*/  STL.64 [R1+0x748], R4 ;  /* 0x0007480401007387 */ /* 0x0001e80000100a00 */
[----:B0-----:R-:W3:Y:S04]  /*b210*/  LDL.LU.64 R4, [R1+0x1e38] ;  /* 0x001e380001047983 */ /* 0x001ee80000300a00 */
[----:B------:R0:W-:Y:S04]  /*b220*/  STL.64 [R1+0x740], R2 ;  /* 0x0007400201007387 */ /* 0x0001e80000100a00 */
[----:B0-----:R-:W4:Y:S04]  /*b230*/  LDL.LU.64 R2, [R1+0x1e30] ;  /* 0x001e300001027983 */ /* 0x001f280000300a00 */
[----:B------:R-:W-:Y:S04]  /*b240*/  STL [R1+0x110], R22 ;  /* 0x0001101601007387 */ /* 0x000fe80000100800 */
[----:B------:R0:W-:Y:S02]  /*b250*/  STL.64 [R1+0x1e28], R16 ;  /* 0x001e281001007387 */ /* 0x0001e40000100a00 */
[----:B0-----:R-:W-:-:S02]  /*b260*/  MOV R16, R29 ;  /* 0x0000001d00107202 */ /* 0x001fc40000000f00 */
[----:B------:R-:W0:Y:S01]  /*b270*/  S2R R17, SR_TID.X ;  /* 0x0000000000117919 */ /* 0x000e220000002100 */
[----:B------:R-:W-:Y:S02]  /*b280*/  LOP3.LUT R23, R23, 0x7, RZ, 0xc0, !PT ;  /* 0x0000000717177812 */ /* 0x000fe400078ec0ff */
[----:B------:R-:W-:-:S05]  /*b290*/  MOV R0, c[0x0][0x1b8] ;  /* 0x00006e0000007a02 */ /* 0x000fca0000000f00 */
[----:B------:R-:W-:Y:S01]  /*b2a0*/  IMAD R22, R0, 0x2, R22 ;  /* 0x0000000200167824 */ /* 0x000fe200078e0216 */
[----:B----4-:R-:W-:Y:S04]  /*b2b0*/  STL.64 [R1+0x1e20], R2 ;  /* 0x001e200201007387 */ /* 0x010fe80000100a00 */
[----:B---3--:R-:W-:Y:S04]  /*b2c0*/  STL.64 [R1+0x1e18], R4 ;  /* 0x001e180401007387 */ /* 0x008fe80000100a00 */
[----:B------:R1:W-:Y:S04]  /*b2d0*/  STL [R1+0x1e10], R7 ;  /* 0x001e100701007387 */ /* 0x0003e80000100800 */
[----:B------:R3:W-:Y:S04]  /*b2e0*/  STL.64 [R1+0x1e08], R8 ;  /* 0x001e080801007387 */ /* 0x0007e80000100a00 */
[----:B-1----:R-:W4:Y:S04]  /*b2f0*/  LDL.LU R7, [R1+0x94] ;  /* 0x0000940001077983 */ /* 0x002f280000300800 */
[----:B------:R-:W5:Y:S04]  /*b300*/  LDL.LU R29, [R1+0xa4] ;  /* 0x0000a400011d7983 */ /* 0x000f680000300800 */
[----:B---3--:R-:W1:Y:S01]  /*b310*/  S2R R9, SR_TID.X ;  /* 0x0000000000097919 */ /* 0x008e620000002100 */
[----:B0-----:R-:W-:-:S02]  /*b320*/  LOP3.LUT R3, R17, 0xe0, RZ, 0xc0, !PT ;  /* 0x000000e011037812 */ /* 0x001fc400078ec0ff */
[C---:B------:R-:W-:Y:S01]  /*b330*/  SHF.L.U32 R8, R23.reuse, 0x4, RZ ;  /* 0x0000000417087819 */ /* 0x040fe200000006ff */
[----:B------:R0:W-:Y:S02]  /*b340*/  STL.64 [R1+0x1df8], R10 ;  /* 0x001df80a01007387 */ /* 0x0001e40000100a00 */
[----:B------:R-:W-:Y:S02]  /*b350*/  IMAD R5, R23, 0x4, R3 ;  /* 0x0000000417057824 */ /* 0x000fe400078e0203 */
[----:B-1----:R-:W-:-:S05]  /*b360*/  IMAD.SHL.U32 R17, R9, 0x100, RZ ;  /* 0x0000010009117824 */ /* 0x002fca00078e00ff */
[----:B0-----:R-:W-:Y:S02]  /*b370*/  LOP3.LUT R10, R8, 0xf00, R17, 0xf8, !PT ;  /* 0x00000f00080a7812 */ /* 0x001fe400078ef811 */
[----:B------:R-:W0:Y:S01]  /*b380*/  S2R R17, SR_TID.X ;  /* 0x0000000000117919 */ /* 0x000e220000002100 */
[----:B------:R-:W-:Y:S01]  /*b390*/  IMAD.SHL.U32 R4, R9, 0x2, RZ ;  /* 0x0000000209047824 */ /* 0x000fe200078e00ff */
[----:B------:R-:W-:-:S04]  /*b3a0*/  LEA R3, R23, R8, 0x8 ;  /* 0x0000000817037211 */ /* 0x000fc800078e40ff */
[--C-:B------:R-:W-:Y:S02]  /*b3b0*/  LOP3.LUT R8, R8, 0x30, R4.reuse, 0x78, !PT ;  /* 0x0000003008087812 */ /* 0x100fe400078e7804 */
[----:B------:R-:W-:Y:S02]  /*b3c0*/  LOP3.LUT R4, R3, 0x10, R4, 0x78, !PT ;  /* 0x0000001003047812 */ /* 0x000fe400078e7804 */
[----:B------:R-:W-:Y:S02]  /*b3d0*/  LOP3.LUT R3, R9, 0x10, RZ, 0xc0, !PT ;  /* 0x0000001009037812 */ /* 0x000fe400078ec0ff */
[----:B------:R-:W-:Y:S01]  /*b3e0*/  LEA R2, R0, R22, 0x1 ;  /* 0x0000001600027211 */ /* 0x000fe200078e08ff */
[----:B------:R-:W-:Y:S01]  /*b3f0*/  STL [R1+0x1dd0], R25 ;  /* 0x001dd01901007387 */ /* 0x000fe20000100800 */
[----:B------:R-:W-:Y:S02]  /*b400*/  IMAD.U32 R10, R5, 0x100, R8 ;  /* 0x00000100050a7824 */ /* 0x000fe400078e0008 */
[----:B------:R-:W-:Y:S01]  /*b410*/  IMAD R4, R3, 0x80, R4 ;  /* 0x0000008003047824 */ /* 0x000fe200078e0204 */
[----:B------:R-:W-:Y:S01]  /*b420*/  STL.64 [R1+0x1dc8], R18 ;  /* 0x001dc81201007387 */ /* 0x000fe20000100a00 */
[----:B------:R-:W-:-:S02]  /*b430*/  LEA R8, R5, R8, 0x6 ;  /* 0x0000000805087211 */ /* 0x000fc400078e30ff */
[----:B------:R-:W-:Y:S01]  /*b440*/  SHF.R.U32.HI R5, RZ, 0x7, R9 ;  /* 0x00000007ff057819 */ /* 0x000fe20000011609 */
[----:B------:R1:W-:Y:S01]  /*b450*/  STL [R1+0x130], R2 ;  /* 0x0001300201007387 */ /* 0x0003e20000100800 */
[--C-:B0-----:R-:W-:Y:S02]  /*b460*/  SHF.R.U32.HI R3, RZ, 0x7, R17.reuse ;  /* 0x00000007ff037819 */ /* 0x101fe40000011611 */
[----:B------:R-:W-:Y:S02]  /*b470*/  SHF.R.U32.HI R17, RZ, 0x7, R17 ;  /* 0x00000007ff117819 */ /* 0x000fe40000011611 */
[----:B------:R-:W-:Y:S01]  /*b480*/  SGXT.U32 R3, R3, 0x1 ;  /* 0x000000010303781a */ /* 0x000fe20000000000 */
[----:B-1----:R-:W-:Y:S01]  /*b490*/  IMAD R2, R0, 0x2, R2 ;  /* 0x0000000200027824 */ /* 0x002fe200078e0202 */
[----:B------:R-:W-:Y:S02]  /*b4a0*/  SGXT.U32 R17, R17, 0x1 ;  /* 0x000000011111781a */ /* 0x000fe40000000000 */
[----:B------:R-:W-:-:S02]  /*b4b0*/  SGXT.U32 R5, R5, 0x1 ;  /* 0x000000010505781a */ /* 0x000fc40000000000 */
[----:B------:R0:W-:Y:S01]  /*b4c0*/  STL [R1+0x12c], R2 ;  /* 0x00012c0201007387 */ /* 0x0001e20000100800 */
[----:B------:R-:W-:Y:S02]  /*b4d0*/  IMAD R18, R3, c[0x0][0x1b8], RZ ;  /* 0x00006e0003127a24 */ /* 0x000fe400078e02ff */
[----:B------:R-:W-:Y:S01]  /*b4e0*/  IMAD R17, R17, c[0x0][0x1b8], RZ ;  /* 0x00006e0011117a24 */ /* 0x000fe200078e02ff */
[----:B------:R-:W-:Y:S04]  /*b4f0*/  STL [R1+0x764], R10 ;  /* 0x0007640a01007387 */ /* 0x000fe80000100800 */
[----:B------:R1:W-:Y:S01]  /*b500*/  STL [R1+0x760], R8 ;  /* 0x0007600801007387 */ /* 0x0003e20000100800 */
[----:B------:R-:W-:Y:S02]  /*b510*/  MOV R25, R16 ;  /* 0x0000001000197202 */ /* 0x000fe40000000f00 */
[C---:B0-----:R-:W-:Y:S01]  /*b520*/  LEA R2, R0.reuse, R2, 0x1 ;  /* 0x0000000200027211 */ /* 0x041fe200078e08ff */
[----:B------:R-:W3:Y:S01]  /*b530*/  LDL.LU R23, [R1] ;  /* 0x0000000001177983 */ /* 0x000ee20000300800 */
[----:B------:R-:W-:Y:S01]  /*b540*/  LEA R18, R0, R18, 0x1 ;  /* 0x0000001200127211 */ /* 0x000fe200078e08ff */
[----:B-1----:R-:W-:-:S02]  /*b550*/  IMAD R8, R5, c[0x0][0x1b8], RZ ;  /* 0x00006e0005087a24 */ /* 0x002fc400078e02ff */
[----:B------:R-:W-:Y:S01]  /*b560*/  IMAD R5, R5, c[0x0][0x1b8], RZ ;  /* 0x00006e0005057a24 */ /* 0x000fe200078e02ff */
[----:B------:R-:W-:Y:S01]  /*b570*/  LEA R16, P0, R17, R26, 0x1 ;  /* 0x0000001a11107211 */ /* 0x000fe200078008ff */
[----:B------:R-:W-:Y:S01]  /*b580*/  IMAD R17, R3, c[0x0][0x1b8], RZ ;  /* 0x00006e0003117a24 */ /* 0x000fe200078e02ff */
[C---:B------:R-:W-:Y:S02]  /*b590*/  LEA R4, R0.reuse, R2, 0x1 ;  /* 0x0000000200047211 */ /* 0x040fe400078e08ff */
[----:B------:R-:W-:Y:S02]  /*b5a0*/  LEA R5, R0, R5, 0x1 ;  /* 0x0000000500057211 */ /* 0x000fe400078e08ff */
[----:B------:R-:W-:Y:S02]  /*b5b0*/  LEA R2, P1, R18, R26, 0x1 ;  /* 0x0000001a12027211 */ /* 0x000fe400078208ff */
[-C--:B------:R-:W-:Y:S01]  /*b5c0*/  LEA.HI.X.SX32 R17, R17, R27.reuse, 0x1, P0 ;  /* 0x0000001b11117211 */ /* 0x080fe200000f0eff */
[----:B------:R-:W-:Y:S01]  /*b5d0*/  IMAD R5, R0, 0x2, R5 ;  /* 0x0000000200057824 */ /* 0x000fe200078e0205 */
[----:B------:R-:W-:Y:S01]  /*b5e0*/  LEA.HI.X.SX32 R3, R18, R27, 0x1, P1 ;  /* 0x0000001b12037211 */ /* 0x000fe200008f0eff */
[----:B------:R0:W-:Y:S01]  /*b5f0*/  STL [R1+0x124], R4 ;  /* 0x0001240401007387 */ /* 0x0001e20000100800 */
[----:B------:R-:W-:-:S02]  /*b600*/  SHF.R.U32.HI R9, RZ, 0x7, R9 ;  /* 0x00000007ff097819 */ /* 0x000fc40000011609 */
[C---:B------:R-:W-:Y:S01]  /*b610*/  LEA R5, R0.reuse, R5, 0x1 ;  /* 0x0000000500057211 */ /* 0x040fe200078e08ff */
[----:B------:R1:W-:Y:S01]  /*b620*/  STL.64 [R1+0x13b8], R16 ;  /* 0x0013b81001007387 */ /* 0x0003e20000100a00 */
[----:B------:R-:W-:Y:S01]  /*b630*/  SGXT.U32 R9, R9, 0x1 ;  /* 0x000000010909781a */ /* 0x000fe20000000000 */
[C---:B0-----:R-:W-:Y:S02]  /*b640*/  IMAD R4, R0.reuse, 0x2, R4 ;  /* 0x0000000200047824 */ /* 0x041fe400078e0204 */
[----:B-1----:R-:W2:Y:S02]  /*b650*/  LDL.LU.64 R16, [R1+0x1e28] ;  /* 0x001e280001107983 */ /* 0x002ea40000300a00 */
[C---:B------:R-:W-:Y:S02]  /*b660*/  IMAD R18, R0.reuse, 0x2, R4 ;  /* 0x0000000200127824 */ /* 0x040fe400078e0204 */
[----:B------:R0:W-:Y:S01]  /*b670*/  STL.64 [R1+0x13b0], R2 ;  /* 0x0013b00201007387 */ /* 0x0001e20000100a00 */
[----:B------:R-:W-:-:S03]  /*b680*/  IMAD R8, R0, 0x2, R8 ;  /* 0x0000000200087824 */ /* 0x000fc600078e0208 */
[----:B0-----:R-:W3:Y:S04]  /*b690*/  LDL.LU.64 R2, [R1+0x1e20] ;  /* 0x001e200001027983 */ /* 0x001ee80000300a00 */
[----:B------:R0:W-:Y:S01]  /*b6a0*/  STL [R1+0x120], R4 ;  /* 0x0001200401007387 */ /* 0x0001e20000100800 */
[----:B------:R-:W-:Y:S01]  /*b6b0*/  IMAD R8, R0, 0x2, R8 ;  /* 0x0000000200087824 */ /* 0x000fe200078e0208 */
[----:B0-----:R-:W-:Y:S01]  /*b6c0*/  LEA R4, P0, R5, R26, 0x1 ;  /* 0x0000001a05047211 */ /* 0x001fe200078008ff */
[----:B------:R-:W-:-:S05]  /*b6d0*/  IMAD R5, R9, c[0x0][0x1b8], RZ ;  /* 0x00006e0009057a24 */ /* 0x000fca00078e02ff */
[----:B------:R-:W-:Y:S02]  /*b6e0*/  LEA R5, R0, R5, 0x1 ;  /* 0x0000000500057211 */ /* 0x000fe400078e08ff */
[----:B------:R-:W-:-:S03]  /*b6f0*/  LEA R10, P2, R8, R26, 0x1 ;  /* 0x0000001a080a7211 */ /* 0x000fc600078408ff */
[----:B------:R-:W-:Y:S01]  /*b700*/  IMAD R5, R0, 0x2, R5 ;  /* 0x0000000200057824 */ /* 0x000fe200078e0205 */
[----:B------:R-:W-:-:S04]  /*b710*/  LEA.HI.X.SX32 R11, R8, R27, 0x1, P2 ;  /* 0x0000001b080b7211 */ /* 0x000fc800010f0eff */
[C---:B------:R-:W-:Y:S01]  /*b720*/  LEA R5, R0.reuse, R5, 0x1 ;  /* 0x0000000500057211 */ /* 0x040fe200078e08ff */
[----:B------:R-:W-:Y:S03]  /*b730*/  STL.64 [R1+0x13a8], R10 ;  /* 0x0013a80a01007387 */ /* 0x000fe60000100a00 */
[----:B------:R-:W-:Y:S01]  /*b740*/  LEA.HI.X.SX32 R5, R5, R27, 0x1, P0 ;  /* 0x0000001b05057211 */ /* 0x000fe200000f0eff */
[----:B------:R0:W-:Y:S04]  /*b750*/  STL [R1+0x11c], R18 ;  /* 0x00011c1201007387 */ /* 0x0001e80000100800 */
[----:B------:R1:W-:Y:S01]  /*b760*/  STL.64 [R1+0x13a0], R4 ;  /* 0x0013a00401007387 */ /* 0x0003e20000100a00 */
[----:B0-----:R-:W-:-:S03]  /*b770*/  IMAD R18, R0, 0x2, R18 ;  /* 0x0000000200127824 */ /* 0x001fc600078e0212 */
[----:B-1----:R-:W3:Y:S01]  /*b780*/  LDL.LU.64 R4, [R1+0x1e18] ;  /* 0x001e180001047983 */ /* 0x002ee20000300a00 */
[-C--:B----4-:R-:W-:Y:S02]  /*b790*/  LEA R8, P1, R7, R26.reuse, 0x1 ;  /* 0x0000001a07087211 */ /* 0x090fe400078208ff */
[----:B-----5:R-:W-:Y:S02]  /*b7a0*/  LEA R10, P2, R29, R26, 0x1 ;  /* 0x0000001a1d0a7211 */ /* 0x020fe400078408ff */
[-C--:B------:R-:W-:Y:S02]  /*b7b0*/  LEA.HI.X.SX32 R9, R7, R27.reuse, 0x1, P1 ;  /* 0x0000001b07097211 */ /* 0x080fe400008f0eff */
[----:B------:R-:W4:Y:S01]  /*b7c0*/  LDL.LU R7, [R1+0x1e10] ;  /* 0x001e100001077983 */ /* 0x000f220000300800 */
[----:B------:R-:W-:-:S03]  /*b7d0*/  LEA.HI.X.SX32 R11, R29, R27, 0x1, P2 ;  /* 0x0000001b1d0b7211 */ /* 0x000fc600010f0eff */
[----:B------:R0:W-:Y:S04]  /*b7e0*/  STL.64 [R1+0x1398], R8 ;  /* 0x0013980801007387 */ /* 0x0001e80000100a00 */
[----:B0-----:R-:W5:Y:S04]  /*b7f0*/  LDL.LU.64 R8, [R1+0x1e08] ;  /* 0x001e080001087983 */ /* 0x001f680000300a00 */
[----:B------:R0:W-:Y:S04]  /*b800*/  STL [R1+0x138], R18 ;  /* 0x0001381201007387 */ /* 0x0001e80000100800 */
[----:B------:R-:W3:Y:S04]  /*b810*/  LDL.LU R29, [R1+0x1e00] ;  /* 0x001e0000011d7983 */ /* 0x000ee80000300800 */
[----:B------:R1:W-:Y:S01]  /*b820*/  STL.64 [R1+0x1390], R10 ;  /* 0x0013900a01007387 */ /* 0x0003e20000100a00 */
[----:B0-----:R-:W-:-:S03]  /*b830*/  LEA R18, R0, R18, 0x1 ;  /* 0x0000001200127211 */ /* 0x001fc600078e08ff */
[----:B-1----:R-:W3:Y:S04]  /*b840*/  LDL.LU.64 R10, [R1+0x1df8] ;  /* 0x001df800010a7983 */ /* 0x002ee80000300a00 */
[----:B------:R0:W-:Y:S04]  /*b850*/  STL.64 [R1+0x1df0], R12 ;  /* 0x001df00c01007387 */ /* 0x0001e80000100a00 */
[----:B0-----:R-:W3:Y:S04]  /*b860*/  LDL.LU R13, [R1+0xc] ;  /* 0x00000c00010d7983 */ /* 0x001ee80000300800 */
[----:B------:R0:W-:Y:S04]  /*b870*/  STL.64 [R1+0x1de8], R20 ;  /* 0x001de81401007387 */ /* 0x0001e80000100a00 */
[----:B0-----:R-:W4:Y:S04]  /*b880*/  LDL.LU R20, [R1+0x8] ;  /* 0x0000080001147983 */ /* 0x001f280000300800 */
[----:B------:R0:W-:Y:S04]  /*b890*/  STL [R1+0x118], R18 ;  /* 0x0001181201007387 */ /* 0x0001e80000100800 */
[----:B------:R-:W5:Y:S04]  /*b8a0*/  LDL.LU R21, [R1+0x4] ;  /* 0x0000040001157983 */ /* 0x000f680000300800 */
[----:B------:R-:W-:Y:S01]  /*b8b0*/  STL.64 [R1+0x1de0], R14 ;  /* 0x001de00e01007387 */ /* 0x000fe20000100a00 */
[----:B0-----:R-:W-:-:S03]  /*b8c0*/  LEA R18, R0, R18, 0x1 ;  /* 0x0000001200127211 */ /* 0x001fc600078e08ff */
[----:B--2---:R3:W-:Y:S02]  /*b8d0*/  STL.64 [R1+0x1dd8], R16 ;  /* 0x001dd81001007387 */ /* 0x0047e40000100a00 */
[----:B---3--:R-:W-:Y:S01]  /*b8e0*/  IMAD.MOV.U32 R17, RZ, RZ, R13 ;  /* 0x000000ffff117224 */ /* 0x008fe200078e000d */
[----:B------:R-:W-:-:S04]  /*b8f0*/  LEA R16, P0, R13, R26, 0x1 ;  /* 0x0000001a0d107211 */ /* 0x000fc800078008ff */
[----:B------:R-:W-:Y:S02]  /*b900*/  LEA.HI.X.SX32 R17, R17, R27, 0x1, P0 ;  /* 0x0000001b11117211 */ /* 0x000fe400000f0eff */
[----:B----4-:R-:W-:-:S04]  /*b910*/  LEA R14, P1, R20, R26, 0x1 ;  /* 0x0000001a140e7211 */ /* 0x010fc800078208ff */
[----:B------:R-:W-:Y:S02]  /*b920*/  LEA.HI.X.SX32 R15, R20, R27, 0x1, P1 ;  /* 0x0000001b140f7211 */ /* 0x000fe400008f0eff */
[----:B-----5:R-:W-:-:S03]  /*b930*/  LEA R12, P2, R21, R26, 0x1 ;  /* 0x0000001a150c7211 */ /* 0x020fc600078408ff */
[----:B------:R0:W-:Y:S01]  /*b940*/  STL.64 [R1+0x1380], R14 ;  /* 0x0013800e01007387 */ /* 0x0001e20000100a00 */
[----:B------:R-:W-:-:S03]  /*b950*/  LEA.HI.X.SX32 R13, R21, R27, 0x1, P2 ;  /* 0x0000001b150d7211 */ /* 0x000fc600010f0eff */
[----:B------:R-:W-:Y:S04]  /*b960*/  STL.64 [R1+0x1388], R16 ;  /* 0x0013881001007387 */ /* 0x000fe80000100a00 */
[----:B------:R1:W-:Y:S01]  /*b970*/  STL.64 [R1+0x1378], R12 ;  /* 0x0013780c01007387 */ /* 0x0003e20000100a00 */
[----:B0-----:R-:W-:Y:S01]  /*b980*/  IMAD R14, R0, 0x2, R18 ;  /* 0x00000002000e7824 */ /* 0x001fe200078e0212 */
[----:B-1----:R-:W-:-:S04]  /*b990*/  LEA R12, P0, R23, R26, 0x1 ;  /* 0x0000001a170c7211 */ /* 0x002fc800078008ff */
[----:B------:R-:W-:Y:S01]  /*b9a0*/  LEA.HI.X.SX32 R13, R23, R27, 0x1, P0 ;  /* 0x0000001b170d7211 */ /* 0x000fe200000f0eff */
[----:B------:R-:W-:Y:S04]  /*b9b0*/  STL [R1+0x10c], R14 ;  /* 0x00010c0e01007387 */ /* 0x000fe80000100800 */
[----:B------:R0:W-:Y:S04]  /*b9c0*/  STL.64 [R1+0x1370], R12 ;  /* 0x0013700c01007387 */ /* 0x0001e80000100a00 */
[----:B0-----:R-:W2:Y:S01]  /*b9d0*/  LDL.LU.64 R12, [R1+0x1df0] ;  /* 0x001df000010c7983 */ /* 0x001ea20000300a00 */
[----:B------:R-:W-:-:S02]  /*b9e0*/  LEA R20, P1, R29, R26, 0x1 ;  /* 0x0000001a1d147211 */ /* 0x000fc400078208ff */
[----:B------:R-:W-:Y:S02]  /*b9f0*/  LEA R16, P2, R28, R26, 0x1 ;  /* 0x0000001a1c107211 */ /* 0x000fe400078408ff */
[----:B------:R-:W-:Y:S02]  /*ba00*/  LEA R14, R0, R14, 0x1 ;  /* 0x0000000e000e7211 */ /* 0x000fe400078e08ff */
[-C--:B------:R-:W-:Y:S02]  /*ba10*/  LEA.HI.X.SX32 R21, R29, R27.reuse, 0x1, P1 ;  /* 0x0000001b1d157211 */ /* 0x080fe400008f0eff */
[----:B------:R-:W-:Y:S01]  /*ba20*/  LEA.HI.X.SX32 R17, R28, R27, 0x1, P2 ;  /* 0x0000001b1c117211 */ /* 0x000fe200010f0eff */
[----:B------:R0:W-:Y:S01]  /*ba30*/  STL [R1+0x108], R14 ;  /* 0x0001080e01007387 */ /* 0x0001e20000100800 */
[----:B------:R-:W-:-:S03]  /*ba40*/  IMAD R23, R0, 0x2, R14 ;  /* 0x0000000200177824 */ /* 0x000fc600078e020e */
[----:B------:R1:W-:Y:S04]  /*ba50*/  STL.64 [R1+0x1368], R20 ;  /* 0x0013681401007387 */ /* 0x0003e80000100a00 */
[----:B------:R3:W-:Y:S01]  /*ba60*/  STL.64 [R1+0x1360], R16 ;  /* 0x0013601001007387 */ /* 0x0007e20000100a00 */
[-C--:B0-----:R-:W-:Y:S02]  /*ba70*/  LEA R14, P2, R4, R26.reuse, 0x1 ;  /* 0x0000001a040e7211 */ /* 0x081fe400078408ff */
[CC--:B-1----:R-:W-:Y:S02]  /*ba80*/  LEA R20, P0, R2.reuse, R26.reuse, 0x1 ;  /* 0x0000001a02147211 */ /* 0x0c2fe400078008ff */
[----:B---3--:R-:W-:Y:S02]  /*ba90*/  LEA R16, P1, R3, R26, 0x1 ;  /* 0x0000001a03107211 */ /* 0x008fe400078208ff */
[----:B------:R-:W-:-:S02]  /*baa0*/  LEA.HI.X.SX32 R21, R2, R27, 0x1, P0 ;  /* 0x0000001b02157211 */ /* 0x000fc400000f0eff */
[-C--:B------:R-:W-:Y:S02]  /*bab0*/  LEA.HI.X.SX32 R17, R3, R27.reuse, 0x1, P1 ;  /* 0x0000001b03117211 */ /* 0x080fe400008f0eff */
[----:B------:R-:W-:Y:S01]  /*bac0*/  LEA.HI.X.SX32 R15, R4, R27, 0x1, P2 ;  /* 0x0000001b040f7211 */ /* 0x000fe200010f0eff */
[----:B------:R0:W-:Y:S04]  /*bad0*/  STL [R1+0xe4], R23 ;  /* 0x0000e41701007387 */ /* 0x0001e80000100800 */
[----:B------:R1:W-:Y:S04]  /*bae0*/  STL.64 [R1+0x1358], R20 ;  /* 0x0013581401007387 */ /* 0x0003e80000100a00 */
[----:B------:R-:W-:Y:S01]  /*baf0*/  STL.64 [R1+0x1350], R16 ;  /* 0x0013501001007387 */ /* 0x000fe20000100a00 */
[----:B0-----:R-:W-:-:S03]  /*bb00*/  LEA R23, R0, R23, 0x1 ;  /* 0x0000001700177211 */ /* 0x001fc600078e08ff */
[----:B------:R0:W-:Y:S01]  /*bb10*/  STL.64 [R1+0x1348], R14 ;  /* 0x0013480e01007387 */ /* 0x0001e20000100a00 */
[CC--:B-1----:R-:W-:Y:S02]  /*bb20*/  LEA R20, P0, R5.reuse, R26.reuse, 0x1 ;  /* 0x0000001a05147211 */ /* 0x0c2fe400078008ff */
[----:B------:R-:W-:Y:S02]  /*bb30*/  LEA R2, R0, R23, 0x1 ;  /* 0x0000001700027211 */ /* 0x000fe400078e08ff */
[-C--:B------:R-:W-:Y:S02]  /*bb40*/  LEA.HI.X.SX32 R21, R5, R27.reuse, 0x1, P0 ;  /* 0x0000001b05157211 */ /* 0x080fe400000f0eff */
[CC--:B0-----:R-:W-:Y:S02]  /*bb50*/  LEA R14, P2, R7.reuse, R26.reuse, 0x1 ;  /* 0x0000001a070e7211 */ /* 0x0c1fe400078408ff */
[----:B------:R-:W-:Y:S02]  /*bb60*/  LEA R16, P1, R6, R26, 0x1 ;  /* 0x0000001a06107211 */ /* 0x000fe400078208ff */
[-C--:B------:R-:W-:Y:S01]  /*bb70*/  LEA.HI.X.SX32 R15, R7, R27.reuse, 0x1, P2 ;  /* 0x0000001b070f7211 */ /* 0x080fe200010f0eff */
[----:B------:R-:W-:Y:S01]  /*bb80*/  IMAD R3, R0, 0x2, R2 ;  /* 0x0000000200037824 */ /* 0x000fe200078e0202 */
[----:B------:R0:W-:Y:S01]  /*bb90*/  STL.64 [R1+0x1340], R20 ;  /* 0x0013401401007387 */ /* 0x0001e20000100a00 */
[----:B------:R-:W-:-:S03]  /*bba0*/  LEA.HI.X.SX32 R17, R6, R27, 0x1, P1 ;  /* 0x0000001b06117211 */ /* 0x000fc600008f0eff */
[C---:B------:R-:W-:Y:S02]  /*bbb0*/  LEA R4, R0.reuse, R3, 0x1 ;  /* 0x0000000300047211 */ /* 0x040fe400078e08ff */
[----:B------:R-:W-:Y:S01]  /*bbc0*/  LEA R6, P1, R9, R26, 0x1 ;  /* 0x0000001a09067211 */ /* 0x000fe200078208ff */
[----:B0-----:R-:W3:Y:S04]  /*bbd0*/  LDL.LU.64 R20, [R1+0x1de8] ;  /* 0x001de80001147983 */ /* 0x001ee80000300a00 */
[----:B------:R0:W-:Y:S01]  /*bbe0*/  STL.64 [R1+0x1330], R14 ;  /* 0x0013300e01007387 */ /* 0x0001e20000100a00 */
[----:B------:R-:W-:-:S03]  /*bbf0*/  IMAD R5, R0, 0x2, R4 ;  /* 0x0000000200057824 */ /* 0x000fc600078e0204 */
[----:B------:R1:W-:Y:S01]  /*bc00*/  STL.64 [R1+0x1338], R16 ;  /* 0x0013381001007387 */ /* 0x0003e20000100a00 */
[-C--:B------:R-:W-:Y:S02]  /*bc10*/  LEA.HI.X.SX32 R7, R9, R27.reuse, 0x1, P1 ;  /* 0x0000001b09077211 */ /* 0x080fe400008f0eff */
[-C--:B0-----:R-:W-:Y:S02]  /*bc20*/  LEA R14, P0, R8, R26.reuse, 0x1 ;  /* 0x0000001a080e7211 */ /* 0x081fe400078008ff */
[----:B-1----:R-:W-:Y:S02]  /*bc30*/  LEA R16, P2, R10, R26, 0x1 ;  /* 0x0000001a0a107211 */ /* 0x002fe400078408ff */
[-C--:B------:R-:W-:Y:S02]  /*bc40*/  LEA.HI.X.SX32 R15, R8, R27.reuse, 0x1, P0 ;  /* 0x0000001b080f7211 */ /* 0x080fe400000f0eff */
[----:B------:R-:W-:-:S03]  /*bc50*/  LEA.HI.X.SX32 R17, R10, R27, 0x1, P2 ;  /* 0x0000001b0a117211 */ /* 0x000fc600010f0eff */
[----:B------:R0:W-:Y:S01]  /*bc60*/  STL.64 [R1+0x1328], R14 ;  /* 0x0013280e01007387 */ /* 0x0001e20000100a00 */
[----:B------:R-:W-:-:S03]  /*bc70*/  IMAD.MOV.U32 R28, RZ, RZ, R18 ;  /* 0x000000ffff1c7224 */ /* 0x000fc600078e0012 */
[----:B0-----:R-:W4:Y:S04]  /*bc80*/  LDL.LU.64 R14, [R1+0x1de0] ;  /* 0x001de000010e7983 */ /* 0x001f280000300a00 */
[----:B------:R-:W-:Y:S04]  /*bc90*/  STL [R1+0xc8], R5 ;  /* 0x0000c80501007387 */ /* 0x000fe80000100800 */
[----:B------:R-:W-:Y:S04]  /*bca0*/  STL.64 [R1+0x1320], R6 ;  /* 0x0013200601007387 */ /* 0x000fe80000100a00 */
[----:B------:R0:W-:Y:S02]  /*bcb0*/  STL.64 [R1+0x1318], R16 ;  /* 0x0013181001007387 */ /* 0x0001e40000100a00 */
[----:B0-----:R-:W-:-:S04]  /*bcc0*/  LEA R16, P0, R11, R26, 0x1 ;  /* 0x0000001a0b107211 */ /* 0x001fc800078008ff */
[----:B------:R-:W-:Y:S02]  /*bcd0*/  LEA.HI.X.SX32 R17, R11, R27, 0x1, P0 ;  /* 0x0000001b0b117211 */ /* 0x000fe400000f0eff */
[----:B--2---:R-:W-:-:S05]  /*bce0*/  LEA R18, P1, R12, R26, 0x1 ;  /* 0x0000001a0c127211 */ /* 0x004fca00078208ff */
[----:B------:R-:W-:Y:S04]  /*bcf0*/  STL [R1+0x1308], R18 ;  /* 0x0013081201007387 */ /* 0x000fe80000100800 */
[----:B------:R0:W-:Y:S04]  /*bd00*/  STL.64 [R1+0x1310], R16 ;  /* 0x0013101001007387 */ /* 0x0001e80000100a00 */
[----:B0-----:R-:W2:Y:S04]  /*bd10*/  LDL.LU.64 R16, [R1+0x1dd8] ;  /* 0x001dd80001107983 */ /* 0x001ea80000300a00 */
[----:B------:R0:W5:Y:S01]  /*bd20*/  LDL.64 R10, [R1+0x1308] ;  /* 0x00130800010a7983 */ /* 0x0001620000100a00 */
[----:B------:R-:W-:Y:S01]  /*bd30*/  LEA R6, R0, R5, 0x1 ;  /* 0x0000000500067211 */ /* 0x000fe200078e08ff */
[----:B------:R-:W-:Y:S01]  /*bd40*/  IMAD.MOV.U32 R7, RZ, RZ, R25 ;  /* 0x000000ffff077224 */ /* 0x000fe200078e0019 */
[----:B------:R-:W-:-:S03]  /*bd50*/  LEA R18, P2, R13, R26, 0x1 ;  /* 0x0000001a0d127211 */ /* 0x000fc600078408ff */
[C---:B------:R-:W-:Y:S01]  /*bd60*/  IMAD R8, R0.reuse, 0x2, R6 ;  /* 0x0000000200087824 */ /* 0x040fe200078e0206 */
[----:B------:R-:W-:Y:S01]  /*bd70*/  LEA.HI.X.SX32 R19, R13, R27, 0x1, P2 ;  /* 0x0000001b0d137211 */ /* 0x000fe200010f0eff */
[----:B------:R-:W-:Y:S01]  /*bd80*/  IMAD.MOV.U32 R13, RZ, RZ, R2 ;  /* 0x000000ffff0d7224 */ /* 0x000fe200078e0002 */
[----:B------:R-:W-:Y:S02]  /*bd90*/  MOV R2, R24 ;  /* 0x0000001800027202 */ /* 0x000fe40000000f00 */
[----:B------:R-:W-:Y:S02]  /*bda0*/  MOV R9, R3 ;  /* 0x0000000300097202 */ /* 0x000fe40000000f00 */
[----:B---3--:R-:W-:-:S04]  /*bdb0*/  LEA R25, R0, R21, 0x1 ;  /* 0x0000001500197211 */ /* 0x008fc800078e08ff */
[----:B------:R-:W-:-:S05]  /*bdc0*/  LEA R25, R0, R25, 0x1 ;  /* 0x0000001900197211 */ /* 0x000fca00078e08ff */
[----:B------:R-:W-:-:S04]  /*bdd0*/  IMAD R25, R0, 0x2, R25 ;  /* 0x0000000200197824 */ /* 0x000fc800078e0219 */
[----:B------:R-:W-:Y:S01]  /*bde0*/  IMAD.MOV.U32 R3, RZ, RZ, R25 ;  /* 0x000000ffff037224 */ /* 0x000fe200078e0019 */
[----:B----4-:R-:W-:-:S04]  /*bdf0*/  LEA R24, P0, R14, R26, 0x1 ;  /* 0x0000001a0e187211 */ /* 0x010fc800078008ff */
[-C--:B------:R-:W-:Y:S02]  /*be00*/  LEA.HI.X.SX32 R25, R14, R27.reuse, 0x1, P0 ;  /* 0x0000001b0e197211 */ /* 0x080fe400000f0eff */
[----:B-----5:R-:W-:Y:S02]  /*be10*/  LEA.HI.X.SX32 R11, R12, R27, 0x1, P1 ;  /* 0x0000001b0c0b7211 */ /* 0x020fe400008f0eff */
[----:B------:R-:W-:-:S03]  /*be20*/  MOV R12, R8 ;  /* 0x00000008000c7202 */ /* 0x000fc60000000f00 */
[----:B------:R-:W-:Y:S02]  /*be30*/  STL [R1+0x130c], R11 ;  /* 0x00130c0b01007387 */ /* 0x000fe40000100800 */
[----:B------:R-:W-:Y:S02]  /*be40*/  IMAD R8, R0, 0x2, R12 ;  /* 0x0000000200087824 */ /* 0x000fe400078e020c */
[----:B------:R1:W-:Y:S04]  /*be50*/  STL.64 [R1+0x1300], R18 ;  /* 0x0013001201007387 */ /* 0x0003e80000100a00 */
[----:B------:R-:W-:Y:S01]  /*be60*/  STL [R1+0xa4], R8 ;  /* 0x0000a40801007387 */ /* 0x000fe20000100800 */
[----:B-1----:R-:W-:-:S03]  /*be70*/  LEA R18, P1, R15, R26, 0x1 ;  /* 0x0000001a0f127211 */ /* 0x002fc600078208ff */
[----:B------:R1:W-:Y:S01]  /*be80*/  STL.64 [R1+0x12f8], R24 ;  /* 0x0012f81801007387 */ /* 0x0003e20000100a00 */
[----:B------:R-:W-:-:S03]  /*be90*/  LEA.HI.X.SX32 R19, R15, R27, 0x1, P1 ;  /* 0x0000001b0f137211 */ /* 0x000fc600008f0eff */
[----:B-1----:R-:W3:Y:S04]  /*bea0*/  LDL.LU R25, [R1+0x1dd0] ;  /* 0x001dd00001197983 */ /* 0x002ee80000300800 */
[----:B------:R1:W-:Y:S04]  /*beb0*/  STL.64 [R1+0x12f0], R18 ;  /* 0x0012f01201007387 */ /* 0x0003e80000100a00 */
[----:B-1----:R-:W4:Y:S01]  /*bec0*/  LDL.LU.64 R18, [R1+0x1dc8] ;  /* 0x001dc80001127983 */ /* 0x002f220000300a00 */
[----:B--2---:R-:W-:Y:S02]  /*bed0*/  LEA R10, P2, R16, R26, 0x1 ;  /* 0x0000001a100a7211 */ /* 0x004fe400078408ff */
[----:B------:R-:W-:-:S02]  /*bee0*/  LEA R8, R0, R8, 0x1 ;  /* 0x0000000800087211 */ /* 0x000fc400078e08ff */
[----:B------:R-:W-:-:S05]  /*bef0*/  LEA.HI.X.SX32 R11, R16, R27, 0x1, P2 ;  /* 0x0000001b100b7211 */ /* 0x000fca00010f0eff */
[----:B------:R1:W-:Y:S01]  /*bf00*/  STL.64 [R1+0x12e8], R10 ;  /* 0x0012e80a01007387 */ /* 0x0003e20000100a00 */
[----:B------:R-:W-:Y:S01]  /*bf10*/  MOV R16, R6 ;  /* 0x0000000600107202 */ /* 0x000fe20000000f00 */
[----:B------:R-:W-:Y:S01]  /*bf20*/  IMAD.MOV.U32 R6, RZ, RZ, R20 ;  /* 0x000000ffff067224 */ /* 0x000fe200078e0014 */
[----:B------:R-:W-:Y:S01]  /*bf30*/  LEA R24, P0, R17, R26, 0x1 ;  /* 0x0000001a11187211 */ /* 0x000fe200078008ff */
[C-C-:B------:R-:W-:Y:S01]  /*bf40*/  IMAD R29, R0.reuse, 0x2, R22.reuse ;  /* 0x00000002001d7824 */ /* 0x140fe200078e0216 */
[----:B------:R-:W-:Y:S01]  /*bf50*/  MOV R5, R28 ;  /* 0x0000001c00057202 */ /* 0x000fe20000000f00 */
[----:B------:R-:W-:Y:S02]  /*bf60*/  IMAD.MOV.U32 R28, RZ, RZ, R22 ;  /* 0x000000ffff1c7224 */ /* 0x000fe400078e0016 */
[----:B-1----:R-:W-:Y:S02]  /*bf70*/  IMAD R10, R0, 0x2, R8 ;  /* 0x00000002000a7824 */ /* 0x002fe400078e0208 */
[----:B------:R-:W-:-:S03]  /*bf80*/  IMAD.MOV.U32 R14, RZ, RZ, R21 ;  /* 0x000000ffff0e7224 */ /* 0x000fc600078e0015 */
[----:B------:R1:W-:Y:S01]  /*bf90*/  STL [R1+0x9c], R10 ;  /* 0x00009c0a01007387 */ /* 0x0003e20000100800 */
[----:B------:R-:W-:Y:S02]  /*bfa0*/  MOV R11, R23 ;  /* 0x00000017000b7202 */ /* 0x000fe40000000f00 */
[----:B-1----:R-:W-:Y:S02]  /*bfb0*/  LEA R10, R0, R10, 0x1 ;  /* 0x0000000a000a7211 */ /* 0x002fe400078e08ff */
[----:B---3--:R-:W-:Y:S02]  /*bfc0*/  MOV R8, R25 ;  /* 0x0000001900087202 */ /* 0x008fe40000000f00 */
[----:B------:R-:W-:-:S03]  /*bfd0*/  LEA.HI.X.SX32 R25, R17, R27, 0x1, P0 ;  /* 0x0000001b11197211 */ /* 0x000fc600000f0eff */
[----:B------:R-:W-:Y:S04]  /*bfe0*/  STL.64 [R1+0x1da8], R8 ;  /* 0x001da80801007387 */ /* 0x000fe80000100a00 */
[----:B------:R-:W-:Y:S01]  /*bff0*/  STL [R1+0x94], R10 ;  /* 0x0000940a01007387 */ /* 0x000fe20000100800 */
[CC--:B----4-:R-:W-:Y:S02]  /*c000*/  LEA R20, P1, R18.reuse, R26.reuse, 0x1 ;  /* 0x0000001a12147211 */ /* 0x0d0fe400078208ff */
[C---:B------:R-:W-:Y:S02]  /*c010*/  LEA R22, P2, R19.reuse, R26, 0x1 ;  /* 0x0000001a13167211 */ /* 0x040fe400078408ff */
[-C--:B------:R-:W-:Y:S01]  /*c020*/  LEA.HI.X.SX32 R21, R18, R27.reuse, 0x1, P1 ;  /* 0x0000001b12157211 */ /* 0x080fe200008f0eff */
[----:B------:R1:W-:Y:S01]  /*c030*/  STL.64 [R1+0x12e0], R24 ;  /* 0x0012e01801007387 */ /* 0x0003e20000100a00 */
[----:B------:R-:W-:-:S03]  /*c040*/  LEA.HI.X.SX32 R23, R19, R27, 0x1, P2 ;  /* 0x0000001b13177211 */ /* 0x000fc600010f0eff */
[----:B-1----:R-:W2:Y:S04]  /*c050*/  LDL.LU.64 R24, [R1+0x1dc0] ;  /* 0x001dc00001187983 */ /* 0x002ea80000300a00 */
[----:B------:R1:W-:Y:S04]  /*c060*/  STL.64 [R1+0x12d8], R20 ;  /* 0x0012d81401007387 */ /* 0x0003e80000100a00 */
[----:B-1----:R-:W3:Y:S04]  /*c070*/  LDL.LU.64 R20, [R1+0x1db8] ;  /* 0x001db80001147983 */ /* 0x002ee80000300a00 */
[----:B------:R1:W-:Y:S04]  /*c080*/  STL.64 [R1+0x12d0], R22 ;  /* 0x0012d01601007387 */ /* 0x0003e80000100a00 */
[----:B-1----:R-:W4:Y:S01]  /*c090*/  LDL.LU.64 R22, [R1+0x1db0] ;  /* 0x001db00001167983 */ /* 0x002f220000300a00 */
[----:B------:R-:W-:Y:S01]  /*c0a0*/  LEA R18, R0, R10, 0x1 ;  /* 0x0000000a00127211 */ /* 0x000fe200078e08ff */
[----:B------:R-:W-:-:S02]  /*c0b0*/  IMAD.MOV.U32 R17, RZ, RZ, R13 ;  /* 0x000000ffff117224 */ /* 0x000fc400078e000d */
[----:B------:R-:W-:Y:S01]  /*c0c0*/  STL.64 [R1+0x1da0], R2 ;  /* 0x001da00201007387 */ /* 0x000fe20000100a00 */
[----:B------:R-:W-:Y:S01]  /*c0d0*/  IMAD.MOV.U32 R13, RZ, RZ, R4 ;  /* 0x000000ffff0d7224 */ /* 0x000fe200078e0004 */
[----:B------:R-:W-:Y:S02]  /*c0e0*/  LEA R19, R0, R18, 0x1 ;  /* 0x0000001200137211 */ /* 0x000fe400078e08ff */
[----:B------:R1:W-:Y:S04]  /*c0f0*/  STL [R1+0x78], R18 ;  /* 0x0000781201007387 */ /* 0x0003e80000100800 */
[----:B------:R-:W5:Y:S01]  /*c100*/  LDL.LU R15, [R1+0x14] ;  /* 0x00001400010f7983 */ /* 0x000f620000300800 */
[----:B-1----:R-:W-:Y:S01]  /*c110*/  IMAD.MOV.U32 R18, RZ, RZ, R17 ;  /* 0x000000ffff127224 */ /* 0x002fe200078e0011 */
[----:B------:R-:W-:Y:S01]  /*c120*/  MOV R17, R14 ;  /* 0x0000000e00117202 */ /* 0x000fe20000000f00 */
[----:B--2---:R-:W-:Y:S01]  /*c130*/  IMAD.MOV.U32 R10, RZ, RZ, R24 ;  /* 0x000000ffff0a7224 */ /* 0x004fe200078e0018 */
[----:B------:R-:W-:-:S02]  /*c140*/  MOV R4, R25 ;  /* 0x0000001900047202 */ /* 0x000fc40000000f00 */
[CC--:B---3--:R-:W-:Y:S02]  /*c150*/  LEA R2, P0, R20.reuse, R26.reuse, 0x1 ;  /* 0x0000001a14027211 */ /* 0x0c8fe400078008ff */
[CC--:B------:R-:W-:Y:S02]  /*c160*/  LEA R24, P1, R21.reuse, R26.reuse, 0x1 ;  /* 0x0000001a15187211 */ /* 0x0c0fe400078208ff */
[-C--:B------:R-:W-:Y:S02]  /*c170*/  LEA.HI.X.SX32 R3, R20, R27.reuse, 0x1, P0 ;  /* 0x0000001b14037211 */ /* 0x080fe400000f0eff */
[----:B------:R-:W-:Y:S02]  /*c180*/  LEA.HI.X.SX32 R25, R21, R27, 0x1, P1 ;  /* 0x0000001b15197211 */ /* 0x000fe400008f0eff */
[----:B----4-:R-:W-:-:S05]  /*c190*/  LEA R8, P2, R22, R26, 0x1 ;  /* 0x0000001a16087211 */ /* 0x010fca00078408ff */
[----:B------:R1:W-:Y:S04]  /*c1a0*/  STL [R1+0x12b8], R8 ;  /* 0x0012b80801007387 */ /* 0x0003e80000100800 */
[----:B-1----:R-:W2:Y:S04]  /*c1b0*/  LDL.LU.64 R8, [R1+0x1da8] ;  /* 0x001da80001087983 */ /* 0x002ea80000300a00 */
[----:B------:R1:W-:Y:S04]  /*c1c0*/  STL.64 [R1+0x1d80], R12 ;  /* 0x001d800c01007387 */ /* 0x0003e80000100a00 */
[----:B-1----:R0:W3:Y:S04]  /*c1d0*/  LDL.64 R12, [R1+0x12b8] ;  /* 0x0012b800010c7983 */ /* 0x0020e80000100a00 */
[----:B------:R-:W-:Y:S04]  /*c1e0*/  STL.64 [R1+0x1d88], R16 ;  /* 0x001d881001007387 */ /* 0x000fe80000100a00 */
[----:B------:R-:W-:Y:S04]  /*c1f0*/  STL [R1+0x1d90], R17 ;  /* 0x001d901101007387 */ /* 0x000fe80000100800 */
[----:B------:R1:W-:Y:S04]  /*c200*/  STL.64 [R1+0x12c8], R2 ;  /* 0x0012c80201007387 */ /* 0x0003e80000100a00 */
[----:B-1----:R-:W4:Y:S04]  /*c210*/  LDL.LU.64 R2, [R1+0x1da0] ;  /* 0x001da00001027983 */ /* 0x002f280000300a00 */
[----:B------:R1:W-:Y:S04]  /*c220*/  STL.64 [R1+0x12c0], R24 ;  /* 0x0012c01801007387 */ /* 0x0003e80000100a00 */
[----:B-1----:R-:W2:Y:S01]  /*c230*/  LDL.LU.64 R24, [R1+0x1d98] ;  /* 0x001d980001187983 */ /* 0x002ea20000300a00 */
[----:B---3--:R-:W-:-:S05]  /*c240*/  LEA.HI.X.SX32 R13, R22, R27, 0x1, P2 ;  /* 0x0000001b160d7211 */ /* 0x008fca00010f0eff */
[----:B------:R-:W-:Y:S01]  /*c250*/  STL [R1+0x12bc], R13 ;  /* 0x0012bc0d01007387 */ /* 0x000fe20000100800 */
[----:B--2---:R-:W-:-:S05]  /*c260*/  LEA R16, P1, R24, R26, 0x1 ;  /* 0x0000001a18107211 */ /* 0x004fca00078208ff */
[----:B------:R1:W-:Y:S04]  /*c270*/  STL [R1+0x12a8], R16 ;  /* 0x0012a81001007387 */ /* 0x0003e80000100800 */
[----:B------:R0:W2:Y:S01]  /*c280*/  LDL.LU R17, [R1+0x1d90] ;  /* 0x001d900001117983 */ /* 0x0000a20000300800 */
[----:B----4-:R-:W-:Y:S01]  /*c290*/  MOV R14, R3 ;  /* 0x00000003000e7202 */ /* 0x010fe20000000f00 */
[----:B------:R-:W-:-:S05]  /*c2a0*/  IMAD R3, R0, 0x2, R25 ;  /* 0x0000000200037824 */ /* 0x000fca00078e0219 */
[----:B------:R-:W-:-:S05]  /*c2b0*/  LEA R3, R0, R3, 0x1 ;  /* 0x0000000300037211 */ /* 0x000fca00078e08ff */
[C---:B------:R-:W-:Y:S02]  /*c2c0*/  IMAD R3, R0.reuse, 0x2, R3 ;  /* 0x0000000200037824 */ /* 0x040fe400078e0203 */
[----:B------:R-:W-:Y:S02]  /*c2d0*/  IMAD.MOV.U32 R20, RZ, RZ, R11 ;  /* 0x000000ffff147224 */ /* 0x000fe400078e000b */
[----:B------:R-:W-:Y:S01]  /*c2e0*/  IMAD.MOV.U32 R11, RZ, RZ, R2 ;  /* 0x000000ffff0b7224 */ /* 0x000fe200078e0002 */
[C---:B------:R-:W-:Y:S02]  /*c2f0*/  LEA R3, R0.reuse, R3, 0x1 ;  /* 0x0000000300037211 */ /* 0x040fe400078e08ff */
[----:B------:R-:W-:Y:S02]  /*c300*/  LEA R2, R0, R25, 0x1 ;  /* 0x0000001900027211 */ /* 0x000fe400078e08ff */
[----:B------:R-:W-:Y:S01]  /*c310*/  MOV R21, R9 ;  /* 0x0000000900157202 */ /* 0x000fe20000000f00 */
[----:B------:R-:W-:Y:S01]  /*c320*/  IMAD.MOV.U32 R9, RZ, RZ, R5 ;  /* 0x000000ffff097224 */ /* 0x000fe200078e0005 */
[-C--:B------:R-:W-:Y:S01]  /*c330*/  LEA R12, P0, R23, R26.reuse, 0x1 ;  /* 0x0000001a170c7211 */ /* 0x080fe200078008ff */
[----:B------:R-:W-:Y:S01]  /*c340*/  IMAD.MOV.U32 R5, RZ, RZ, R3 ;  /* 0x000000ffff057224 */ /* 0x000fe200078e0003 */
[----:B-1----:R-:W-:-:S02]  /*c350*/  LEA R16, P2, R25, R26, 0x1 ;  /* 0x0000001a19107211 */ /* 0x002fc400078408ff */
[----:B------:R-:W-:Y:S01]  /*c360*/  MOV R3, R2 ;  /* 0x0000000200037202 */ /* 0x000fe20000000f00 */
[C---:B------:R-:W-:Y:S01]  /*c370*/  IMAD R2, R0.reuse, 0x2, R19 ;  /* 0x0000000200027824 */ /* 0x040fe200078e0213 */
[----:B------:R-:W-:Y:S01]  /*c380*/  LEA.HI.X.SX32 R13, R23, R27, 0x1, P0 ;  /* 0x0000001b170d7211 */ /* 0x000fe200000f0eff */
[----:B------:R2:W-:Y:S04]  /*c390*/  STL [R1+0x12a0], R16 ;  /* 0x0012a01001007387 */ /* 0x0005e80000100800 */
[----:B--2---:R-:W2:Y:S04]  /*c3a0*/  LDL.LU.64 R16, [R1+0x1d88] ;  /* 0x001d880001107983 */ /* 0x004ea80000300a00 */
[----:B------:R-:W-:Y:S04]  /*c3b0*/  STL [R1+0x5c], R2 ;  /* 0x00005c0201007387 */ /* 0x000fe80000100800 */
[----:B------:R1:W-:Y:S04]  /*c3c0*/  STL.64 [R1+0x12b0], R12 ;  /* 0x0012b00c01007387 */ /* 0x0003e80000100a00 */
[----:B-1----:R-:W3:Y:S01]  /*c3d0*/  LDL.LU.64 R12, [R1+0x1d80] ;  /* 0x001d8000010c7983 */ /* 0x002ee20000300a00 */
[----:B------:R-:W-:-:S03]  /*c3e0*/  LEA R2, R0, R2, 0x1 ;  /* 0x0000000200027211 */ /* 0x000fc600078e08ff */
[----:B------:R0:W4:Y:S04]  /*c3f0*/  LDL.64 R22, [R1+0x12a0] ;  /* 0x0012a00001167983 */ /* 0x0001280000100a00 */
[----:B------:R-:W-:Y:S04]  /*c400*/  STL [R1+0x10], R2 ;  /* 0x0000100201007387 */ /* 0x000fe80000100800 */
[----:B---3--:R1:W-:Y:S04]  /*c410*/  STL.64 [R1+0x1d78], R12 ;  /* 0x001d780c01007387 */ /* 0x0083e80000100a00 */
[----:B-1----:R0:W3:Y:S01]  /*c420*/  LDL.64 R12, [R1+0x12a8] ;  /* 0x0012a800010c7983 */ /* 0x0020e20000100a00 */
[----:B----4-:R-:W-:-:S03]  /*c430*/  LEA.HI.X.SX32 R23, R25, R27, 0x1, P2 ;  /* 0x0000001b19177211 */ /* 0x010fc600010f0eff */
[----:B------:R1:W-:Y:S04]  /*c440*/  STL [R1+0x1d74], R8 ;  /* 0x001d740801007387 */ /* 0x0003e80000100800 */
[----:B-1----:R-:W4:Y:S01]  /*c450*/  LDL.LU R8, [R1+0x18] ;  /* 0x0000180001087983 */ /* 0x002f220000300800 */
[----:B---3--:R-:W-:-:S05]  /*c460*/  LEA.HI.X.SX32 R13, R24, R27, 0x1, P1 ;  /* 0x0000001b180d7211 */ /* 0x008fca00008f0eff */
[----:B------:R-:W-:Y:S04]  /*c470*/  STL [R1+0x12ac], R13 ;  /* 0x0012ac0d01007387 */ /* 0x000fe80000100800 */
[----:B------:R-:W-:Y:S04]  /*c480*/  STL [R1+0x12a4], R23 ;  /* 0x0012a41701007387 */ /* 0x000fe80000100800 */
[----:B------:R1:W-:Y:S04]  /*c490*/  STL [R1+0x1d60], R19 ;  /* 0x001d601301007387 */ /* 0x0003e80000100800 */
[----:B-1----:R-:W3:Y:S04]  /*c4a0*/  LDL.LU R19, [R1+0x24] ;  /* 0x0000240001137983 */ /* 0x002ee80000300800 */
[----:B------:R-:W2:Y:S01]  /*c4b0*/  LDL.LU R24, [R1+0x20] ;  /* 0x0000200001187983 */ /* 0x000ea20000300800 */
[----:B------:R-:W-:-:S02]  /*c4c0*/  LEA R12, P0, R3, R26, 0x1 ;  /* 0x0000001a030c7211 */ /* 0x000fc400078008ff */
[----:B------:R-:W-:-:S04]  /*c4d0*/  MOV R13, R3 ;  /* 0x00000003000d7202 */ /* 0x000fc80000000f00 */
[----:B------:R-:W-:Y:S01]  /*c4e0*/  LEA.HI.X.SX32 R13, R13, R27, 0x1, P0 ;  /* 0x0000001b0d0d7211 */ /* 0x000fe200000f0eff */
[----:B--2---:R-:W-:Y:S04]  /*c4f0*/  STL [R1+0x1d70], R24 ;  /* 0x001d701801007387 */ /* 0x004fe80000100800 */
[----:B------:R1:W-:Y:S04]  /*c500*/  STL.64 [R1+0x1298], R12 ;  /* 0x0012980c01007387 */ /* 0x0003e80000100a00 */
[----:B-1----:R-:W2:Y:S01]  /*c510*/  LDL.LU.64 R12, [R1+0x1d78] ;  /* 0x001d7800010c7983 */ /* 0x002ea20000300a00 */
[----:B----4-:R-:W-:-:S04]  /*c520*/  LEA R22, P1, R8, R26, 0x1 ;  /* 0x0000001a08167211 */ /* 0x010fc800078208ff */
[-C--:B------:R-:W-:Y:S02]  /*c530*/  LEA.HI.X.SX32 R23, R8, R27.reuse, 0x1, P1 ;  /* 0x0000001b08177211 */ /* 0x080fe400008f0eff */
[CC--:B-----5:R-:W-:Y:S01]  /*c540*/  LEA R24, P2, R15.reuse, R26.reuse, 0x1 ;  /* 0x0000001a0f187211 */ /* 0x0e0fe200078408ff */
[----:B--2---:R1:W-:Y:S04]  /*c550*/  STL.64 [R1+0x1d68], R12 ;  /* 0x001d680c01007387 */ /* 0x0043e80000100a00 */
[----:B------:R-:W2:Y:S01]  /*c560*/  LDL.LU R8, [R1+0x1d74] ;  /* 0x001d740001087983 */ /* 0x000ea20000300800 */
[----:B------:R-:W-:Y:S01]  /*c570*/  LEA.HI.X.SX32 R25, R15, R27, 0x1, P2 ;  /* 0x0000001b0f197211 */ /* 0x000fe200010f0eff */
[----:B------:R-:W-:Y:S02]  /*c580*/  IMAD R2, R0, 0x2, R2 ;  /* 0x0000000200027824 */ /* 0x000fe400078e0202 */
[----:B------:R4:W-:Y:S01]  /*c590*/  STL.64 [R1+0x1290], R22 ;  /* 0x0012901601007387 */ /* 0x0009e20000100a00 */
[----:B-1----:R-:W-:Y:S01]  /*c5a0*/  IMAD.MOV.U32 R13, RZ, RZ, R5 ;  /* 0x000000ffff0d7224 */ /* 0x002fe200078e0005 */
[----:B------:R-:W-:-:S02]  /*c5b0*/  LEA R12, P0, R5, R26, 0x1 ;  /* 0x0000001a050c7211 */ /* 0x000fc400078008ff */
[----:B------:R1:W-:Y:S01]  /*c5c0*/  STL.64 [R1+0x1288], R24 ;  /* 0x0012881801007387 */ /* 0x0003e20000100a00 */
[----:B------:R-:W-:Y:S01]  /*c5d0*/  IMAD R3, R0, 0x2, R2 ;  /* 0x0000000200037824 */ /* 0x000fe200078e0202 */
[----:B------:R-:W-:Y:S02]  /*c5e0*/  LEA.HI.X.SX32 R13, R13, R27, 0x1, P0 ;  /* 0x0000001b0d0d7211 */ /* 0x000fe400000f0eff */
[----:B----4-:R-:W-:Y:S01]  /*c5f0*/  MOV R23, R21 ;  /* 0x0000001500177202 */ /* 0x010fe20000000f00 */
[----:B------:R-:W-:Y:S01]  /*c600*/  IMAD.MOV.U32 R22, RZ, RZ, R20 ;  /* 0x000000ffff167224 */ /* 0x000fe200078e0014 */
[----:B------:R-:W-:Y:S01]  /*c610*/  MOV R20, R18 ;  /* 0x0000001200147202 */ /* 0x000fe20000000f00 */
[----:B-1----:R-:W4:Y:S04]  /*c620*/  LDL.LU R24, [R1+0x1d70] ;  /* 0x001d700001187983 */ /* 0x002f280000300800 */
[----:B------:R-:W5:Y:S04]  /*c630*/  LDL.LU R21, [R1+0x30] ;  /* 0x0000300001157983 */ /* 0x000f680000300800 */
[----:B------:R-:W5:Y:S04]  /*c640*/  LDL.LU R18, [R1+0x2c] ;  /* 0x00002c0001127983 */ /* 0x000f680000300800 */
[----:B--2---:R-:W-:Y:S04]  /*c650*/  STL.64 [R1+0x1d58], R8 ;  /* 0x001d580801007387 */ /* 0x004fe80000100a00 */
[----:B------:R-:W2:Y:S04]  /*c660*/  LDL.LU R25, [R1+0x38] ;  /* 0x0000380001197983 */ /* 0x000ea80000300800 */
[----:B------:R-:W-:Y:S04]  /*c670*/  STL.64 [R1+0x1cf0], R2 ;  /* 0x001cf00201007387 */ /* 0x000fe80000100a00 */
[----:B------:R1:W-:Y:S04]  /*c680*/  STL.64 [R1+0x1280], R12 ;  /* 0x0012800c01007387 */ /* 0x0003e80000100a00 */
[----:B-1----:R-:W2:Y:S01]  /*c690*/  LDL.LU.64 R12, [R1+0x1d68] ;  /* 0x001d6800010c7983 */ /* 0x002ea20000300a00 */
[-C--:B---3--:R-:W-:Y:S01]  /*c6a0*/  LEA R2, P1, R19, R26.reuse, 0x1 ;  /* 0x0000001a13027211 */ /* 0x088fe200078208ff */
[----:B------:R-:W-:Y:S01]  /*c6b0*/  IMAD.MOV.U32 R15, RZ, RZ, R4 ;  /* 0x000000ffff0f7224 */ /* 0x000fe200078e0004 */
[----:B----4-:R-:W-:-:S02]  /*c6c0*/  LEA R8, P2, R24, R26, 0x1 ;  /* 0x0000001a18087211 */ /* 0x010fc400078408ff */
[----:B------:R-:W-:Y:S02]  /*c6d0*/  LEA R4, R0, R3, 0x1 ;  /* 0x0000000300047211 */ /* 0x000fe400078e08ff */
[-C--:B------:R-:W-:Y:S02]  /*c6e0*/  LEA.HI.X.SX32 R3, R19, R27.reuse, 0x1, P1 ;  /* 0x0000001b13037211 */ /* 0x080fe400008f0eff */
[----:B------:R-:W-:Y:S01]  /*c6f0*/  LEA.HI.X.SX32 R9, R24, R27, 0x1, P2 ;  /* 0x0000001b18097211 */ /* 0x000fe200010f0eff */
[----:B------:R-:W3:Y:S04]  /*c700*/  LDL.LU R19, [R1+0x1d60] ;  /* 0x001d600001137983 */ /* 0x000ee80000300800 */
[----:B------:R1:W-:Y:S01]  /*c710*/  STL.64 [R1+0x1278], R2 ;  /* 0x0012780201007387 */ /* 0x0003e20000100a00 */
[----:B------:R-:W-:Y:S01]  /*c720*/  LEA R5, R0, R4, 0x1 ;  /* 0x0000000400057211 */ /* 0x000fe200078e08ff */
[----:B-1----:R-:W-:Y:S01]  /*c730*/  IMAD.MOV.U32 R3, RZ, RZ, R23 ;  /* 0x000000ffff037224 */ /* 0x002fe200078e0017 */
[----:B------:R-:W-:Y:S01]  /*c740*/  MOV R23, R20 ;  /* 0x0000001400177202 */ /* 0x000fe20000000f00 */
[----:B------:R-:W-:Y:S01]  /*c750*/  IMAD.MOV.U32 R20, RZ, RZ, R17 ;  /* 0x000000ffff147224 */ /* 0x000fe200078e0011 */
[----:B--2---:R-:W-:Y:S04]  /*c760*/  STL.64 [R1+0x1d50], R12 ;  /* 0x001d500c01007387 */ /* 0x004fe80000100a00 */
[----:B------:R1:W-:Y:S04]  /*c770*/  STL.64 [R1+0x1270], R8 ;  /* 0x0012700801007387 */ /* 0x0003e80000100a00 */
[----:B------:R-:W2:Y:S04]  /*c780*/  LDL.LU R2, [R1+0x48] ;  /* 0x0000480001027983 */ /* 0x000ea80000300800 */
[----:B------:R-:W4:Y:S01]  /*c790*/  LDL.LU R17, [R1+0x44] ;  /* 0x0000440001117983 */ /* 0x000f220000300800 */
[----:B-1----:R-:W-:-:S02]  /*c7a0*/  LEA R8, P0, R7, R26, 0x1 ;  /* 0x0000001a07087211 */ /* 0x002fc400078008ff */
[----:B------:R-:W-:-:S04]  /*c7b0*/  MOV R9, R7 ;  /* 0x0000000700097202 */ /* 0x000fc80000000f00 */
[----:B------:R-:W-:Y:S01]  /*c7c0*/  LEA.HI.X.SX32 R9, R9, R27, 0x1, P0 ;  /* 0x0000001b09097211 */ /* 0x000fe200000f0eff */
[----:B------:R-:W-:Y:S04]  /*c7d0*/  STL.64 [R1+0x1cf8], R4 ;  /* 0x001cf80401007387 */ /* 0x000fe80000100a00 */
[----:B------:R1:W-:Y:S04]  /*c7e0*/  STL.64 [R1+0x1268], R8 ;  /* 0x0012680801007387 */ /* 0x0003e80000100a00 */
[----:B-1----:R-:W2:Y:S01]  /*c7f0*/  LDL.LU.64 R8, [R1+0x1d58] ;  /* 0x001d580001087983 */ /* 0x002ea20000300a00 */
[----:B-----5:R-:W-:-:S02]  /*c800*/  LEA R4, P1, R21, R26, 0x1 ;  /* 0x0000001a15047211 */ /* 0x020fc400078208ff */
[----:B------:R-:W-:Y:S02]  /*c810*/  LEA R12, P2, R18, R26, 0x1 ;  /* 0x0000001a120c7211 */ /* 0x000fe400078408ff */
[----:B------:R-:W-:Y:S01]  /*c820*/  MOV R24, R6 ;  /* 0x0000000600187202 */ /* 0x000fe20000000f00 */
[----:B------:R-:W-:Y:S01]  /*c830*/  IMAD R6, R0, 0x2, R5 ;  /* 0x0000000200067824 */ /* 0x000fe200078e0205 */
[-C--:B------:R-:W-:Y:S02]  /*c840*/  LEA.HI.X.SX32 R5, R21, R27.reuse, 0x1, P1 ;  /* 0x0000001b15057211 */ /* 0x080fe400008f0eff */
[----:B------:R-:W-:Y:S02]  /*c850*/  LEA.HI.X.SX32 R13, R18, R27, 0x1, P2 ;  /* 0x0000001b120d7211 */ /* 0x000fe400010f0eff */
[----:B------:R-:W-:Y:S01]  /*c860*/  MOV R18, R14 ;  /* 0x0000000e00127202 */ /* 0x000fe20000000f00 */
[C---:B------:R-:W-:Y:S01]  /*c870*/  IMAD R7, R0.reuse, 0x2, R6 ;  /* 0x0000000200077824 */ /* 0x040fe200078e0206 */
[----:B------:R-:W-:Y:S04]  /*c880*/  STL.64 [R1+0x1260], R4 ;  /* 0x0012600401007387 */ /* 0x000fe80000100a00 */
[----:B---3--:R-:W-:Y:S04]  /*c890*/  STL.64 [R1+0x1d48], R18 ;  /* 0x001d481201007387 */ /* 0x008fe80000100a00 */
[----:B------:R-:W-:Y:S04]  /*c8a0*/  STL.64 [R1+0x1258], R12 ;  /* 0x0012580c01007387 */ /* 0x000fe80000100a00 */
[----:B------:R1:W-:Y:S04]  /*c8b0*/  STL.64 [R1+0x1ce8], R6 ;  /* 0x001ce80601007387 */ /* 0x0003e80000100a00 */
[----:B-1----:R-:W3:Y:S01]  /*c8c0*/  LDL.LU R6, [R1+0x40] ;  /* 0x0000400001067983 */ /* 0x002ee20000300800 */
[----:B--2---:R-:W-:Y:S01]  /*c8d0*/  MOV R21, R8 ;  /* 0x0000000800157202 */ /* 0x004fe20000000f00 */
[----:B------:R-:W-:-:S02]  /*c8e0*/  IMAD R8, R0, 0x2, R7 ;  /* 0x0000000200087824 */ /* 0x000fc400078e0207 */
[----:B------:R-:W2:Y:S01]  /*c8f0*/  LDL.LU R7, [R1+0x3c] ;  /* 0x00003c0001077983 */ /* 0x000ea20000300800 */
[C---:B------:R-:W-:Y:S01]  /*c900*/  LEA R4, P2, R25.reuse, R26, 0x1 ;  /* 0x0000001a19047211 */ /* 0x040fe200078408ff */
[----:B------:R-:W-:Y:S01]  /*c910*/  IMAD.MOV.U32 R14, RZ, RZ, R9 ;  /* 0x000000ffff0e7224 */ /* 0x000fe200078e0009 */
[----:B------:R-:W-:Y:S02]  /*c920*/  LEA R9, R0, R8, 0x1 ;  /* 0x0000000800097211 */ /* 0x000fe400078e08ff */
[----:B------:R-:W-:Y:S02]  /*c930*/  LEA.HI.X.SX32 R5, R25, R27, 0x1, P2 ;  /* 0x0000001b19057211 */ /* 0x000fe400010f0eff */
[----:B---3--:R-:W-:-:S04]  /*c940*/  LEA R12, P0, R6, R26, 0x1 ;  /* 0x0000001a060c7211 */ /* 0x008fc800078008ff */
[----:B------:R-:W-:-:S05]  /*c950*/  LEA.HI.X.SX32 R13, R6, R27, 0x1, P0 ;  /* 0x0000001b060d7211 */ /* 0x000fca00000f0eff */
[----:B------:R1:W-:Y:S04]  /*c960*/  STL.64 [R1+0x1250], R12 ;  /* 0x0012500c01007387 */ /* 0x0003e80000100a00 */
[----:B-1----:R-:W3:Y:S01]  /*c970*/  LDL.LU.64 R12, [R1+0x1d50] ;  /* 0x001d5000010c7983 */ /* 0x002ee20000300a00 */
[----:B--2---:R-:W-:-:S04]  /*c980*/  LEA R18, P1, R7, R26, 0x1 ;  /* 0x0000001a07127211 */ /* 0x004fc800078208ff */
[----:B------:R-:W-:-:S05]  /*c990*/  LEA.HI.X.SX32 R19, R7, R27, 0x1, P1 ;  /* 0x0000001b07137211 */ /* 0x000fca00008f0eff */
[----:B------:R1:W-:Y:S04]  /*c9a0*/  STL.64 [R1+0x1248], R18 ;  /* 0x0012481201007387 */ /* 0x0003e80000100a00 */
[----:B------:R-:W2:Y:S04]  /*c9b0*/  LDL.LU R6, [R1+0x58] ;  /* 0x0000580001067983 */ /* 0x000ea80000300800 */
[----:B------:R-:W5:Y:S01]  /*c9c0*/  LDL.LU R7, [R1+0x54] ;  /* 0x0000540001077983 */ /* 0x000f620000300800 */
[----:B-1----:R-:W-:Y:S01]  /*c9d0*/  IMAD.MOV.U32 R19, RZ, RZ, R11 ;  /* 0x000000ffff137224 */ /* 0x002fe200078e000b */
[----:B------:R-:W-:-:S02]  /*c9e0*/  LEA R18, P0, R11, R26, 0x1 ;  /* 0x0000001a0b127211 */ /* 0x000fc400078008ff */
[----:B------:R-:W-:Y:S02]  /*c9f0*/  STL.64 [R1+0x1240], R4 ;  /* 0x0012400401007387 */ /* 0x000fe40000100a00 */
[----:B------:R-:W-:Y:S02]  /*ca00*/  LEA.HI.X.SX32 R19, R19, R27, 0x1, P0 ;  /* 0x0000001b13137211 */ /* 0x000fe400000f0eff */
[----:B------:R-:W-:Y:S04]  /*ca10*/  STL.64 [R1+0x1d00], R8 ;  /* 0x001d000801007387 */ /* 0x000fe80000100a00 */
[----:B------:R1:W-:Y:S04]  /*ca20*/  STL.64 [R1+0x1238], R18 ;  /* 0x0012381201007387 */ /* 0x0003e80000100a00 */
[----:B-1----:R-:W2:Y:S01]  /*ca30*/  LDL.LU.64 R18, [R1+0x1d48] ;  /* 0x001d480001127983 */ /* 0x002ea20000300a00 */
[----:B----4-:R-:W-:-:S02]  /*ca40*/  LEA R4, P2, R17, R26, 0x1 ;  /* 0x0000001a11047211 */ /* 0x010fc400078408ff */
[----:B------:R-:W-:Y:S01]  /*ca50*/  LEA R8, P1, R2, R26, 0x1 ;  /* 0x0000001a02087211 */ /* 0x000fe200078208ff */
[----:B------:R-:W-:Y:S01]  /*ca60*/  IMAD.MOV.U32 R25, RZ, RZ, R10 ;  /* 0x000000ffff197224 */ /* 0x000fe200078e000a */
[----:B------:R-:W-:Y:S02]  /*ca70*/  LEA.HI.X.SX32 R5, R17, R27, 0x1, P2 ;  /* 0x0000001b11057211 */ /* 0x000fe400010f0eff */
[----:B------:R-:W-:Y:S02]  /*ca80*/  LEA R10, R0, R9, 0x1 ;  /* 0x00000009000a7211 */ /* 0x000fe400078e08ff */
[----:B------:R-:W-:Y:S01]  /*ca90*/  LEA.HI.X.SX32 R9, R2, R27, 0x1, P1 ;  /* 0x0000001b02097211 */ /* 0x000fe200008f0eff */
[C---:B---3--:R-:W-:Y:S01]  /*caa0*/  IMAD R17, R0.reuse, 0x2, R12 ;  /* 0x0000000200117824 */ /* 0x048fe200078e020c */
[----:B------:R-:W-:-:S04]  /*cab0*/  LEA R11, R0, R10, 0x1 ;  /* 0x0000000a000b7211 */ /* 0x000fc800078e08ff */
[----:B------:R-:W-:Y:S02]  /*cac0*/  LEA R17, R0, R17, 0x1 ;  /* 0x0000001100117211 */ /* 0x000fe400078e08ff */
[----:B------:R-:W-:Y:S01]  /*cad0*/  MOV R2, R13 ;  /* 0x0000000d00027202 */ /* 0x000fe20000000f00 */
[----:B--2---:R1:W-:Y:S04]  /*cae0*/  STL.64 [R1+0x1d40], R18 ;  /* 0x001d401201007387 */ /* 0x0043e80000100a00 */
[----:B------:R2:W-:Y:S04]  /*caf0*/  STL.64 [R1+0x1230], R8 ;  /* 0x0012300801007387 */ /* 0x0005e80000100a00 */
[----:B------:R3:W-:Y:S01]  /*cb00*/  STL.64 [R1+0x1228], R4 ;  /* 0x0012280401007387 */ /* 0x0007e20000100a00 */
[----:B-1----:R-:W-:-:S03]  /*cb10*/  LEA R18, P0, R6, R26, 0x1 ;  /* 0x0000001a06127211 */ /* 0x002fc600078008ff */
[----:B--2---:R-:W2:Y:S01]  /*cb20*/  LDL.LU R9, [R1+0x64] ;  /* 0x0000640001097983 */ /* 0x004ea20000300800 */
[----:B------:R-:W-:-:S03]  /*cb30*/  LEA.HI.X.SX32 R19, R6, R27, 0x1, P0 ;  /* 0x0000001b06137211 */ /* 0x000fc600000f0eff */
[----:B---3--:R-:W3:Y:S01]  /*cb40*/  LDL.LU R4, [R1+0x60] ;  /* 0x0000600001047983 */ /* 0x008ee20000300800 */
[----:B------:R-:W-:-:S03]  /*cb50*/  IMAD.MOV.U32 R5, RZ, RZ, R3 ;  /* 0x000000ffff057224 */ /* 0x000fc600078e0003 */
[----:B------:R1:W-:Y:S01]  /*cb60*/  STL.64 [R1+0x1d38], R16 ;  /* 0x001d381001007387 */ /* 0x0003e20000100a00 */
[----:B------:R-:W-:-:S03]  /*cb70*/  IMAD.MOV.U32 R3, RZ, RZ, R12 ;  /* 0x000000ffff037224 */ /* 0x000fc600078e000c */
[----:B------:R5:W-:Y:S01]  /*cb80*/  STL.64 [R1+0x1d08], R10 ;  /* 0x001d080a01007387 */ /* 0x000be20000100a00 */
[----:B------:R-:W-:-:S03]  /*cb90*/  LEA R12, R0, R11, 0x1 ;  /* 0x0000000b000c7211 */ /* 0x000fc600078e08ff */
[----:B------:R4:W-:Y:S01]  /*cba0*/  STL.64 [R1+0x1220], R18 ;  /* 0x0012201201007387 */ /* 0x0009e20000100a00 */
[-C--:B-1----:R-:W-:Y:S02]  /*cbb0*/  LEA R16, P2, R25, R26.reuse, 0x1 ;  /* 0x0000001a19107211 */ /* 0x082fe400078408ff */
[----:B-----5:R-:W-:Y:S02]  /*cbc0*/  LEA R10, P1, R7, R26, 0x1 ;  /* 0x0000001a070a7211 */ /* 0x020fe400078208ff */
[-C--:B------:R-:W-:Y:S02]  /*cbd0*/  LEA.HI.X.SX32 R17, R25, R27.reuse, 0x1, P2 ;  /* 0x0000001b19117211 */ /* 0x080fe400010f0eff */
[----:B------:R-:W-:Y:S01]  /*cbe0*/  LEA.HI.X.SX32 R11, R7, R27, 0x1, P1 ;  /* 0x0000001b070b7211 */ /* 0x000fe200008f0eff */
[----:B----4-:R-:W4:Y:S04]  /*cbf0*/  LDL.LU.64 R18, [R1+0x1d40] ;  /* 0x001d400001127983 */ /* 0x010f280000300a00 */
[----:B------:R-:W5:Y:S04]  /*cc00*/  LDL.LU R8, [R1+0x70] ;  /* 0x0000700001087983 */ /* 0x000f680000300800 */
[----:B------:R-:W4:Y:S04]  /*cc10*/  LDL.LU R6, [R1+0x6c] ;  /* 0x00006c0001067983 */ /* 0x000f280000300800 */
[----:B------:R-:W-:Y:S04]  /*cc20*/  STL.64 [R1+0x1218], R10 ;  /* 0x0012180a01007387 */ /* 0x000fe80000100a00 */
[----:B------:R1:W-:Y:S01]  /*cc30*/  STL.64 [R1+0x1210], R16 ;  /* 0x0012101001007387 */ /* 0x0003e20000100a00 */
[----:B------:R-:W-:-:S03]  /*cc40*/  IMAD R13, R0, 0x2, R12 ;  /* 0x00000002000d7824 */ /* 0x000fc600078e020c */
[----:B------:R-:W4:Y:S01]  /*cc50*/  LDL.LU R25, [R1+0x7c] ;  /* 0x00007c0001197983 */ /* 0x000f220000300800 */
[----:B-1----:R-:W-:Y:S02]  /*cc60*/  LEA R16, P0, R15, R26, 0x1 ;  /* 0x0000001a0f107211 */ /* 0x002fe400078008ff */
[----:B------:R-:W-:-:S04]  /*cc70*/  MOV R17, R15 ;  /* 0x0000000f00117202 */ /* 0x000fc80000000f00 */
[----:B------:R-:W-:Y:S01]  /*cc80*/  LEA.HI.X.SX32 R17, R17, R27, 0x1, P0 ;  /* 0x0000001b11117211 */ /* 0x000fe200000f0eff */
[----:B------:R-:W-:Y:S04]  /*cc90*/  STL.64 [R1+0x1cd8], R12 ;  /* 0x001cd80c01007387 */ /* 0x000fe80000100a00 */
[----:B------:R1:W-:Y:S04]  /*cca0*/  STL.64 [R1+0x1208], R16 ;  /* 0x0012081001007387 */ /* 0x0003e80000100a00 */
[----:B-1----:R-:W4:Y:S01]  /*ccb0*/  LDL.LU.64 R16, [R1+0x1d38] ;  /* 0x001d380001107983 */ /* 0x002f220000300a00 */
[----:B------:R-:W-:Y:S01]  /*ccc0*/  MOV R7, R14 ;  /* 0x0000000e00077202 */ /* 0x000fe20000000f00 */
[----:B------:R-:W-:-:S04]  /*ccd0*/  IMAD R14, R0, 0x2, R13 ;  /* 0x00000002000e7824 */ /* 0x000fc800078e020d */
[----:B------:R-:W-:Y:S01]  /*cce0*/  IMAD R15, R0, 0x2, R14 ;  /* 0x00000002000f7824 */ /* 0x000fe200078e020e */
[CC--:B--2---:R-:W-:Y:S02]  /*ccf0*/  LEA R12, P1, R9.reuse, R26.reuse, 0x1 ;  /* 0x0000001a090c7211 */ /* 0x0c4fe400078208ff */
[C---:B---3--:R-:W-:Y:S02]  /*cd00*/  LEA R10, P2, R4.reuse, R26, 0x1 ;  /* 0x0000001a040a7211 */ /* 0x048fe400078408ff */
[-C--:B------:R-:W-:Y:S02]  /*cd10*/  LEA.HI.X.SX32 R13, R9, R27.reuse, 0x1, P1 ;  /* 0x0000001b090d7211 */ /* 0x080fe400008f0eff */
[----:B------:R-:W-:Y:S02]  /*cd20*/  LEA.HI.X.SX32 R11, R4, R27, 0x1, P2 ;  /* 0x0000001b040b7211 */ /* 0x000fe400010f0eff */
[----:B------:R-:W-:Y:S01]  /*cd30*/  MOV R4, R5 ;  /* 0x0000000500047202 */ /* 0x000fe20000000f00 */
[----:B------:R-:W-:Y:S01]  /*cd40*/  IMAD.MOV.U32 R5, RZ, RZ, R23 ;  /* 0x000000ffff057224 */ /* 0x000fe200078e0017 */
[----:B------:R-:W-:Y:S01]  /*cd50*/  STL.64 [R1+0x1200], R12 ;  /* 0x0012000c01007387 */ /* 0x000fe20000100a00 */
[----:B------:R-:W-:Y:S01]  /*cd60*/  IMAD.MOV.U32 R9, RZ, RZ, R2 ;  /* 0x000000ffff097224 */ /* 0x000fe200078e0002 */
[----:B------:R-:W-:-:S02]  /*cd70*/  MOV R2, R3 ;  /* 0x0000000300027202 */ /* 0x000fc40000000f00 */
[----:B------:R-:W-:Y:S01]  /*cd80*/  STL.64 [R1+0x11f8], R10 ;  /* 0x0011f80a01007387 */ /* 0x000fe20000100a00 */
[----:B------:R-:W-:-:S03]  /*cd90*/  MOV R3, R22 ;  /* 0x0000001600037202 */ /* 0x000fc60000000f00 */
[----:B------:R-:W-:Y:S04]  /*cda0*/  STL.64 [R1+0x1d30], R4 ;  /* 0x001d300401007387 */ /* 0x000fe80000100a00 */
[----:B------:R1:W-:Y:S01]  /*cdb0*/  STL.64 [R1+0x1ce0], R14 ;  /* 0x001ce00e01007387 */ /* 0x0003e20000100a00 */
[----:B----4-:R-:W-:Y:S01]  /*cdc0*/  MOV R22, R16 ;  /* 0x0000001000167202 */ /* 0x010fe20000000f00 */
[----:B------:R-:W-:Y:S02]  /*cdd0*/  IMAD R16, R0, 0x2, R15 ;  /* 0x0000000200107824 */ /* 0x000fe400078e020f */
[----:B-1----:R-:W2:Y:S01]  /*cde0*/  LDL.LU R15, [R1+0x74] ;  /* 0x00007400010f7983 */ /* 0x002ea20000300800 */
[-C--:B-----5:R-:W-:Y:S02]  /*cdf0*/  LEA R10, P1, R8, R26.reuse, 0x1 ;  /* 0x0000001a080a7211 */ /* 0x0a0fe400078208ff */
[----:B------:R-:W-:Y:S01]  /*ce00*/  LEA R4, P2, R6, R26, 0x1 ;  /* 0x0000001a06047211 */ /* 0x000fe200078408ff */
[----:B------:R-:W-:Y:S01]  /*ce10*/  IMAD.MOV.U32 R23, RZ, RZ, R17 ;  /* 0x000000ffff177224 */ /* 0x000fe200078e0011 */
[----:B------:R-:W-:-:S02]  /*ce20*/  LEA.HI.X.SX32 R11, R8, R27, 0x1, P1 ;  /* 0x0000001b080b7211 */ /* 0x000fc400008f0eff */
[----:B------:R-:W-:Y:S02]  /*ce30*/  LEA.HI.X.SX32 R5, R6, R27, 0x1, P2 ;  /* 0x0000001b06057211 */ /* 0x000fe400010f0eff */
[----:B------:R-:W-:Y:S01]  /*ce40*/  LEA R17, R0, R16, 0x1 ;  /* 0x0000001000117211 */ /* 0x000fe200078e08ff */
[----:B------:R-:W-:-:S03]  /*ce50*/  IMAD.MOV.U32 R8, RZ, RZ, R18 ;  /* 0x000000ffff087224 */ /* 0x000fc600078e0012 */
[----:B------:R-:W-:Y:S02]  /*ce60*/  LEA R18, R0, R17, 0x1 ;  /* 0x0000001100127211 */ /* 0x000fe400078e08ff */
[----:B--2---:R-:W-:-:S04]  /*ce70*/  LEA R12, P0, R15, R26, 0x1 ;  /* 0x0000001a0f0c7211 */ /* 0x004fc800078008ff */
[----:B------:R-:W-:-:S05]  /*ce80*/  LEA.HI.X.SX32 R13, R15, R27, 0x1, P0 ;  /* 0x0000001b0f0d7211 */ /* 0x000fca00000f0eff */
[----:B------:R1:W-:Y:S04]  /*ce90*/  STL.64 [R1+0x11f0], R12 ;  /* 0x0011f00c01007387 */ /* 0x0003e80000100a00 */
[----:B-1----:R-:W2:Y:S04]  /*cea0*/  LDL.LU R12, [R1+0x8c] ;  /* 0x00008c00010c7983 */ /* 0x002ea80000300800 */
[----:B------:R-:W3:Y:S04]  /*ceb0*/  LDL.LU R13, [R1+0x88] ;  /* 0x00008800010d7983 */ /* 0x000ee80000300800 */
[----:B------:R-:W-:Y:S04]  /*cec0*/  STL.64 [R1+0x11e8], R10 ;  /* 0x0011e80a01007387 */ /* 0x000fe80000100a00 */
[----:B------:R-:W-:Y:S04]  /*ced0*/  STL.64 [R1+0x11e0], R4 ;  /* 0x0011e00401007387 */ /* 0x000fe80000100a00 */
[----:B------:R1:W-:Y:S04]  /*cee0*/  STL.64 [R1+0x1d10], R16 ;  /* 0x001d101001007387 */ /* 0x0003e80000100a00 */
[----:B-1----:R-:W4:Y:S04]  /*cef0*/  LDL.LU R16, [R1+0x84] ;  /* 0x0000840001107983 */ /* 0x002f280000300800 */
[----:B------:R-:W5:Y:S01]  /*cf00*/  LDL.LU R17, [R1+0x80] ;  /* 0x0000800001117983 */ /* 0x000f620000300800 */
[----:B------:R-:W-:Y:S01]  /*cf10*/  LEA R10, P2, R25, R26, 0x1 ;  /* 0x0000001a190a7211 */ /* 0x000fe200078408ff */
[----:B------:R-:W-:Y:S01]  /*cf20*/  IMAD.MOV.U32 R6, RZ, RZ, R7 ;  /* 0x000000ffff067224 */ /* 0x000fe200078e0007 */
[----:B------:R-:W-:-:S02]  /*cf30*/  MOV R7, R19 ;  /* 0x0000001300077202 */ /* 0x000fc40000000f00 */
[-C--:B------:R-:W-:Y:S01]  /*cf40*/  LEA.HI.X.SX32 R11, R25, R27.reuse, 0x1, P2 ;  /* 0x0000001b190b7211 */ /* 0x080fe200010f0eff */
[----:B------:R-:W-:Y:S01]  /*cf50*/  IMAD R19, R0, 0x2, R18 ;  /* 0x0000000200137824 */ /* 0x000fe200078e0212 */
[CC--:B----4-:R-:W-:Y:S02]  /*cf60*/  LEA R4, P0, R16.reuse, R26.reuse, 0x1 ;  /* 0x0000001a10047211 */ /* 0x0d0fe400078008ff */
[C---:B-----5:R-:W-:Y:S02]  /*cf70*/  LEA R14, P1, R17.reuse, R26, 0x1 ;  /* 0x0000001a110e7211 */ /* 0x060fe400078208ff */
[-C--:B------:R-:W-:Y:S02]  /*cf80*/  LEA.HI.X.SX32 R5, R16, R27.reuse, 0x1, P0 ;  /* 0x0000001b10057211 */ /* 0x080fe400000f0eff */
[----:B------:R-:W-:-:S03]  /*cf90*/  LEA.HI.X.SX32 R15, R17, R27, 0x1, P1 ;  /* 0x0000001b110f7211 */ /* 0x000fc600008f0eff */
[----:B------:R1:W-:Y:S04]  /*cfa0*/  STL.64 [R1+0x11d8], R4 ;  /* 0x0011d80401007387 */ /* 0x0003e80000100a00 */
[----:B-1----:R-:W4:Y:S04]  /*cfb0*/  LDL.LU.64 R4, [R1+0x1d30] ;  /* 0x001d300001047983 */ /* 0x002f280000300a00 */
[----:B------:R2:W-:Y:S04]  /*cfc0*/  STL.64 [R1+0x11d0], R14 ;  /* 0x0011d00e01007387 */ /* 0x0005e80000100a00 */
[----:B------:R-:W5:Y:S01]  /*cfd0*/  LDL.LU R16, [R1+0xb0] ;  /* 0x0000b00001107983 */ /* 0x000f620000300800 */
[----:B------:R-:W-:Y:S01]  /*cfe0*/  MOV R25, R20 ;  /* 0x0000001400197202 */ /* 0x000fe20000000f00 */
[----:B------:R-:W-:-:S02]  /*cff0*/  IMAD R20, R0, 0x2, R19 ;  /* 0x0000000200147824 */ /* 0x000fc400078e0213 */
[----:B------:R3:W-:Y:S04]  /*d000*/  STL.64 [R1+0x11c8], R10 ;  /* 0x0011c80a01007387 */ /* 0x0007e80000100a00 */
[----:B------:R-:W4:Y:S01]  /*d010*/  LDL.LU R17, [R1+0xac] ;  /* 0x0000ac0001117983 */ /* 0x000f220000300800 */
[----:B--2---:R-:W-:-:S03]  /*d020*/  LEA R14, P1, R12, R26, 0x1 ;  /* 0x0000001a0c0e7211 */ /* 0x004fc600078208ff */
[----:B------:R1:W-:Y:S01]  /*d030*/  STL.64 [R1+0x1cc8], R18 ;  /* 0x001cc81201007387 */ /* 0x0003e20000100a00 */
[----:B------:R-:W-:Y:S02]  /*d040*/  LEA.HI.X.SX32 R15, R12, R27, 0x1, P1 ;  /* 0x0000001b0c0f7211 */ /* 0x000fe400008f0eff */
[----:B------:R-:W-:Y:S02]  /*d050*/  LEA R29, R0, R29, 0x1 ;  /* 0x0000001d001d7211 */ /* 0x000fe400078e08ff */
[-C--:B---3--:R-:W-:Y:S02]  /*d060*/  LEA R10, P2, R13, R26.reuse, 0x1 ;  /* 0x0000001a0d0a7211 */ /* 0x088fe400078408ff */
[----:B-1----:R-:W-:Y:S02]  /*d070*/  LEA R18, P0, R21, R26, 0x1 ;  /* 0x0000001a15127211 */ /* 0x002fe400078008ff */
[----:B------:R-:W-:-:S04]  /*d080*/  MOV R19, R21 ;  /* 0x0000001500137202 */ /* 0x000fc80000000f00 */
[-C--:B------:R-:W-:Y:S01]  /*d090*/  LEA.HI.X.SX32 R19, R19, R27.reuse, 0x1, P0 ;  /* 0x0000001b13137211 */ /* 0x080fe200000f0eff */
[----:B------:R-:W-:Y:S01]  /*d0a0*/  IMAD R29, R0, 0x2, R29 ;  /* 0x00000002001d7824 */ /* 0x000fe200078e021d */
[----:B------:R-:W-:-:S03]  /*d0b0*/  LEA.HI.X.SX32 R11, R13, R27, 0x1, P2 ;  /* 0x0000001b0d0b7211 */ /* 0x000fc600010f0eff */
[----:B------:R1:W-:Y:S01]  /*d0c0*/  STL.64 [R1+0x11c0], R18 ;  /* 0x0011c01201007387 */ /* 0x0003e20000100a00 */
[----:B------:R-:W-:-:S03]  /*d0d0*/  IMAD R21, R0, 0x2, R20 ;  /* 0x0000000200157824 */ /* 0x000fc600078e0214 */
[----:B-1----:R-:W2:Y:S04]  /*d0e0*/  LDL.LU R19, [R1+0xc0] ;  /* 0x0000c00001137983 */ /* 0x002ea80000300800 */
[----:B------:R1:W-:Y:S04]  /*d0f0*/  STL.64 [R1+0x11b8], R14 ;  /* 0x0011b80e01007387 */ /* 0x0003e80000100a00 */
[----:B-1----:R-:W3:Y:S04]  /*d100*/  LDL.LU R14, [R1+0xbc] ;  /* 0x0000bc00010e7983 */ /* 0x002ee80000300800 */
[----:B------:R-:W-:Y:S04]  /*d110*/  STL.64 [R1+0x11b0], R10 ;  /* 0x0011b00a01007387 */ /* 0x000fe80000100a00 */
[----:B------:R-:W-:Y:S04]  /*d120*/  STL.64 [R1+0x1d28], R28 ;  /* 0x001d281c01007387 */ /* 0x000fe80000100a00 */
[----:B------:R-:W-:Y:S04]  /*d130*/  STL.64 [R1+0x1d20], R6 ;  /* 0x001d200601007387 */ /* 0x000fe80000100a00 */
[----:B------:R-:W3:Y:S04]  /*d140*/  LDL.LU R18, [R1+0xd4] ;  /* 0x0000d40001127983 */ /* 0x000ee80000300800 */
[----:B------:R-:W3:Y:S04]  /*d150*/  LDL.LU R15, [R1+0xd0] ;  /* 0x0000d000010f7983 */ /* 0x000ee80000300800 */
[----:B------:R1:W-:Y:S04]  /*d160*/  STL.64 [R1+0x1cc0], R20 ;  /* 0x001cc01401007387 */ /* 0x0003e80000100a00 */
[----:B-1----:R-:W3:Y:S01]  /*d170*/  LDL.LU R20, [R1+0xd8] ;  /* 0x0000d80001147983 */ /* 0x002ee20000300800 */
[----:B-----5:R-:W-:-:S04]  /*d180*/  LEA R28, P0, R16, R26, 0x1 ;  /* 0x0000001a101c7211 */ /* 0x020fc800078008ff */
[----:B------:R-:W-:-:S05]  /*d190*/  LEA.HI.X.SX32 R29, R16, R27, 0x1, P0 ;  /* 0x0000001b101d7211 */ /* 0x000fca00000f0eff */
[----:B------:R1:W-:Y:S04]  /*d1a0*/  STL.64 [R1+0x11a8], R28 ;  /* 0x0011a81c01007387 */ /* 0x0003e80000100a00 */
[----:B-1----:R-:W5:Y:S01]  /*d1b0*/  LDL.LU.64 R28, [R1+0x1d28] ;  /* 0x001d2800011c7983 */ /* 0x002f620000300a00 */
[-C--:B----4-:R-:W-:Y:S02]  /*d1c0*/  LEA R12, P1, R17, R26.reuse, 0x1 ;  /* 0x0000001a110c7211 */ /* 0x090fe400078208ff */
[----:B------:R-:W-:Y:S01]  /*d1d0*/  MOV R11, R5 ;  /* 0x00000005000b7202 */ /* 0x000fe20000000f00 */
[----:B------:R-:W-:Y:S01]  /*d1e0*/  IMAD.MOV.U32 R5, RZ, RZ, R22 ;  /* 0x000000ffff057224 */ /* 0x000fe200078e0016 */
[----:B------:R-:W-:Y:S02]  /*d1f0*/  LEA R6, P2, R25, R26, 0x1 ;  /* 0x0000001a19067211 */ /* 0x000fe400078408ff */
[----:B------:R-:W-:-:S02]  /*d200*/  LEA R22, R0, R21, 0x1 ;  /* 0x0000001500167211 */ /* 0x000fc400078e08ff */
[----:B------:R-:W-:Y:S01]  /*d210*/  MOV R10, R8 ;  /* 0x00000008000a7202 */ /* 0x000fe20000000f00 */
[----:B------:R-:W-:Y:S01]  /*d220*/  IMAD.MOV.U32 R8, RZ, RZ, R9 ;  /* 0x000000ffff087224 */ /* 0x000fe200078e0009 */
[-C--:B------:R-:W-:Y:S01]  /*d230*/  LEA.HI.X.SX32 R13, R17, R27.reuse, 0x1, P1 ;  /* 0x0000001b110d7211 */ /* 0x080fe200008f0eff */
[----:B------:R-:W-:Y:S01]  /*d240*/  IMAD.MOV.U32 R9, RZ, RZ, R3 ;  /* 0x000000ffff097224 */ /* 0x000fe200078e0003 */
[----:B------:R-:W-:Y:S02]  /*d250*/  LEA.HI.X.SX32 R7, R25, R27, 0x1, P2 ;  /* 0x0000001b19077211 */ /* 0x000fe400010f0eff */
[----:B------:R-:W-:Y:S01]  /*d260*/  MOV R3, R23 ;  /* 0x0000001700037202 */ /* 0x000fe20000000f00 */
[----:B------:R-:W-:Y:S01]  /*d270*/  IMAD R23, R0, 0x2, R22 ;  /* 0x0000000200177824 */ /* 0x000fe200078e0216 */
[----:B------:R1:W-:Y:S04]  /*d280*/  STL.64 [R1+0x11a0], R12 ;  /* 0x0011a00c01007387 */ /* 0x0003e80000100a00 */
[----:B------:R-:W4:Y:S04]  /*d290*/  LDL.LU R21, [R1+0xec] ;  /* 0x0000ec0001157983 */ /* 0x000f280000300800 */
[----:B------:R2:W-:Y:S01]  /*d2a0*/  STL.64 [R1+0x1198], R6 ;  /* 0x0011980601007387 */ /* 0x0005e20000100a00 */
[----:B------:R-:W-:-:S03]  /*d2b0*/  LEA R16, P2, R10, R26, 0x1 ;  /* 0x0000001a0a107211 */ /* 0x000fc600078408ff */
[----:B-1----:R-:W4:Y:S01]  /*d2c0*/  LDL.LU R13, [R1+0xe8] ;  /* 0x0000e800010d7983 */ /* 0x002f220000300800 */
[----:B------:R-:W-:Y:S01]  /*d2d0*/  MOV R12, R24 ;  /* 0x00000018000c7202 */ /* 0x000fe20000000f00 */
[----:B------:R-:W-:Y:S02]  /*d2e0*/  IMAD R24, R0, 0x2, R23 ;  /* 0x0000000200187824 */ /* 0x000fe400078e0217 */
[----:B------:R3:W-:Y:S01]  /*d2f0*/  STL.64 [R1+0x1cd0], R22 ;  /* 0x001cd01601007387 */ /* 0x0007e20000100a00 */
[----:B--2---:R-:W-:-:S04]  /*d300*/  LEA R6, P0, R19, R26, 0x1 ;  /* 0x0000001a13067211 */ /* 0x004fc800078008ff */
[-C--:B------:R-:W-:Y:S02]  /*d310*/  LEA.HI.X.SX32 R7, R19, R27.reuse, 0x1, P0 ;  /* 0x0000001b13077211 */ /* 0x080fe400000f0eff */
[----:B---3--:R-:W-:Y:S02]  /*d320*/  LEA R22, P1, R14, R26, 0x1 ;  /* 0x0000001a0e167211 */ /* 0x008fe400078208ff */
[-C--:B------:R-:W-:Y:S02]  /*d330*/  LEA.HI.X.SX32 R17, R10, R27.reuse, 0x1, P2 ;  /* 0x0000001b0a117211 */ /* 0x080fe400010f0eff */
[----:B------:R-:W-:Y:S01]  /*d340*/  LEA.HI.X.SX32 R23, R14, R27, 0x1, P1 ;  /* 0x0000001b0e177211 */ /* 0x000fe200008f0eff */
[----:B------:R1:W-:Y:S01]  /*d350*/  STL.64 [R1+0x1190], R6 ;  /* 0x0011900601007387 */ /* 0x0003e20000100a00 */
[----:B------:R-:W-:Y:S01]  /*d360*/  LEA R25, R0, R24, 0x1 ;  /* 0x0000001800197211 */ /* 0x000fe200078e08ff */
[----:B------:R-:W-:-:S04]  /*d370*/  IMAD.MOV.U32 R14, RZ, RZ, R11 ;  /* 0x000000ffff0e7224 */ /* 0x000fc800078e000b */
[----:B------:R-:W-:Y:S01]  /*d380*/  IMAD R11, R0, 0x2, R25 ;  /* 0x00000002000b7824 */ /* 0x000fe200078e0219 */
[----:B-1----:R-:W2:Y:S04]  /*d390*/  LDL.LU.64 R6, [R1+0x1d20] ;  /* 0x001d200001067983 */ /* 0x002ea80000300a00 */
[----:B------:R1:W-:Y:S04]  /*d3a0*/  STL.64 [R1+0x1188], R22 ;  /* 0x0011881601007387 */ /* 0x0003e80000100a00 */
[----:B------:R3:W-:Y:S04]  /*d3b0*/  STL.64 [R1+0x1180], R16 ;  /* 0x0011801001007387 */ /* 0x0007e80000100a00 */
[----:B------:R0:W-:Y:S01]  /*d3c0*/  STL.64 [R1+0x1cb0], R24 ;  /* 0x001cb01801007387 */ /* 0x0001e20000100a00 */
[----:B-1----:R-:W-:-:S03]  /*d3d0*/  LEA R22, P1, R18, R26, 0x1 ;  /* 0x0000001a12167211 */ /* 0x002fc600078208ff */
[----:B------:R1:W-:Y:S01]  /*d3e0*/  STL [R1], R11 ;  /* 0x0000000b01007387 */ /* 0x0003e20000100800 */
[----:B---3--:R-:W-:-:S03]  /*d3f0*/  LEA R16, P2, R15, R26, 0x1 ;  /* 0x0000001a0f107211 */ /* 0x008fc600078408ff */
[----:B------:R-:W3:Y:S01]  /*d400*/  LDL.LU R19, [R1+0x100] ;  /* 0x0001000001137983 */ /* 0x000ee20000300800 */
[----:B0-----:R-:W-:Y:S02]  /*d410*/  LEA R24, P0, R20, R26, 0x1 ;  /* 0x0000001a14187211 */ /* 0x001fe400078008ff */
[-C--:B------:R-:W-:Y:S02]  /*d420*/  LEA.HI.X.SX32 R23, R18, R27.reuse, 0x1, P1 ;  /* 0x0000001b12177211 */ /* 0x080fe400008f0eff */
[-C--:B------:R-:W-:Y:S02]  /*d430*/  LEA.HI.X.SX32 R25, R20, R27.reuse, 0x1, P0 ;  /* 0x0000001b14197211 */ /* 0x080fe400000f0eff */
[----:B------:R-:W-:Y:S02]  /*d440*/  LEA.HI.X.SX32 R17, R15, R27, 0x1, P2 ;  /* 0x0000001b0f117211 */ /* 0x000fe400010f0eff */
[----:B-----5:R-:W-:Y:S02]  /*d450*/  MOV R10, R29 ;  /* 0x0000001d000a7202 */ /* 0x020fe40000000f00 */
[C---:B------:R-:W-:Y:S01]  /*d460*/  LEA R29, R0.reuse, R11, 0x1 ;  /* 0x0000000b001d7211 */ /* 0x040fe200078e08ff */
[----:B------:R-:W-:Y:S01]  /*d470*/  IMAD.MOV.U32 R18, RZ, RZ, R28 ;  /* 0x000000ffff127224 */ /* 0x000fe200078e001c */
[----:B-1----:R-:W5:Y:S02]  /*d480*/  LDL.LU R11, [R1+0xfc] ;  /* 0x0000fc00010b7983 */ /* 0x002f640000300800 */
[----:B------:R-:W-:-:S02]  /*d490*/  LEA R28, R0, R29, 0x1 ;  /* 0x0000001d001c7211 */ /* 0x000fc400078e08ff */
[----:B------:R-:W-:Y:S04]  /*d4a0*/  STL.64 [R1+0x1178], R24 ;  /* 0x0011781801007387 */ /* 0x000fe80000100a00 */
[----:B------:R-:W2:Y:S04]  /*d4b0*/  LDL.LU R15, [R1+0x134] ;  /* 0x00013400010f7983 */ /* 0x000ea80000300800 */
[----:B------:R-:W-:Y:S04]  /*d4c0*/  STL.64 [R1+0x1170], R22 ;  /* 0x0011701601007387 */ /* 0x000fe80000100a00 */
[----:B------:R-:W2:Y:S04]  /*d4d0*/  LDL.LU R20, [R1+0x110] ;  /* 0x0001100001147983 */ /* 0x000ea80000300800 */
[----:B------:R-:W-:Y:S04]  /*d4e0*/  STL.64 [R1+0x1168], R16 ;  /* 0x0011681001007387 */ /* 0x000fe80000100a00 */
[----:B------:R0:W-:Y:S04]  /*d4f0*/  STL.64 [R1+0x1ca8], R28 ;  /* 0x001ca81c01007387 */ /* 0x0001e80000100a00 */
[----:B0-----:R-:W2:Y:S01]  /*d500*/  LDL.LU R29, [R1+0x104] ;  /* 0x00010400011d7983 */ /* 0x001ea20000300800 */
[----:B------:R-:W-:Y:S01]  /*d510*/  IMAD.MOV.U32 R25, RZ, RZ, R12 ;  /* 0x000000ffff197224 */ /* 0x000fe200078e000c */
[----:B------:R-:W-:-:S02]  /*d520*/  LEA R24, P0, R12, R26, 0x1 ;  /* 0x0000001a0c187211 */ /* 0x000fc400078008ff */
[----:B----4-:R-:W-:Y:S02]  /*d530*/  LEA R22, P1, R21, R26, 0x1 ;  /* 0x0000001a15167211 */ /* 0x010fe400078208ff */
[C---:B------:R-:W-:Y:S02]  /*d540*/  LEA R12, R0.reuse, R28, 0x1 ;  /* 0x0000001c000c7211 */ /* 0x040fe400078e08ff */
[----:B------:R-:W-:Y:S02]  /*d550*/  LEA R16, P2, R13, R26, 0x1 ;  /* 0x0000001a0d107211 */ /* 0x000fe400078408ff */
[-C--:B------:R-:W-:Y:S01]  /*d560*/  LEA.HI.X.SX32 R25, R25, R27.reuse, 0x1, P0 ;  /* 0x0000001b19197211 */ /* 0x080fe200000f0eff */
[----:B------:R0:W-:Y:S01]  /*d570*/  STL [R1+0xc], R12 ;  /* 0x00000c0c01007387 */ /* 0x0001e20000100800 */
[-C--:B------:R-:W-:Y:S02]  /*d580*/  LEA.HI.X.SX32 R23, R21, R27.reuse, 0x1, P1 ;  /* 0x0000001b15177211 */ /* 0x080fe400008f0eff */
[----:B------:R-:W-:Y:S01]  /*d590*/  LEA.HI.X.SX32 R17, R13, R27, 0x1, P2 ;  /* 0x0000001b0d117211 */ /* 0x000fe200010f0eff */
[----:B------:R-:W-:Y:S04]  /*d5a0*/  STL.64 [R1+0x1160], R24 ;  /* 0x0011601801007387 */ /* 0x000fe80000100a00 */
[----:B------:R3:W-:Y:S01]  /*d5b0*/  STL.64 [R1+0x1158], R22 ;  /* 0x0011581601007387 */ /* 0x0007e20000100a00 */
[----:B0-----:R-:W-:-:S03]  /*d5c0*/  IMAD R12, R0, 0x2, R12 ;  /* 0x00000002000c7824 */ /* 0x001fc600078e020c */
[----:B------:R5:W-:Y:S01]  /*d5d0*/  STL.64 [R1+0x1150], R16 ;  /* 0x0011501001007387 */ /* 0x000be20000100a00 */
[----:B------:R-:W-:Y:S01]  /*d5e0*/  MOV R21, R10 ;  /* 0x0000000a00157202 */ /* 0x000fe20000000f00 */
[----:B------:R-:W-:Y:S02]  /*d5f0*/  IMAD.MOV.U32 R10, RZ, RZ, R8 ;  /* 0x000000ffff0a7224 */ /* 0x000fe400078e0008 */
[----:B------:R-:W-:Y:S04]  /*d600*/  STL [R1+0x8], R12 ;  /* 0x0000080c01007387 */ /* 0x000fe80000100800 */
[----:B------:R-:W4:Y:S04]  /*d610*/  LDL.LU R13, [R1+0x130] ;  /* 0x00013000010d7983 */ /* 0x000f280000300800 */
[----:B------:R-:W4:Y:S01]  /*d620*/  LDL.LU R8, [R1+0x12c] ;  /* 0x00012c0001087983 */ /* 0x000f220000300800 */
[----:B---3--:R-:W-:-:S04]  /*d630*/  LEA R22, P1, R19, R26, 0x1 ;  /* 0x0000001a13167211 */ /* 0x008fc800078208ff */
[----:B------:R-:W-:Y:S02]  /*d640*/  LEA.HI.X.SX32 R23, R19, R27, 0x1, P1 ;  /* 0x0000001b13177211 */ /* 0x000fe400008f0eff */
[----:B-----5:R-:W-:-:S04]  /*d650*/  LEA R16, P2, R11, R26, 0x1 ;  /* 0x0000001a0b107211 */ /* 0x020fc800078408ff */
[----:B------:R-:W-:Y:S02]  /*d660*/  LEA.HI.X.SX32 R17, R11, R27, 0x1, P2 ;  /* 0x0000001b0b117211 */ /* 0x000fe400010f0eff */
[----:B--2---:R-:W-:-:S04]  /*d670*/  LEA R24, P0, R29, R26, 0x1 ;  /* 0x0000001a1d187211 */ /* 0x004fc800078008ff */
[----:B------:R-:W-:-:S05]  /*d680*/  LEA.HI.X.SX32 R25, R29, R27, 0x1, P0 ;  /* 0x0000001b1d197211 */ /* 0x000fca00000f0eff */
[----:B------:R0:W-:Y:S04]  /*d690*/  STL.64 [R1+0x1148], R24 ;  /* 0x0011481801007387 */ /* 0x0001e80000100a00 */
[----:B0-----:R-:W2:Y:S04]  /*d6a0*/  LDL.LU R25, [R1+0x120] ;  /* 0x0001200001197983 */ /* 0x001ea80000300800 */
[----:B------:R-:W3:Y:S04]  /*d6b0*/  LDL.LU R11, [R1+0x11c] ;  /* 0x00011c00010b7983 */ /* 0x000ee80000300800 */
[----:B------:R0:W-:Y:S04]  /*d6c0*/  STL.64 [R1+0x1140], R22 ;  /* 0x0011401601007387 */ /* 0x0001e80000100a00 */
[----:B------:R1:W-:Y:S04]  /*d6d0*/  STL.64 [R1+0x1138], R16 ;  /* 0x0011381001007387 */ /* 0x0003e80000100a00 */
[----:B------:R-:W2:Y:S01]  /*d6e0*/  LDL.LU R24, [R1+0x124] ;  /* 0x0001240001187983 */ /* 0x000ea20000300800 */
[----:B------:R-:W-:-:S02]  /*d6f0*/  LEA R12, R0, R12, 0x1 ;  /* 0x0000000c000c7211 */ /* 0x000fc400078e08ff */
[----:B------:R-:W-:-:S03]  /*d700*/  LEA R28, P0, R15, R26, 0x1 ;  /* 0x0000001a0f1c7211 */ /* 0x000fc600078008ff */
[----:B------:R-:W-:Y:S01]  /*d710*/  IMAD R12, R0, 0x2, R12 ;  /* 0x00000002000c7824 */ /* 0x000fe200078e020c */
[-C--:B0-----:R-:W-:Y:S02]  /*d720*/  LEA R22, P1, R20, R26.reuse, 0x1 ;  /* 0x0000001a14167211 */ /* 0x081fe400078208ff */
[-C--:B-1----:R-:W-:Y:S02]  /*d730*/  LEA R16, P2, R18, R26.reuse, 0x1 ;  /* 0x0000001a12107211 */ /* 0x082fe400078408ff */
[-C--:B------:R-:W-:Y:S02]  /*d740*/  LEA.HI.X.SX32 R29, R15, R27.reuse, 0x1, P0 ;  /* 0x0000001b0f1d7211 */ /* 0x080fe400000f0eff */
[-C--:B------:R-:W-:Y:S02]  /*d750*/  LEA.HI.X.SX32 R23, R20, R27.reuse, 0x1, P1 ;  /* 0x0000001b14177211 */ /* 0x080fe400008f0eff */
[----:B------:R-:W-:Y:S01]  /*d760*/  LEA.HI.X.SX32 R17, R18, R27, 0x1, P2 ;  /* 0x0000001b12117211 */ /* 0x000fe200010f0eff */
[----:B--2---:R4:W-:Y:S04]  /*d770*/  STL.64 [R1+0x1d18], R24 ;  /* 0x001d181801007387 */ /* 0x0049e80000100a00 */
[----:B------:R0:W-:Y:S01]  /*d780*/  STL [R1+0x1c], R12 ;  /* 0x00001c0c01007387 */ /* 0x0001e20000100800 */
[----:B----4-:R-:W-:-:S02]  /*d790*/  LEA R24, P0, R13, R26, 0x1 ;  /* 0x0000001a0d187211 */ /* 0x010fc400078008ff */
[----:B0-----:R-:W-:Y:S02]  /*d7a0*/  LEA R12, R0, R12, 0x1 ;  /* 0x0000000c000c7211 */ /* 0x001fe400078e08ff */
[----:B------:R-:W-:-:S03]  /*d7b0*/  LEA.HI.X.SX32 R25, R13, R27, 0x1, P0 ;  /* 0x0000001b0d197211 */ /* 0x000fc600000f0eff */
[----:B------:R-:W-:Y:S04]  /*d7c0*/  STL [R1+0x18], R12 ;  /* 0x0000180c01007387 */ /* 0x000fe80000100800 */
[----:B------:R-:W2:Y:S04]  /*d7d0*/  LDL.LU R19, [R1+0x118] ;  /* 0x0001180001137983 */ /* 0x000ea80000300800 */
[----:B------:R-:W-:Y:S04]  /*d7e0*/  STL.64 [R1+0x1130], R28 ;  /* 0x0011301c01007387 */ /* 0x000fe80000100a00 */
[----:B------:R-:W4:Y:S04]  /*d7f0*/  LDL.LU R15, [R1+0x138] ;  /* 0x00013800010f7983 */ /* 0x000f280000300800 */
[----:B------:R-:W-:Y:S04]  /*d800*/  STL.64 [R1+0x1128], R22 ;  /* 0x0011281601007387 */ /* 0x000fe80000100a00 */
[----:B------:R-:W-:Y:S04]  /*d810*/  STL.64 [R1+0x1120], R16 ;  /* 0x0011201001007387 */ /* 0x000fe80000100a00 */
[----:B------:R0:W-:Y:S04]  /*d820*/  STL.64 [R1+0x1118], R24 ;  /* 0x0011181801007387 */ /* 0x0001e80000100a00 */
[----:B0-----:R-:W5:Y:S04]  /*d830*/  LDL.LU.64 R24, [R1+0x1d18] ;  /* 0x001d180001187983 */ /* 0x001f680000300a00 */
[----:B------:R-:W2:Y:S01]  /*d840*/  LDL.LU R18, [R1+0x10c] ;  /* 0x00010c0001127983 */ /* 0x000ea20000300800 */
[----:B------:R-:W-:Y:S01]  /*d850*/  IMAD R28, R0, 0x2, R12 ;  /* 0x00000002001c7824 */ /* 0x000fe200078e020c */
[----:B------:R-:W-:-:S02]  /*d860*/  LEA R22, P1, R8, R26, 0x1 ;  /* 0x0000001a08167211 */ /* 0x000fc400078208ff */
[----:B------:R-:W-:Y:S01]  /*d870*/  MOV R12, R10 ;  /* 0x0000000a000c7202 */ /* 0x000fe20000000f00 */
[----:B------:R-:W-:Y:S01]  /*d880*/  IMAD R10, R0, 0x2, R28 ;  /* 0x00000002000a7824 */ /* 0x000fe200078e021c */
[-C--:B------:R-:W-:Y:S02]  /*d890*/  LEA.HI.X.SX32 R23, R8, R27.reuse, 0x1, P1 ;  /* 0x0000001b08177211 */ /* 0x080fe400008f0eff */
[C---:B------:R-:W-:Y:S02]  /*d8a0*/  LEA R16, P2, R21.reuse, R26, 0x1 ;  /* 0x0000001a15107211 */ /* 0x040fe400078408ff */
[----:B------:R0:W-:Y:S04]  /*d8b0*/  STL [R1+0x28], R10 ;  /* 0x0000280a01007387 */ /* 0x0001e80000100800 */
[----:B------:R-:W2:Y:S04]  /*d8c0*/  LDL.LU R13, [R1+0x108] ;  /* 0x00010800010d7983 */ /* 0x000ea80000300800 */
[----:B------:R-:W-:Y:S01]  /*d8d0*/  STL.64 [R1+0x1110], R22 ;  /* 0x0011101601007387 */ /* 0x000fe20000100a00 */
[----:B------:R-:W-:-:S03]  /*d8e0*/  LEA.HI.X.SX32 R17, R21, R27, 0x1, P2 ;  /* 0x0000001b15117211 */ /* 0x000fc600010f0eff */
[----:B------:R-:W2:Y:S01]  /*d8f0*/  LDL.LU R8, [R1+0xe4] ;  /* 0x0000e40001087983 */ /* 0x000ea20000300800 */
[----:B0-----:R-:W-:-:S03]  /*d900*/  LEA R10, R0, R10, 0x1 ;  /* 0x0000000a000a7211 */ /* 0x001fc600078e08ff */
[----:B------:R-:W-:Y:S01]  /*d910*/  STL.64 [R1+0x1108], R16 ;  /* 0x0011081001007387 */ /* 0x000fe20000100a00 */
[----:B---3--:R-:W-:-:S03]  /*d920*/  LEA R20, P2, R11, R26, 0x1 ;  /* 0x0000001a0b147211 */ /* 0x008fc600078408ff */
[----:B------:R0:W-:Y:S01]  /*d930*/  STL [R1+0x24], R10 ;  /* 0x0000240a01007387 */ /* 0x0001e20000100800 */
[----:B------:R-:W-:Y:S01]  /*d940*/  LEA.HI.X.SX32 R21, R11, R27, 0x1, P2 ;  /* 0x0000001b0b157211 */ /* 0x000fe200010f0eff */
[----:B0-----:R-:W-:Y:S01]  /*d950*/  IMAD R10, R0, 0x2, R10 ;  /* 0x00000002000a7824 */ /* 0x001fe200078e020a */
[----:B-----5:R-:W-:-:S04]  /*d960*/  LEA R16, P0, R24, R26, 0x1 ;  /* 0x0000001a18107211 */ /* 0x020fc800078008ff */
[----:B------:R-:W-:Y:S02]  /*d970*/  LEA.HI.X.SX32 R17, R24, R27, 0x1, P0 ;  /* 0x0000001b18117211 */ /* 0x000fe400000f0eff */
[----:B------:R-:W-:-:S03]  /*d980*/  LEA R22, P1, R25, R26, 0x1 ;  /* 0x0000001a19167211 */ /* 0x000fc600078208ff */
[----:B------:R0:W-:Y:S01]  /*d990*/  STL.64 [R1+0x1100], R16 ;  /* 0x0011001001007387 */ /* 0x0001e20000100a00 */
[-C--:B------:R-:W-:Y:S02]  /*d9a0*/  LEA.HI.X.SX32 R23, R25, R27.reuse, 0x1, P1 ;  /* 0x0000001b19177211 */ /* 0x080fe400008f0eff */
[C---:B----4-:R-:W-:Y:S01]  /*d9b0*/  LEA R24, P0, R15.reuse, R26, 0x1 ;  /* 0x0000001a0f187211 */ /* 0x050fe200078008ff */
[----:B0-----:R-:W3:Y:S04]  /*d9c0*/  LDL.LU.64 R16, [R1+0x1d10] ;  /* 0x001d100001107983 */ /* 0x001ee80000300a00 */
[----:B------:R-:W-:Y:S04]  /*d9d0*/  STL [R1+0x20], R10 ;  /* 0x0000200a01007387 */ /* 0x000fe80000100800 */
[----:B------:R0:W-:Y:S01]  /*d9e0*/  STL.64 [R1+0x10f0], R20 ;  /* 0x0010f01401007387 */ /* 0x0001e20000100a00 */
[----:B------:R-:W-:-:S02]  /*d9f0*/  LEA.HI.X.SX32 R25, R15, R27, 0x1, P0 ;  /* 0x0000001b0f197211 */ /* 0x000fc400000f0eff */
[----:B------:R-:W-:Y:S01]  /*da00*/  MOV R15, R12 ;  /* 0x0000000c000f7202 */ /* 0x000fe20000000f00 */
[----:B------:R2:W-:Y:S01]  /*da10*/  STL.64 [R1+0x10f8], R22 ;  /* 0x0010f81601007387 */ /* 0x0005e20000100a00 */
[----:B0-----:R-:W-:-:S05]  /*da20*/  LEA R20, R0, R10, 0x1 ;  /* 0x0000000a00147211 */ /* 0x001fca00078e08ff */
[----:B------:R0:W-:Y:S01]  /*da30*/  STL [R1+0x38], R20 ;  /* 0x0000381401007387 */ /* 0x0001e20000100800 */
[----:B--2---:R-:W-:-:S03]  /*da40*/  LEA R22, P1, R19, R26, 0x1 ;  /* 0x0000001a13167211 */ /* 0x004fc600078208ff */
[----:B------:R-:W2:Y:S01]  /*da50*/  LDL.LU R12, [R1+0xc8] ;  /* 0x0000c800010c7983 */ /* 0x000ea20000300800 */
[-C--:B------:R-:W-:Y:S01]  /*da60*/  LEA R10, P2, R6, R26.reuse, 0x1 ;  /* 0x0000001a060a7211 */ /* 0x080fe200078408ff */
[C---:B0-----:R-:W-:Y:S01]  /*da70*/  IMAD R20, R0.reuse, 0x2, R20 ;  /* 0x0000000200147824 */ /* 0x041fe200078e0214 */
[-C--:B------:R-:W-:Y:S01]  /*da80*/  LEA.HI.X.SX32 R23, R19, R27.reuse, 0x1, P1 ;  /* 0x0000001b13177211 */ /* 0x080fe200008f0eff */
[----:B------:R0:W-:Y:S02]  /*da90*/  STL.64 [R1+0x10e8], R24 ;  /* 0x0010e81801007387 */ /* 0x0001e40000100a00 */
[----:B------:R-:W-:Y:S01]  /*daa0*/  IMAD R21, R0, 0x2, R20 ;  /* 0x0000000200157824 */ /* 0x000fe200078e0214 */
[----:B------:R-:W-:Y:S01]  /*dab0*/  LEA.HI.X.SX32 R11, R6, R27, 0x1, P2 ;  /* 0x0000001b060b7211 */ /* 0x000fe200010f0eff */
[----:B------:R1:W-:Y:S03]  /*dac0*/  STL.64 [R1+0x10e0], R22 ;  /* 0x0010e01601007387 */ /* 0x0003e60000100a00 */
[----:B------:R-:W-:Y:S01]  /*dad0*/  LEA R6, R0, R21, 0x1 ;  /* 0x0000001500067211 */ /* 0x000fe200078e08ff */
[----:B------:R-:W4:Y:S01]  /*dae0*/  LDL.LU R19, [R1+0xa4] ;  /* 0x0000a40001137983 */ /* 0x000f220000300800 */
[----:B0-----:R-:W-:-:S03]  /*daf0*/  LEA R24, P0, R18, R26, 0x1 ;  /* 0x0000001a12187211 */ /* 0x001fc600078008ff */
[----:B------:R0:W-:Y:S01]  /*db00*/  STL.64 [R1+0x10d8], R10 ;  /* 0x0010d80a01007387 */ /* 0x0001e20000100a00 */
[----:B------:R-:W-:-:S03]  /*db10*/  LEA.HI.X.SX32 R25, R18, R27, 0x1, P0 ;  /* 0x0000001b12197211 */ /* 0x000fc600000f0eff */
[----:B------:R5:W-:Y:S04]  /*db20*/  STL [R1+0x54], R6 ;  /* 0x0000540601007387 */ /* 0x000be80000100800 */
[----:B------:R-:W-:Y:S04]  /*db30*/  STL.64 [R1+0x10d0], R24 ;  /* 0x0010d01801007387 */ /* 0x000fe80000100a00 */
[----:B------:R-:W3:Y:S01]  /*db40*/  LDL.LU R29, [R1+0x9c] ;  /* 0x00009c00011d7983 */ /* 0x000ee20000300800 */
[-C--:B-1----:R-:W-:Y:S02]  /*db50*/  LEA R22, P1, R13, R26.reuse, 0x1 ;  /* 0x0000001a0d167211 */ /* 0x082fe400078208ff */
[----:B0-----:R-:W-:-:S02]  /*db60*/  LEA R10, P2, R8, R26, 0x1 ;  /* 0x0000001a080a7211 */ /* 0x001fc400078408ff */
[-C--:B------:R-:W-:Y:S02]  /*db70*/  LEA.HI.X.SX32 R23, R13, R27.reuse, 0x1, P1 ;  /* 0x0000001b0d177211 */ /* 0x080fe400008f0eff */
[----:B------:R-:W-:-:S03]  /*db80*/  LEA.HI.X.SX32 R11, R8, R27, 0x1, P2 ;  /* 0x0000001b080b7211 */ /* 0x000fc600010f0eff */
[----:B------:R0:W-:Y:S01]  /*db90*/  STL.64 [R1+0x10c8], R22 ;  /* 0x0010c81601007387 */ /* 0x0001e20000100a00 */
[----:B-----5:R-:W-:Y:S01]  /*dba0*/  IMAD R6, R0, 0x2, R6 ;  /* 0x0000000200067824 */ /* 0x020fe200078e0206 */
[-C--:B------:R-:W-:Y:S02]  /*dbb0*/  LEA R8, P2, R4, R26.reuse, 0x1 ;  /* 0x0000001a04087211 */ /* 0x080fe400078408ff */
[----:B0-----:R-:W5:Y:S04]  /*dbc0*/  LDL.LU R22, [R1+0x94] ;  /* 0x0000940001167983 */ /* 0x001f680000300800 */
[----:B------:R0:W-:Y:S01]  /*dbd0*/  STL.64 [R1+0x10c0], R10 ;  /* 0x0010c00a01007387 */ /* 0x0001e20000100a00 */
[----:B------:R-:W-:Y:S01]  /*dbe0*/  IMAD R18, R0, 0x2, R6 ;  /* 0x0000000200127824 */ /* 0x000fe200078e0206 */
[----:B------:R-:W-:-:S02]  /*dbf0*/  LEA R24, P1, R14, R26, 0x1 ;  /* 0x0000001a0e187211 */ /* 0x000fc400078208ff */
[----:B------:R-:W5:Y:S01]  /*dc00*/  LDL.LU R23, [R1+0x78] ;  /* 0x0000780001177983 */ /* 0x000f620000300800 */
[----:B0-----:R-:W-:Y:S02]  /*dc10*/  LEA R10, P0, R9, R26, 0x1 ;  /* 0x0000001a090a7211 */ /* 0x001fe400078008ff */
[----:B------:R-:W-:Y:S01]  /*dc20*/  MOV R11, R9 ;  /* 0x00000009000b7202 */ /* 0x000fe20000000f00 */
[----:B------:R0:W-:Y:S01]  /*dc30*/  STL [R1+0x50], R6 ;  /* 0x0000500601007387 */ /* 0x0001e20000100800 */
[-C--:B------:R-:W-:Y:S02]  /*dc40*/  LEA.HI.X.SX32 R9, R4, R27.reuse, 0x1, P2 ;  /* 0x0000001b04097211 */ /* 0x080fe400010f0eff */
[-C--:B------:R-:W-:Y:S01]  /*dc50*/  LEA.HI.X.SX32 R11, R11, R27.reuse, 0x1, P0 ;  /* 0x0000001b0b0b7211 */ /* 0x080fe200000f0eff */
[----:B------:R-:W5:Y:S01]  /*dc60*/  LDL.LU R13, [R1+0x5c] ;  /* 0x00005c00010d7983 */ /* 0x000f620000300800 */
[----:B------:R-:W-:Y:S02]  /*dc70*/  LEA.HI.X.SX32 R25, R14, R27, 0x1, P1 ;  /* 0x0000001b0e197211 */ /* 0x000fe400008f0eff */
[----:B0-----:R-:W-:-:S02]  /*dc80*/  MOV R6, R7 ;  /* 0x0000000700067202 */ /* 0x001fc40000000f00 */
[----:B------:R-:W5:Y:S01]  /*dc90*/  LDL.LU R7, [R1+0x10] ;  /* 0x0000100001077983 */ /* 0x000f620000300800 */
[----:B------:R-:W-:-:S03]  /*dca0*/  IMAD R4, R0, 0x2, R18 ;  /* 0x0000000200047824 */ /* 0x000fc600078e0212 */
[----:B------:R0:W-:Y:S01]  /*dcb0*/  STL.64 [R1+0x10b8], R10 ;  /* 0x0010b80a01007387 */ /* 0x0001e20000100a00 */
[----:B------:R-:W-:-:S03]  /*dcc0*/  LEA R14, P2, R5, R26, 0x1 ;  /* 0x0000001a050e7211 */ /* 0x000fc600078408ff */
[----:B0-----:R-:W5:Y:S04]  /*dcd0*/  LDL.LU.64 R10, [R1+0x1d08] ;  /* 0x001d0800010a7983 */ /* 0x001f680000300a00 */
[----:B------:R0:W-:Y:S04]  /*dce0*/  STL.64 [R1+0x10a8], R8 ;  /* 0x0010a80801007387 */ /* 0x0001e80000100a00 */
[----:B------:R-:W-:Y:S01]  /*dcf0*/  STL.64 [R1+0x10b0], R24 ;  /* 0x0010b01801007387 */ /* 0x000fe20000100a00 */
[----:B0-----:R-:W-:Y:S02]  /*dd00*/  LEA R8, P0, R15, R26, 0x1 ;  /* 0x0000001a0f087211 */ /* 0x001fe400078008ff */
[----:B------:R-:W-:Y:S01]  /*dd10*/  MOV R9, R15 ;  /* 0x0000000f00097202 */ /* 0x000fe20000000f00 */
[----:B------:R0:W-:Y:S03]  /*dd20*/  STL [R1+0x70], R4 ;  /* 0x0000700401007387 */ /* 0x0001e60000100800 */
[----:B------:R-:W-:-:S02]  /*dd30*/  LEA.HI.X.SX32 R9, R9, R27, 0x1, P0 ;  /* 0x0000001b09097211 */ /* 0x000fc400000f0eff */
[----:B------:R-:W-:Y:S01]  /*dd40*/  LEA.HI.X.SX32 R15, R5, R27, 0x1, P2 ;  /* 0x0000001b050f7211 */ /* 0x000fe200010f0eff */
[----:B0-----:R-:W-:Y:S02]  /*dd50*/  IMAD R4, R0, 0x2, R4 ;  /* 0x0000000200047824 */ /* 0x001fe400078e0204 */
[----:B------:R0:W-:Y:S01]  /*dd60*/  STL.64 [R1+0x10a0], R8 ;  /* 0x0010a00801007387 */ /* 0x0001e20000100a00 */
[----:B------:R-:W-:-:S03]  /*dd70*/  IMAD.MOV.U32 R5, RZ, RZ, R2 ;  /* 0x000000ffff057224 */ /* 0x000fc600078e0002 */
[----:B0-----:R-:W5:Y:S04]  /*dd80*/  LDL.LU.64 R8, [R1+0x1d00] ;  /* 0x001d000001087983 */ /* 0x001f680000300a00 */
[----:B------:R0:W-:Y:S01]  /*dd90*/  STL [R1+0x6c], R4 ;  /* 0x00006c0401007387 */ /* 0x0001e20000100800 */
[----:B--2---:R-:W-:-:S04]  /*dda0*/  LEA R24, P1, R12, R26, 0x1 ;  /* 0x0000001a0c187211 */ /* 0x004fc800078208ff */
[-C--:B------:R-:W-:Y:S02]  /*ddb0*/  LEA.HI.X.SX32 R25, R12, R27.reuse, 0x1, P1 ;  /* 0x0000001b0c197211 */ /* 0x080fe400008f0eff */
[----:B------:R-:W-:Y:S02]  /*ddc0*/  LEA R12, R0, R4, 0x1 ;  /* 0x00000004000c7211 */ /* 0x000fe400078e08ff */
[----:B0-----:R-:W-:Y:S01]  /*ddd0*/  LEA R4, P0, R2, R26, 0x1 ;  /* 0x0000001a02047211 */ /* 0x001fe200078008ff */
[----:B------:R4:W-:Y:S01]  /*dde0*/  STL.64 [R1+0x1098], R24 ;  /* 0x0010981801007387 */ /* 0x0009e20000100a00 */
[----:B------:R-:W-:Y:S02]  /*ddf0*/  LEA R2, R0, R12, 0x1 ;  /* 0x0000000c00027211 */ /* 0x000fe400078e08ff */
[----:B------:R-:W-:Y:S01]  /*de00*/  LEA.HI.X.SX32 R5, R5, R27, 0x1, P0 ;  /* 0x0000001b05057211 */ /* 0x000fe200000f0eff */
[----:B------:R0:W-:Y:S04]  /*de10*/  STL.64 [R1+0x1090], R14 ;  /* 0x0010900e01007387 */ /* 0x0001e80000100a00 */
[----:B------:R1:W-:Y:S01]  /*de20*/  STL.64 [R1+0x1088], R4 ;  /* 0x0010880401007387 */ /* 0x0003e20000100a00 */
[----:B----4-:R-:W-:-:S02]  /*de30*/  LEA R24, P1, R19, R26, 0x1 ;  /* 0x0000001a13187211 */ /* 0x010fc400078208ff */
[----:B0-----:R-:W-:Y:S02]  /*de40*/  LEA R14, P2, R3, R26, 0x1 ;  /* 0x0000001a030e7211 */ /* 0x001fe400078408ff */
[-C--:B------:R-:W-:Y:S01]  /*de50*/  LEA.HI.X.SX32 R25, R19, R27.reuse, 0x1, P1 ;  /* 0x0000001b13197211 */ /* 0x080fe200008f0eff */
[----:B------:R-:W-:Y:S01]  /*de60*/  IMAD R19, R0, 0x2, R2 ;  /* 0x0000000200137824 */ /* 0x000fe200078e0202 */
[----:B-1----:R-:W2:Y:S01]  /*de70*/  LDL.LU.64 R4, [R1+0x1cf8] ;  /* 0x001cf80001047983 */ /* 0x002ea20000300a00 */
[----:B------:R-:W-:-:S03]  /*de80*/  LEA.HI.X.SX32 R15, R3, R27, 0x1, P2 ;  /* 0x0000001b030f7211 */ /* 0x000fc600010f0eff */
[----:B------:R3:W-:Y:S04]  /*de90*/  STL [R1+0x88], R2 ;  /* 0x0000880201007387 */ /* 0x0007e80000100800 */
[----:B------:R-:W-:Y:S01]  /*dea0*/  STL.64 [R1+0x1080], R24 ;  /* 0x0010801801007387 */ /* 0x000fe20000100a00 */
[----:B---3--:R-:W-:-:S03]  /*deb0*/  LEA R2, P0, R29, R26, 0x1 ;  /* 0x0000001a1d027211 */ /* 0x008fc600078008ff */
[----:B------:R-:W-:Y:S01]  /*dec0*/  STL.64 [R1+0x1078], R14 ;  /* 0x0010780e01007387 */ /* 0x000fe20000100a00 */
[----:B------:R-:W-:-:S03]  /*ded0*/  LEA.HI.X.SX32 R3, R29, R27, 0x1, P0 ;  /* 0x0000001b1d037211 */ /* 0x000fc600000f0eff */
[----:B------:R-:W-:Y:S04]  /*dee0*/  STL [R1+0x84], R19 ;  /* 0x0000841301007387 */ /* 0x000fe80000100800 */
[----:B------:R0:W-:Y:S04]  /*def0*/  STL.64 [R1+0x1070], R2 ;  /* 0x0010700201007387 */ /* 0x0001e80000100a00 */
[----:B0-----:R-:W3:Y:S01]  /*df00*/  LDL.LU.64 R2, [R1+0x1cf0] ;  /* 0x001cf00001027983 */ /* 0x001ee20000300a00 */
[----:B-----5:R-:W-:Y:S02]  /*df10*/  LEA R24, P1, R22, R26, 0x1 ;  /* 0x0000001a16187211 */ /* 0x020fe400078208ff */
[----:B------:R-:W-:-:S02]  /*df20*/  LEA R19, R0, R19, 0x1 ;  /* 0x0000001300137211 */ /* 0x000fc400078e08ff */
[-C--:B------:R-:W-:Y:S02]  /*df30*/  LEA.HI.X.SX32 R25, R22, R27.reuse, 0x1, P1 ;  /* 0x0000001b16197211 */ /* 0x080fe400008f0eff */
[CC--:B------:R-:W-:Y:S01]  /*df40*/  LEA R14, P2, R23.reuse, R26.reuse, 0x1 ;  /* 0x0000001a170e7211 */ /* 0x0c0fe200078408ff */
[----:B------:R-:W-:Y:S02]  /*df50*/  IMAD R29, R0, 0x2, R19 ;  /* 0x00000002001d7824 */ /* 0x000fe400078e0213 */
[----:B------:R0:W-:Y:S01]  /*df60*/  STL.64 [R1+0x1068], R24 ;  /* 0x0010681801007387 */ /* 0x0001e20000100a00 */
[----:B------:R-:W-:Y:S02]  /*df70*/  LEA.HI.X.SX32 R15, R23, R27, 0x1, P2 ;  /* 0x0000001b170f7211 */ /* 0x000fe400010f0eff */
[----:B------:R-:W-:-:S03]  /*df80*/  LEA R22, P1, R13, R26, 0x1 ;  /* 0x0000001a0d167211 */ /* 0x000fc600078208ff */
[----:B------:R1:W-:Y:S01]  /*df90*/  STL.64 [R1+0x1060], R14 ;  /* 0x0010600e01007387 */ /* 0x0003e20000100a00 */
[----:B0-----:R-:W-:Y:S02]  /*dfa0*/  LEA R24, P0, R6, R26, 0x1 ;  /* 0x0000001a06187211 */ /* 0x001fe400078008ff */
[----:B------:R-:W-:Y:S01]  /*dfb0*/  MOV R25, R6 ;  /* 0x0000000600197202 */ /* 0x000fe20000000f00 */
[C---:B------:R-:W-:Y:S01]  /*dfc0*/  IMAD R6, R0.reuse, 0x2, R29 ;  /* 0x0000000200067824 */ /* 0x040fe200078e021d */
[-C--:B------:R-:W-:Y:S02]  /*dfd0*/  LEA.HI.X.SX32 R23, R13, R27.reuse, 0x1, P1 ;  /* 0x0000001b0d177211 */ /* 0x080fe400008f0eff */
[----:B-1----:R-:W-:Y:S02]  /*dfe0*/  LEA R14, P2, R7, R26, 0x1 ;  /* 0x0000001a070e7211 */ /* 0x002fe400078408ff */
[----:B------:R-:W-:Y:S01]  /*dff0*/  LEA.HI.X.SX32 R25, R25, R27, 0x1, P0 ;  /* 0x0000001b19197211 */ /* 0x000fe200000f0eff */
[----:B------:R3:W-:Y:S01]  /*e000*/  STL [R1+0x90], R6 ;  /* 0x0000900601007387 */ /* 0x0007e20000100800 */
[----:B------:R-:W-:-:S02]  /*e010*/  LEA R13, R0, R6, 0x1 ;  /* 0x00000006000d7211 */ /* 0x000fc400078e08ff */
[----:B------:R-:W-:Y:S01]  /*e020*/  LEA.HI.X.SX32 R15, R7, R27, 0x1, P2 ;  /* 0x0000001b070f7211 */ /* 0x000fe200010f0eff */
[----:B------:R-:W-:Y:S04]  /*e030*/  STL.64 [R1+0x1058], R24 ;  /* 0x0010581801007387 */ /* 0x000fe80000100a00 */
[----:B------:R-:W-:Y:S04]  /*e040*/  STL.64 [R1+0x1050], R22 ;  /* 0x0010501601007387 */ /* 0x000fe80000100a00 */
[----:B------:R-:W-:Y:S01]  /*e050*/  STL.64 [R1+0x1048], R14 ;  /* 0x0010480e01007387 */ /* 0x000fe20000100a00 */
[----:B---3--:R-:W-:-:S04]  /*e060*/  LEA R6, P0, R2, R26, 0x1 ;  /* 0x0000001a02067211 */ /* 0x008fc800078008ff */
[----:B------:R-:W-:-:S05]  /*e070*/  LEA.HI.X.SX32 R7, R2, R27, 0x1, P0 ;  /* 0x0000001b02077211 */ /* 0x000fca00000f0eff */
[----:B------:R0:W-:Y:S04]  /*e080*/  STL.64 [R1+0x1040], R6 ;  /* 0x0010400601007387 */ /* 0x0001e80000100a00 */
[----:B0-----:R-:W3:Y:S01]  /*e090*/  LDL.LU.64 R6, [R1+0x1ce8] ;  /* 0x001ce80001067983 */ /* 0x001ee20000300a00 */
[CC--:B------:R-:W-:Y:S02]  /*e0a0*/  LEA R22, P1, R3.reuse, R26.reuse, 0x1 ;  /* 0x0000001a03167211 */ /* 0x0c0fe400078208ff */
[C---:B--2---:R-:W-:Y:S02]  /*e0b0*/  LEA R14, P2, R4.reuse, R26, 0x1 ;  /* 0x0000001a040e7211 */ /* 0x044fe400078408ff */
[-C--:B------:R-:W-:Y:S02]  /*e0c0*/  LEA.HI.X.SX32 R23, R3, R27.reuse, 0x1, P1 ;  /* 0x0000001b03177211 */ /* 0x080fe400008f0eff */
[----:B------:R-:W-:-:S03]  /*e0d0*/  LEA.HI.X.SX32 R15, R4, R27, 0x1, P2 ;  /* 0x0000001b040f7211 */ /* 0x000fc600010f0eff */
[----:B------:R0:W-:Y:S01]  /*e0e0*/  STL.64 [R1+0x1038], R22 ;  /* 0x0010381601007387 */ /* 0x0001e20000100a00 */
[----:B------:R-:W-:-:S03]  /*e0f0*/  MOV R2, R12 ;  /* 0x0000000c00027202 */ /* 0x000fc60000000f00 */
[----:B------:R3:W-:Y:S01]  /*e100*/  STL.64 [R1+0x1030], R14 ;  /* 0x0010300e01007387 */ /* 0x0007e20000100a00 */
[----:B------:R-:W-:Y:S01]  /*e110*/  IMAD R24, R0, 0x2, R13 ;  /* 0x0000000200187824 */ /* 0x000fe200078e020d */
[----:B0-----:R-:W-:-:S04]  /*e120*/  LEA R22, P0, R5, R26, 0x1 ;  /* 0x0000001a05167211 */ /* 0x001fc800078008ff */
[----:B------:R-:W-:-:S05]  /*e130*/  LEA.HI.X.SX32 R23, R5, R27, 0x1, P0 ;  /* 0x0000001b05177211 */ /* 0x000fca00000f0eff */
[----:B------:R-:W-:Y:S01]  /*e140*/  STL.64 [R1+0x1028], R22 ;  /* 0x0010281601007387 */ /* 0x000fe20000100a00 */
[CC--:B---3--:R-:W-:Y:S02]  /*e150*/  LEA R14, P1, R6.reuse, R26.reuse, 0x1 ;  /* 0x0000001a060e7211 */ /* 0x0c8fe400078208ff */
[C---:B------:R-:W-:Y:S02]  /*e160*/  LEA R12, P2, R7.reuse, R26, 0x1 ;  /* 0x0000001a070c7211 */ /* 0x040fe400078408ff */
[-C--:B------:R-:W-:Y:S02]  /*e170*/  LEA.HI.X.SX32 R15, R6, R27.reuse, 0x1, P1 ;  /* 0x0000001b060f7211 */ /* 0x080fe400008f0eff */
[----:B------:R-:W-:-:S03]  /*e180*/  LEA.HI.X.SX32 R13, R7, R27, 0x1, P2 ;  /* 0x0000001b070d7211 */ /* 0x000fc600010f0eff */
[----:B------:R0:W-:Y:S04]  /*e190*/  STL.64 [R1+0x1020], R14 ;  /* 0x0010200e01007387 */ /* 0x0001e80000100a00 */
[----:B------:R1:W-:Y:S01]  /*e1a0*/  STL.64 [R1+0x1018], R12 ;  /* 0x0010180c01007387 */ /* 0x0003e20000100a00 */
[CC--:B0-----:R-:W-:Y:S02]  /*e1b0*/  LEA R14, P0, R8.reuse, R26.reuse, 0x1 ;  /* 0x0000001a080e7211 */ /* 0x0c1fe400078008ff */
[C---:B-1----:R-:W-:Y:S02]  /*e1c0*/  LEA R12, P1, R9.reuse, R26, 0x1 ;  /* 0x0000001a090c7211 */ /* 0x042fe400078208ff */
[-C--:B------:R-:W-:Y:S02]  /*e1d0*/  LEA.HI.X.SX32 R15, R8, R27.reuse, 0x1, P0 ;  /* 0x0000001b080f7211 */ /* 0x080fe400000f0eff */
[----:B------:R-:W-:-:S03]  /*e1e0*/  LEA.HI.X.SX32 R13, R9, R27, 0x1, P1 ;  /* 0x0000001b090d7211 */ /* 0x000fc600008f0eff */
[----:B------:R0:W-:Y:S04]  /*e1f0*/  STL.64 [R1+0x1010], R14 ;  /* 0x0010100e01007387 */ /* 0x0001e80000100a00 */
[----:B0-----:R-:W2:Y:S04]  /*e200*/  LDL.LU.64 R14, [R1+0x1ce0] ;  /* 0x001ce000010e7983 */ /* 0x001ea80000300a00 */
[----:B------:R0:W-:Y:S04]  /*e210*/  STL.64 [R1+0x1008], R12 ;  /* 0x0010080c01007387 */ /* 0x0001e80000100a00 */
[----:B0-----:R-:W3:Y:S01]  /*e220*/  LDL.LU.64 R12, [R1+0x1cd8] ;  /* 0x001cd800010c7983 */ /* 0x001ee20000300a00 */
[----:B------:R-:W-:Y:S01]  /*e230*/  IMAD R25, R0, 0x2, R24 ;  /* 0x0000000200197824 */ /* 0x000fe200078e0218 */
[----:B------:R-:W-:-:S04]  /*e240*/  LEA R22, P2, R10, R26, 0x1 ;  /* 0x0000001a0a167211 */ /* 0x000fc800078408ff */
[----:B------:R-:W-:Y:S02]  /*e250*/  LEA R3, R0, R25, 0x1 ;  /* 0x0000001900037211 */ /* 0x000fe400078e08ff */
[----:B------:R-:W-:-:S03]  /*e260*/  LEA.HI.X.SX32 R23, R10, R27, 0x1, P2 ;  /* 0x0000001b0a177211 */ /* 0x000fc600010f0eff */
[C---:B------:R-:W-:Y:S02]  /*e270*/  IMAD R4, R0.reuse, 0x2, R3 ;  /* 0x0000000200047824 */ /* 0x040fe400078e0203 */
[----:B------:R0:W-:Y:S01]  /*e280*/  STL.64 [R1+0x1000], R22 ;  /* 0x0010001601007387 */ /* 0x0001e20000100a00 */
[----:B------:R-:W-:Y:S02]  /*e290*/  MOV R7, R20 ;  /* 0x0000001400077202 */ /* 0x000fe40000000f00 */
[----:B------:R-:W-:Y:S01]  /*e2a0*/  MOV R10, R18 ;  /* 0x00000012000a7202 */ /* 0x000fe20000000f00 */
[----:B------:R-:W-:Y:S01]  /*e2b0*/  IMAD.MOV.U32 R5, RZ, RZ, R21 ;  /* 0x000000ffff057224 */ /* 0x000fe200078e0015 */
[----:B------:R-:W-:Y:S01]  /*e2c0*/  LEA R6, R0, R4, 0x1 ;  /* 0x0000000400067211 */ /* 0x000fe200078e08ff */
[----:B------:R-:W-:Y:S01]  /*e2d0*/  IMAD.MOV.U32 R8, RZ, RZ, R19 ;  /* 0x000000ffff087224 */ /* 0x000fe200078e0013 */
[----:B0-----:R-:W-:-:S04]  /*e2e0*/  LEA R22, P0, R11, R26, 0x1 ;  /* 0x0000001a0b167211 */ /* 0x001fc800078008ff */
[----:B------:R-:W-:Y:S01]  /*e2f0*/  LEA.HI.X.SX32 R23, R11, R27, 0x1, P0 ;  /* 0x0000001b0b177211 */ /* 0x000fe200000f0eff */
[----:B------:R-:W-:-:S04]  /*e300*/  IMAD R3, R0, 0x2, R6 ;  /* 0x0000000200037824 */ /* 0x000fc800078e0206 */
[----:B------:R2:W-:Y:S01]  /*e310*/  STL.64 [R1+0xff8], R22 ;  /* 0x000ff81601007387 */ /* 0x0005e20000100a00 */
[----:B------:R-:W-:Y:S02]  /*e320*/  LEA R9, R0, R3, 0x1 ;  /* 0x0000000300097211 */ /* 0x000fe400078e08ff */
[----:B--2---:R-:W-:-:S04]  /*e330*/  LEA R22, P0, R14, R26, 0x1 ;  /* 0x0000001a0e167211 */ /* 0x004fc800078008ff */
[-C--:B------:R-:W-:Y:S02]  /*e340*/  LEA.HI.X.SX32 R23, R14, R27.reuse, 0x1, P0 ;  /* 0x0000001b0e177211 */ /* 0x080fe400000f0eff */
[CC--:B---3--:R-:W-:Y:S02]  /*e350*/  LEA R20, P1, R12.reuse, R26.reuse, 0x1 ;  /* 0x0000001a0c147211 */ /* 0x0c8fe400078208ff */
[C---:B------:R-:W-:Y:S02]  /*e360*/  LEA R18, P2, R13.reuse, R26, 0x1 ;  /* 0x0000001a0d127211 */ /* 0x040fe400078408ff */
[-C--:B------:R-:W-:Y:S02]  /*e370*/  LEA.HI.X.SX32 R21, R12, R27.reuse, 0x1, P1 ;  /* 0x0000001b0c157211 */ /* 0x080fe400008f0eff */
[----:B------:R-:W-:-:S03]  /*e380*/  LEA.HI.X.SX32 R19, R13, R27, 0x1, P2 ;  /* 0x0000001b0d137211 */ /* 0x000fc600010f0eff */
[----:B------:R0:W-:Y:S04]  /*e390*/  STL.64 [R1+0xff0], R20 ;  /* 0x000ff01401007387 */ /* 0x0001e80000100a00 */
[----:B------:R1:W-:Y:S01]  /*e3a0*/  STL.64 [R1+0xfe8], R18 ;  /* 0x000fe81201007387 */ /* 0x0003e20000100a00 */
[----:B------:R-:W-:-:S03]  /*e3b0*/  IMAD.MOV.U32 R13, RZ, RZ, R9 ;  /* 0x000000ffff0d7224 */ /* 0x000fc600078e0009 */
[----:B------:R2:W-:Y:S01]  /*e3c0*/  STL.64 [R1+0xfe0], R22 ;  /* 0x000fe01601007387 */ /* 0x0005e20000100a00 */
[-C--:B0-----:R-:W-:Y:S02]  /*e3d0*/  LEA R20, P2, R16, R26.reuse, 0x1 ;  /* 0x0000001a10147211 */ /* 0x081fe400078408ff */
[----:B-1----:R-:W-:-:S04]  /*e3e0*/  LEA R18, P1, R15, R26, 0x1 ;  /* 0x0000001a0f127211 */ /* 0x002fc800078208ff */
[-C--:B------:R-:W-:Y:S01]  /*e3f0*/  LEA.HI.X.SX32 R19, R15, R27.reuse, 0x1, P1 ;  /* 0x0000001b0f137211 */ /* 0x080fe200008f0eff */
[----:B--2---:R-:W2:Y:S01]  /*e400*/  LDL.LU.64 R22, [R1+0x1cd0] ;  /* 0x001cd00001167983 */ /* 0x004ea20000300a00 */
[----:B------:R-:W-:-:S03]  /*e410*/  LEA.HI.X.SX32 R21, R16, R27, 0x1, P2 ;  /* 0x0000001b10157211 */ /* 0x000fc600010f0eff */
[----:B------:R-:W-:Y:S04]  /*e420*/  STL [R1+0x1cb8], R2 ;  /* 0x001cb80201007387 */ /* 0x000fe80000100800 */
[----:B------:R0:W-:Y:S04]  /*e430*/  STL.64 [R1+0xfd8], R18 ;  /* 0x000fd81201007387 */ /* 0x0001e80000100a00 */
[----:B0-----:R-:W3:Y:S04]  /*e440*/  LDL.LU.64 R18, [R1+0x1cc8] ;  /* 0x001cc80001127983 */ /* 0x001ee80000300a00 */
[----:B------:R-:W-:Y:S04]  /*e450*/  STL [R1+0x1c88], R13 ;  /* 0x001c880d01007387 */ /* 0x000fe80000100800 */
[----:B------:R0:W-:Y:S02]  /*e460*/  STL.64 [R1+0xfd0], R20 ;  /* 0x000fd01401007387 */ /* 0x0001e40000100a00 */
[----:B0-----:R-:W-:-:S04]  /*e470*/  LEA R20, P0, R17, R26, 0x1 ;  /* 0x0000001a11147211 */ /* 0x001fc800078008ff */
[----:B------:R-:W-:-:S05]  /*e480*/  LEA.HI.X.SX32 R21, R17, R27, 0x1, P0 ;  /* 0x0000001b11157211 */ /* 0x000fca00000f0eff */
[----:B------:R0:W-:Y:S04]  /*e490*/  STL.64 [R1+0xfc8], R20 ;  /* 0x000fc81401007387 */ /* 0x0001e80000100a00 */
[----:B0-----:R-:W4:Y:S01]  /*e4a0*/  LDL.LU.64 R20, [R1+0x1cc0] ;  /* 0x001cc00001147983 */ /* 0x001f220000300a00 */
[----:B------:R-:W-:-:S05]  /*e4b0*/  LEA R9, R0, R13, 0x1 ;  /* 0x0000000d00097211 */ /* 0x000fca00078e08ff */
[----:B------:R-:W-:-:S05]  /*e4c0*/  IMAD R9, R0, 0x2, R9 ;  /* 0x0000000200097824 */ /* 0x000fca00078e0209 */
[----:B------:R-:W-:-:S04]  /*e4d0*/  LEA R11, R0, R9, 0x1 ;  /* 0x00000009000b7211 */ /* 0x000fc800078e08ff */
[----:B------:R-:W-:Y:S01]  /*e4e0*/  LEA R2, R0, R11, 0x1 ;  /* 0x0000000b00027211 */ /* 0x000fe200078e08ff */
[----:B------:R-:W-:-:S04]  /*e4f0*/  IMAD.MOV.U32 R17, RZ, RZ, R10 ;  /* 0x000000ffff117224 */ /* 0x000fc800078e000a */
[----:B------:R-:W-:Y:S01]  /*e500*/  STL [R1+0x3c], R2 ;  /* 0x00003c0201007387 */ /* 0x000fe20000100800 */
[----:B------:R-:W-:Y:S01]  /*e510*/  IMAD.MOV.U32 R10, RZ, RZ, R24 ;  /* 0x000000ffff0a7224 */ /* 0x000fe200078e0018 */
[----:B------:R-:W-:Y:S01]  /*e520*/  MOV R16, R3 ;  /* 0x0000000300107202 */ /* 0x000fe20000000f00 */
[----:B------:R-:W-:Y:S01]  /*e530*/  IMAD R9, R0, 0x2, R25 ;  /* 0x0000000200097824 */ /* 0x000fe200078e0219 */
[CC--:B---3--:R-:W-:Y:S02]  /*e540*/  LEA R12, P1, R18.reuse, R26.reuse, 0x1 ;  /* 0x0000001a120c7211 */ /* 0x0c8fe400078208ff */
[----:B------:R-:W-:Y:S02]  /*e550*/  LEA R14, P2, R19, R26, 0x1 ;  /* 0x0000001a130e7211 */ /* 0x000fe400078408ff */
[----:B------:R-:W-:Y:S02]  /*e560*/  LEA.HI.X.SX32 R13, R18, R27, 0x1, P1 ;  /* 0x0000001b120d7211 */ /* 0x000fe400008f0eff */
[----:B------:R-:W-:-:S02]  /*e570*/  LEA R18, R0, R2, 0x1 ;  /* 0x0000000200127211 */ /* 0x000fc400078e08ff */
[----:B------:R-:W-:Y:S01]  /*e580*/  LEA.HI.X.SX32 R15, R19, R27, 0x1, P2 ;  /* 0x0000001b130f7211 */ /* 0x000fe200010f0eff */
[----:B------:R0:W-:Y:S04]  /*e590*/  STL.64 [R1+0xfc0], R12 ;  /* 0x000fc00c01007387 */ /* 0x0001e80000100a00 */
[----:B------:R-:W-:Y:S01]  /*e5a0*/  STL.64 [R1+0xfb8], R14 ;  /* 0x000fb80e01007387 */ /* 0x000fe20000100a00 */
[----:B0-----:R-:W-:Y:S01]  /*e5b0*/  MOV R13, R7 ;  /* 0x00000007000d7202 */ /* 0x001fe20000000f00 */
[----:B------:R-:W-:Y:S01]  /*e5c0*/  IMAD.MOV.U32 R7, RZ, RZ, R25 ;  /* 0x000000ffff077224 */ /* 0x000fe200078e0019 */
[-C--:B----4-:R-:W-:Y:S02]  /*e5d0*/  LEA R2, P0, R20, R26.reuse, 0x1 ;  /* 0x0000001a14027211 */ /* 0x090fe400078008ff */
[----:B------:R-:W-:-:S02]  /*e5e0*/  LEA R24, P1, R21, R26, 0x1 ;  /* 0x0000001a15187211 */ /* 0x000fc400078208ff */
[-C--:B------:R-:W-:Y:S02]  /*e5f0*/  LEA.HI.X.SX32 R3, R20, R27.reuse, 0x1, P0 ;  /* 0x0000001b14037211 */ /* 0x080fe400000f0eff */
[----:B------:R-:W-:-:S03]  /*e600*/  LEA.HI.X.SX32 R25, R21, R27, 0x1, P1 ;  /* 0x0000001b15197211 */ /* 0x000fc600008f0eff */
[----:B------:R0:W-:Y:S04]  /*e610*/  STL.64 [R1+0xfb0], R2 ;  /* 0x000fb00201007387 */ /* 0x0001e80000100a00 */
[----:B0-----:R-:W3:Y:S04]  /*e620*/  LDL.LU R2, [R1+0x1cb8] ;  /* 0x001cb80001027983 */ /* 0x001ee80000300800 */
[----:B------:R0:W-:Y:S04]  /*e630*/  STL.64 [R1+0xfa8], R24 ;  /* 0x000fa81801007387 */ /* 0x0001e80000100a00 */
[----:B0-----:R-:W4:Y:S01]  /*e640*/  LDL.LU.64 R24, [R1+0x1cb0] ;  /* 0x001cb00001187983 */ /* 0x001f220000300a00 */
[----:B------:R-:W-:Y:S01]  /*e650*/  IMAD.MOV.U32 R12, RZ, RZ, R5 ;  /* 0x000000ffff0c7224 */ /* 0x000fe200078e0005 */
[----:B------:R-:W-:-:S02]  /*e660*/  LEA R5, R0, R29, 0x1 ;  /* 0x0000001d00057211 */ /* 0x000fc400078e08ff */
[----:B------:R-:W-:-:S03]  /*e670*/  MOV R15, R4 ;  /* 0x00000004000f7202 */ /* 0x000fc60000000f00 */
[----:B------:R-:W-:Y:S01]  /*e680*/  IMAD R5, R0, 0x2, R5 ;  /* 0x0000000200057824 */ /* 0x000fe200078e0205 */
[----:B--2---:R-:W-:Y:S01]  /*e690*/  LEA R4, P2, R22, R26, 0x1 ;  /* 0x0000001a16047211 */ /* 0x004fe200078408ff */
[----:B------:R-:W-:-:S03]  /*e6a0*/  IMAD.MOV.U32 R14, RZ, RZ, R6 ;  /* 0x000000ffff0e7224 */ /* 0x000fc600078e0006 */
[----:B------:R-:W-:Y:S01]  /*e6b0*/  MOV R6, R5 ;  /* 0x0000000500067202 */ /* 0x000fe20000000f00 */
[----:B------:R-:W-:Y:S01]  /*e6c0*/  IMAD R19, R0, 0x2, R18 ;  /* 0x0000000200137824 */ /* 0x000fe200078e0212 */
[-C--:B------:R-:W-:Y:S02]  /*e6d0*/  LEA.HI.X.SX32 R5, R22, R27.reuse, 0x1, P2 ;  /* 0x0000001b16057211 */ /* 0x080fe400010f0eff */
[----:B------:R-:W-:Y:S02]  /*e6e0*/  MOV R18, R28 ;  /* 0x0000001c00127202 */ /* 0x000fe40000000f00 */
[C---:B------:R-:W-:Y:S01]  /*e6f0*/  LEA R28, P0, R23.reuse, R26, 0x1 ;  /* 0x0000001a171c7211 */ /* 0x040fe200078008ff */
[----:B------:R0:W-:Y:S02]  /*e700*/  STL.64 [R1+0xfa0], R4 ;  /* 0x000fa00401007387 */ /* 0x0001e40000100a00 */
[----:B0-----:R-:W-:Y:S01]  /*e710*/  IMAD.MOV.U32 R5, RZ, RZ, R29 ;  /* 0x000000ffff057224 */ /* 0x001fe200078e001d */
[----:B------:R-:W-:-:S02]  /*e720*/  LEA.HI.X.SX32 R29, R23, R27, 0x1, P0 ;  /* 0x0000001b171d7211 */ /* 0x000fc400000f0eff */
[----:B------:R-:W-:Y:S02]  /*e730*/  MOV R23, R21 ;  /* 0x0000001500177202 */ /* 0x000fe40000000f00 */
[----:B---3--:R-:W-:-:S05]  /*e740*/  MOV R4, R2 ;  /* 0x0000000200047202 */ /* 0x008fca0000000f00 */
[----:B------:R-:W-:Y:S04]  /*e750*/  STL.64 [R1+0x1ca0], R4 ;  /* 0x001ca00401007387 */ /* 0x000fe80000100a00 */
[----:B------:R0:W-:Y:S01]  /*e760*/  STL.64 [R1+0xf98], R28 ;  /* 0x000f981c01007387 */ /* 0x0001e20000100a00 */
[----:B----4-:R-:W-:-:S04]  /*e770*/  LEA R20, P1, R24, R26, 0x1 ;  /* 0x0000001a18147211 */ /* 0x010fc800078208ff */
[----:B------:R-:W-:Y:S01]  /*e780*/  LEA.HI.X.SX32 R23, R24, R27, 0x1, P1 ;  /* 0x0000001b18177211 */ /* 0x000fe200008f0eff */
[----:B0-----:R-:W2:Y:S04]  /*e790*/  LDL.LU.64 R28, [R1+0x1ca8] ;  /* 0x001ca800011c7983 */ /* 0x001ea80000300a00 */
[----:B------:R-:W-:Y:S04]  /*e7a0*/  STL [R1+0xf90], R20 ;  /* 0x000f901401007387 */ /* 0x000fe80000100800 */
[----:B------:R-:W3:Y:S01]  /*e7b0*/  LDL.LU R24, [R1] ;  /* 0x0000000001187983 */ /* 0x000ee20000300800 */
[----:B------:R-:W-:Y:S01]  /*e7c0*/  LEA R4, P2, R25, R26, 0x1 ;  /* 0x0000001a19047211 */ /* 0x000fe200078408ff */
[----:B------:R-:W-:-:S03]  /*e7d0*/  IMAD R3, R0, 0x2, R19 ;  /* 0x0000000200037824 */ /* 0x000fc600078e0213 */
[----:B------:R-:W-:Y:S01]  /*e7e0*/  LEA.HI.X.SX32 R5, R25, R27, 0x1, P2 ;  /* 0x0000001b19057211 */ /* 0x000fe200010f0eff */
[----:B------:R0:W-:Y:S01]  /*e7f0*/  STL [R1+0xf94], R23 ;  /* 0x000f941701007387 */ /* 0x0001e20000100800 */
[----:B------:R-:W-:-:S03]  /*e800*/  LEA R2, R0, R3, 0x1 ;  /* 0x0000000300027211 */ /* 0x000fc600078e08ff */
[----:B------:R-:W-:Y:S04]  /*e810*/  STL.64 [R1+0xf88], R4 ;  /* 0x000f880401007387 */ /* 0x000fe80000100a00 */
[----:B------:R-:W-:Y:S01]  /*e820*/  STL.64 [R1+0x1c98], R6 ;  /* 0x001c980601007387 */ /* 0x000fe20000100a00 */
[----:B0-----:R-:W-:-:S03]  /*e830*/  IMAD R23, R0, 0x2, R2 ;  /* 0x0000000200177824 */ /* 0x001fc600078e0202 */
[----:B------:R0:W-:Y:S04]  /*e840*/  STL.64 [R1+0x1c30], R2 ;  /* 0x001c300201007387 */ /* 0x0001e80000100a00 */
[----:B0-----:R-:W4:Y:S01]  /*e850*/  LDL.LU R2, [R1+0x8] ;  /* 0x0000080001027983 */ /* 0x001f220000300800 */
[----:B---3--:R-:W-:-:S04]  /*e860*/  LEA R4, P0, R24, R26, 0x1 ;  /* 0x0000001a18047211 */ /* 0x008fc800078008ff */
[----:B------:R-:W-:-:S05]  /*e870*/  LEA.HI.X.SX32 R5, R24, R27, 0x1, P0 ;  /* 0x0000001b18057211 */ /* 0x000fca00000f0eff */
[----:B------:R0:W-:Y:S04]  /*e880*/  STL.64 [R1+0xf80], R4 ;  /* 0x000f800401007387 */ /* 0x0001e80000100a00 */
[----:B0-----:R-:W3:Y:S01]  /*e890*/  LDL.LU.64 R4, [R1+0x1ca0] ;  /* 0x001ca00001047983 */ /* 0x001ee20000300a00 */
[----:B------:R-:W-:Y:S02]  /*e8a0*/  IMAD.MOV.U32 R22, RZ, RZ, R20 ;  /* 0x000000ffff167224 */ /* 0x000fe400078e0014 */
[----:B--2---:R-:W-:-:S05]  /*e8b0*/  IMAD R20, R0, 0x2, R28 ;  /* 0x0000000200147824 */ /* 0x004fca00078e021c */
[----:B------:R-:W-:-:S05]  /*e8c0*/  LEA R20, R0, R20, 0x1 ;  /* 0x0000001400147211 */ /* 0x000fca00078e08ff */
[----:B------:R-:W-:-:S05]  /*e8d0*/  IMAD R20, R0, 0x2, R20 ;  /* 0x0000000200147824 */ /* 0x000fca00078e0214 */
[----:B------:R-:W-:Y:S02]  /*e8e0*/  MOV R25, R20 ;  /* 0x0000001400197202 */ /* 0x000fe40000000f00 */
[----:B------:R-:W-:-:S04]  /*e8f0*/  LEA R20, P1, R29, R26, 0x1 ;  /* 0x0000001a1d147211 */ /* 0x000fc800078208ff */
[----:B------:R-:W-:Y:S01]  /*e900*/  LEA.HI.X.SX32 R21, R29, R27, 0x1, P1 ;  /* 0x0000001b1d157211 */ /* 0x000fe200008f0eff */
[----:B---3--:R4:W-:Y:S04]  /*e910*/  STL.64 [R1+0x1c90], R4 ;  /* 0x001c900401007387 */ /* 0x0089e80000100a00 */
[----:B------:R-:W2:Y:S01]  /*e920*/  LDL.LU R29, [R1+0xc] ;  /* 0x00000c00011d7983 */ /* 0x000ea20000300800 */
[----:B------:R-:W-:-:S04]  /*e930*/  LEA R6, P2, R28, R26, 0x1 ;  /* 0x0000001a1c067211 */ /* 0x000fc800078408ff */
[----:B------:R-:W-:Y:S02]  /*e940*/  LEA.HI.X.SX32 R7, R28, R27, 0x1, P2 ;  /* 0x0000001b1c077211 */ /* 0x000fe400010f0eff */
[----:B------:R-:W3:Y:S04]  /*e950*/  LDL.LU R28, [R1+0x18] ;  /* 0x00001800011c7983 */ /* 0x000ee80000300800 */
[----:B------:R0:W-:Y:S01]  /*e960*/  STL.64 [R1+0xf78], R20 ;  /* 0x000f781401007387 */ /* 0x0001e20000100a00 */
[----:B------:R-:W-:-:S03]  /*e970*/  LEA R22, R0, R23, 0x1 ;  /* 0x0000001700167211 */ /* 0x000fc600078e08ff */
[----:B------:R-:W-:Y:S01]  /*e980*/  STL.64 [R1+0xf70], R6 ;  /* 0x000f700601007387 */ /* 0x000fe20000100a00 */
[----:B----4-:R-:W-:-:S03]  /*e990*/  LEA R4, P1, R2, R26, 0x1 ;  /* 0x0000001a02047211 */ /* 0x010fc600078208ff */
[----:B------:R1:W-:Y:S01]  /*e9a0*/  STL.64 [R1+0x1c28], R22 ;  /* 0x001c281601007387 */ /* 0x0003e20000100a00 */
[----:B------:R-:W-:Y:S01]  /*e9b0*/  LEA.HI.X.SX32 R5, R2, R27, 0x1, P1 ;  /* 0x0000001b02057211 */ /* 0x000fe200008f0eff */
[----:B0-----:R-:W-:Y:S01]  /*e9c0*/  IMAD.MOV.U32 R20, RZ, RZ, R12 ;  /* 0x000000ffff147224 */ /* 0x001fe200078e000c */
[CC--:B------:R-:W-:Y:S02]  /*e9d0*/  LEA R12, P2, R25.reuse, R26.reuse, 0x1 ;  /* 0x0000001a190c7211 */ /* 0x0c0fe400078408ff */
[----:B------:R-:W-:Y:S02]  /*e9e0*/  MOV R3, R13 ;  /* 0x0000000d00037202 */ /* 0x000fe40000000f00 */
[----:B------:R-:W-:Y:S01]  /*e9f0*/  LEA.HI.X.SX32 R13, R25, R27, 0x1, P2 ;  /* 0x0000001b190d7211 */ /* 0x000fe200010f0eff */
[----:B-1----:R-:W4:Y:S01]  /*ea00*/  LDL.LU R23, [R1+0x1c] ;  /* 0x00001c0001177983 */ /* 0x002f220000300800 */
[----:B--2---:R-:W-:-:S04]  /*ea10*/  LEA R6, P0, R29, R26, 0x1 ;  /* 0x0000001a1d067211 */ /* 0x004fc800078008ff */
[----:B------:R-:W-:-:S05]  /*ea20*/  LEA.HI.X.SX32 R7, R29, R27, 0x1, P0 ;  /* 0x0000001b1d077211 */ /* 0x000fca00000f0eff */
[----:B------:R0:W-:Y:S04]  /*ea30*/  STL.64 [R1+0xf68], R6 ;  /* 0x000f680601007387 */ /* 0x0001e80000100a00 */
[----:B0-----:R-:W2:Y:S04]  /*ea40*/  LDL.LU.64 R6, [R1+0x1c98] ;  /* 0x001c980001067983 */ /* 0x001ea80000300a00 */
[----:B------:R0:W-:Y:S04]  /*ea50*/  STL.64 [R1+0xf60], R4 ;  /* 0x000f600401007387 */ /* 0x0001e80000100a00 */
[----:B0-----:R-:W5:Y:S04]  /*ea60*/  LDL.LU.64 R4, [R1+0x1c90] ;  /* 0x001c900001047983 */ /* 0x001f680000300a00 */
[----:B------:R0:W-:Y:S04]  /*ea70*/  STL.64 [R1+0xf58], R12 ;  /* 0x000f580c01007387 */ /* 0x0001e80000100a00 */
[----:B0-----:R-:W3:Y:S01]  /*ea80*/  LDL.LU R13, [R1+0x1c88] ;  /* 0x001c8800010d7983 */ /* 0x001ee20000300800 */
[----:B------:R-:W-:Y:S01]  /*ea90*/  LEA R21, R0, R22, 0x1 ;  /* 0x0000001600157211 */ /* 0x000fe200078e08ff */
[----:B------:R-:W-:-:S04]  /*eaa0*/  IMAD.MOV.U32 R24, RZ, RZ, R18 ;  /* 0x000000ffff187224 */ /* 0x000fc800078e0012 */
[----:B------:R-:W-:Y:S01]  /*eab0*/  IMAD R18, R0, 0x2, R21 ;  /* 0x0000000200127824 */ /* 0x000fe200078e0215 */
[----:B--2---:R-:W-:Y:S04]  /*eac0*/  STL.64 [R1+0x1c80], R6 ;  /* 0x001c800601007387 */ /* 0x004fe80000100a00 */
[----:B------:R-:W2:Y:S04]  /*ead0*/  LDL.LU R22, [R1+0x28] ;  /* 0x0000280001167983 */ /* 0x000ea80000300800 */
[----:B------:R-:W2:Y:S04]  /*eae0*/  LDL.LU R29, [R1+0x24] ;  /* 0x00002400011d7983 */ /* 0x000ea80000300800 */
[----:B------:R-:W2:Y:S01]  /*eaf0*/  LDL.LU R2, [R1+0x20] ;  /* 0x0000200001027983 */ /* 0x000ea20000300800 */
[----:B-----5:R-:W-:-:S02]  /*eb00*/  MOV R12, R5 ;  /* 0x00000005000c7202 */ /* 0x020fc40000000f00 */
[----:B------:R-:W-:-:S03]  /*eb10*/  LEA R5, R0, R18, 0x1 ;  /* 0x0000001200057211 */ /* 0x000fc600078e08ff */
[----:B---3--:R-:W-:Y:S04]  /*eb20*/  STL.64 [R1+0x1c70], R12 ;  /* 0x001c700c01007387 */ /* 0x008fe80000100a00 */
[----:B------:R4:W-:Y:S02]  /*eb30*/  STL.64 [R1+0x1c48], R18 ;  /* 0x001c481201007387 */ /* 0x0009e40000100a00 */
[----:B----4-:R-:W-:-:S04]  /*eb40*/  LEA R18, P0, R23, R26, 0x1 ;  /* 0x0000001a17127211 */ /* 0x010fc800078008ff */
[----:B------:R-:W-:-:S05]  /*eb50*/  LEA.HI.X.SX32 R19, R23, R27, 0x1, P0 ;  /* 0x0000001b17137211 */ /* 0x000fca00000f0eff */
[----:B------:R0:W-:Y:S04]  /*eb60*/  STL.64 [R1+0xf50], R18 ;  /* 0x000f501201007387 */ /* 0x0001e80000100a00 */
[----:B0-----:R-:W3:Y:S01]  /*eb70*/  LDL.LU R18, [R1+0x38] ;  /* 0x0000380001127983 */ /* 0x001ee20000300800 */
[----:B------:R-:W-:-:S04]  /*eb80*/  LEA R6, P1, R28, R26, 0x1 ;  /* 0x0000001a1c067211 */ /* 0x000fc800078208ff */
[----:B------:R-:W-:Y:S01]  /*eb90*/  LEA.HI.X.SX32 R7, R28, R27, 0x1, P1 ;  /* 0x0000001b1c077211 */ /* 0x000fe200008f0eff */
[----:B---3--:R-:W-:Y:S04]  /*eba0*/  STL [R1+0x1c78], R18 ;  /* 0x001c781201007387 */ /* 0x008fe80000100800 */
[----:B------:R0:W-:Y:S04]  /*ebb0*/  STL.64 [R1+0xf48], R6 ;  /* 0x000f480601007387 */ /* 0x0001e80000100a00 */
[----:B0-----:R-:W3:Y:S01]  /*ebc0*/  LDL.LU.64 R6, [R1+0x1c80] ;  /* 0x001c800001067983 */ /* 0x001ee20000300a00 */
[----:B------:R-:W-:-:S02]  /*ebd0*/  LEA R12, P2, R24, R26, 0x1 ;  /* 0x0000001a180c7211 */ /* 0x000fc400078408ff */
[----:B------:R-:W-:Y:S01]  /*ebe0*/  MOV R23, R17 ;  /* 0x0000001100177202 */ /* 0x000fe20000000f00 */
[----:B------:R-:W-:Y:S01]  /*ebf0*/  IMAD.MOV.U32 R17, RZ, RZ, R16 ;  /* 0x000000ffff117224 */ /* 0x000fe200078e0010 */
[----:B------:R-:W-:Y:S02]  /*ec00*/  LEA.HI.X.SX32 R13, R24, R27, 0x1, P2 ;  /* 0x0000001b180d7211 */ /* 0x000fe400010f0eff */
[----:B------:R-:W-:Y:S01]  /*ec10*/  MOV R16, R15 ;  /* 0x0000000f00107202 */ /* 0x000fe20000000f00 */
[----:B------:R-:W-:Y:S01]  /*ec20*/  IMAD.MOV.U32 R15, RZ, RZ, R14 ;  /* 0x000000ffff0f7224 */ /* 0x000fe200078e000e */
[----:B------:R-:W-:Y:S01]  /*ec30*/  MOV R14, R10 ;  /* 0x0000000a000e7202 */ /* 0x000fe20000000f00 */
[----:B------:R-:W-:Y:S01]  /*ec40*/  IMAD.MOV.U32 R25, RZ, RZ, R4 ;  /* 0x000000ffff197224 */ /* 0x000fe200078e0004 */
[----:B--2---:R-:W-:Y:S01]  /*ec50*/  LEA R18, P0, R22, R26, 0x1 ;  /* 0x0000001a16127211 */ /* 0x004fe200078008ff */
[----:B------:R0:W-:Y:S01]  /*ec60*/  STL.64 [R1+0xf40], R12 ;  /* 0x000f400c01007387 */ /* 0x0001e20000100a00 */
[----:B------:R-:W-:-:S02]  /*ec70*/  IMAD R4, R0, 0x2, R5 ;  /* 0x0000000200047824 */ /* 0x000fc400078e0205 */
[----:B------:R-:W-:Y:S01]  /*ec80*/  LEA.HI.X.SX32 R19, R22, R27, 0x1, P0 ;  /* 0x0000001b16137211 */ /* 0x000fe200000f0eff */
[----:B------:R-:W-:Y:S01]  /*ec90*/  STL.64 [R1+0x1c60], R8 ;  /* 0x001c600801007387 */ /* 0x000fe20000100a00 */
[----:B0-----:R-:W-:-:S04]  /*eca0*/  LEA R12, P1, R29, R26, 0x1 ;  /* 0x0000001a1d0c7211 */ /* 0x001fc800078208ff */
[----:B------:R-:W-:Y:S01]  /*ecb0*/  LEA.HI.X.SX32 R13, R29, R27, 0x1, P1 ;  /* 0x0000001b1d0d7211 */ /* 0x000fe200008f0eff */
[----:B---3--:R-:W-:-:S05]  /*ecc0*/  IMAD.MOV.U32 R10, RZ, RZ, R7 ;  /* 0x000000ffff0a7224 */ /* 0x008fca00078e0007 */
[----:B------:R-:W-:Y:S04]  /*ecd0*/  STL.64 [R1+0x1c68], R10 ;  /* 0x001c680a01007387 */ /* 0x000fe80000100a00 */
[----:B------:R-:W2:Y:S04]  /*ece0*/  LDL.LU R28, [R1+0x50] ;  /* 0x00005000011c7983 */ /* 0x000ea80000300800 */
[----:B------:R0:W-:Y:S04]  /*ecf0*/  STL.64 [R1+0x1c20], R4 ;  /* 0x001c200401007387 */ /* 0x0001e80000100a00 */
[----:B0-----:R-:W3:Y:S04]  /*ed00*/  LDL.LU R5, [R1+0x54] ;  /* 0x0000540001057983 */ /* 0x001ee80000300800 */
[----:B------:R0:W-:Y:S04]  /*ed10*/  STL.64 [R1+0xf38], R18 ;  /* 0x000f381201007387 */ /* 0x0001e80000100a00 */
[----:B0-----:R-:W4:Y:S04]  /*ed20*/  LDL.LU R18, [R1+0x1c78] ;  /* 0x001c780001127983 */ /* 0x001f280000300800 */
[----:B------:R0:W-:Y:S04]  /*ed30*/  STL.64 [R1+0xf30], R12 ;  /* 0x000f300c01007387 */ /* 0x0001e80000100a00 */
[----:B0-----:R-:W5:Y:S01]  /*ed40*/  LDL.LU.64 R12, [R1+0x1c70] ;  /* 0x001c7000010c7983 */ /* 0x001f620000300a00 */
[----:B------:R-:W-:-:S02]  /*ed50*/  LEA R24, R0, R4, 0x1 ;  /* 0x0000000400187211 */ /* 0x000fc400078e08ff */
[----:B------:R-:W-:-:S03]  /*ed60*/  LEA R8, P2, R2, R26, 0x1 ;  /* 0x0000001a02087211 */ /* 0x000fc600078408ff */
[----:B------:R-:W-:Y:S01]  /*ed70*/  IMAD R7, R0, 0x2, R24 ;  /* 0x0000000200077824 */ /* 0x000fe200078e0218 */
[----:B------:R-:W-:Y:S01]  /*ed80*/  LEA.HI.X.SX32 R9, R2, R27, 0x1, P2 ;  /* 0x0000001b02097211 */ /* 0x000fe200010f0eff */
[----:B------:R-:W-:-:S03]  /*ed90*/  IMAD.MOV.U32 R22, RZ, RZ, R6 ;  /* 0x000000ffff167224 */ /* 0x000fc600078e0006 */
[C---:B------:R-:W-:Y:S02]  /*eda0*/  LEA R6, R0.reuse, R7, 0x1 ;  /* 0x0000000700067211 */ /* 0x040fe400078e08ff */
[-C--:B------:R-:W-:Y:S02]  /*edb0*/  LEA R10, P1, R3, R26.reuse, 0x1 ;  /* 0x0000001a030a7211 */ /* 0x080fe400078208ff */
[----:B------:R-:W-:Y:S01]  /*edc0*/  MOV R2, R25 ;  /* 0x0000001900027202 */ /* 0x000fe20000000f00 */
[----:B------:R-:W-:Y:S01]  /*edd0*/  IMAD R25, R0, 0x2, R6 ;  /* 0x0000000200197824 */ /* 0x000fe200078e0206 */
[----:B-----5:R0:W-:Y:S04]  /*ede0*/  STL.64 [R1+0x1c58], R12 ;  /* 0x001c580c01007387 */ /* 0x0201e80000100a00 */
[----:B------:R4:W-:Y:S04]  /*edf0*/  STL.64 [R1+0xf28], R8 ;  /* 0x000f280801007387 */ /* 0x0009e80000100a00 */
[----:B------:R-:W5:Y:S04]  /*ee00*/  LDL.LU R19, [R1+0x70] ;  /* 0x0000700001137983 */ /* 0x000f680000300800 */
[----:B------:R-:W5:Y:S01]  /*ee10*/  LDL.LU R29, [R1+0x6c] ;  /* 0x00006c00011d7983 */ /* 0x000f620000300800 */
[----:B0-----:R-:W-:-:S02]  /*ee20*/  LEA R12, P2, R20, R26, 0x1 ;  /* 0x0000001a140c7211 */ /* 0x001fc400078408ff */
[C---:B----4-:R-:W-:Y:S01]  /*ee30*/  LEA R8, P0, R18.reuse, R26, 0x1 ;  /* 0x0000001a12087211 */ /* 0x050fe200078008ff */
[----:B------:R0:W-:Y:S03]  /*ee40*/  STL.64 [R1+0x1c38], R6 ;  /* 0x001c380601007387 */ /* 0x0001e60000100a00 */
[-C--:B------:R-:W-:Y:S01]  /*ee50*/  LEA.HI.X.SX32 R9, R18, R27.reuse, 0x1, P0 ;  /* 0x0000001b12097211 */ /* 0x080fe200000f0eff */
[----:B------:R1:W-:Y:S01]  /*ee60*/  STL [R1+0xf18], R10 ;  /* 0x000f180a01007387 */ /* 0x0003e20000100800 */
[-C--:B------:R-:W-:Y:S01]  /*ee70*/  LEA.HI.X.SX32 R13, R20, R27.reuse, 0x1, P2 ;  /* 0x0000001b140d7211 */ /* 0x080fe200010f0eff */
[----:B0-----:R-:W-:Y:S01]  /*ee80*/  IMAD.MOV.U32 R7, RZ, RZ, R11 ;  /* 0x000000ffff077224 */ /* 0x001fe200078e000b */
[----:B------:R-:W-:Y:S02]  /*ee90*/  LEA.HI.X.SX32 R7, R3, R27, 0x1, P1 ;  /* 0x0000001b03077211 */ /* 0x000fe400008f0eff */
[----:B------:R-:W-:-:S02]  /*eea0*/  MOV R6, R10 ;  /* 0x0000000a00067202 */ /* 0x000fc40000000f00 */
[----:B-1----:R-:W4:Y:S04]  /*eeb0*/  LDL.LU.64 R10, [R1+0x1c68] ;  /* 0x001c6800010a7983 */ /* 0x002f280000300a00 */
[----:B------:R0:W-:Y:S01]  /*eec0*/  STL.64 [R1+0xf20], R8 ;  /* 0x000f200801007387 */ /* 0x0001e20000100a00 */
[----:B------:R-:W-:-:S03]  /*eed0*/  MOV R3, R16 ;  /* 0x0000001000037202 */ /* 0x000fc60000000f00 */
[----:B0-----:R-:W5:Y:S04]  /*eee0*/  LDL.LU.64 R8, [R1+0x1c60] ;  /* 0x001c600001087983 */ /* 0x001f680000300a00 */
[----:B------:R-:W-:Y:S04]  /*eef0*/  STL [R1+0xf1c], R7 ;  /* 0x000f1c0701007387 */ /* 0x000fe80000100800 */
[----:B------:R3:W-:Y:S04]  /*ef00*/  STL.64 [R1+0xf10], R12 ;  /* 0x000f100c01007387 */ /* 0x0007e80000100a00 */
[----:B------:R-:W5:Y:S04]  /*ef10*/  LDL.LU R16, [R1+0x88] ;  /* 0x0000880001107983 */ /* 0x000f680000300800 */
[----:B------:R-:W5:Y:S01]  /*ef20*/  LDL.LU R4, [R1+0x84] ;  /* 0x0000840001047983 */ /* 0x000f620000300800 */
[----:B---3--:R-:W-:-:S04]  /*ef30*/  LEA R12, P0, R5, R26, 0x1 ;  /* 0x0000001a050c7211 */ /* 0x008fc800078008ff */
[----:B------:R-:W-:Y:S01]  /*ef40*/  LEA.HI.X.SX32 R13, R5, R27, 0x1, P0 ;  /* 0x0000001b050d7211 */ /* 0x000fe200000f0eff */
[----:B------:R-:W-:Y:S04]  /*ef50*/  STL.64 [R1+0x1c40], R24 ;  /* 0x001c401801007387 */ /* 0x000fe80000100a00 */
[----:B------:R0:W-:Y:S04]  /*ef60*/  STL.64 [R1+0xf08], R12 ;  /* 0x000f080c01007387 */ /* 0x0001e80000100a00 */
[----:B0-----:R-:W3:Y:S01]  /*ef70*/  LDL.LU.64 R12, [R1+0x1c58] ;  /* 0x001c5800010c7983 */ /* 0x001ee20000300a00 */
[----:B------:R-:W-:Y:S01]  /*ef80*/  IMAD.MOV.U32 R20, RZ, RZ, R15 ;  /* 0x000000ffff147224 */ /* 0x000fe200078e000f */
[----:B------:R-:W-:-:S02]  /*ef90*/  MOV R15, R14 ;  /* 0x0000000e000f7202 */ /* 0x000fc40000000f00 */
[-C--:B--2---:R-:W-:Y:S02]  /*efa0*/  LEA R24, P1, R28, R26.reuse, 0x1 ;  /* 0x0000001a1c187211 */ /* 0x084fe400078208ff */
[----:B------:R-:W-:-:S04]  /*efb0*/  LEA R6, P2, R23, R26, 0x1 ;  /* 0x0000001a17067211 */ /* 0x000fc800078408ff */
[----:B------:R-:W-:Y:S02]  /*efc0*/  LEA.HI.X.SX32 R7, R23, R27, 0x1, P2 ;  /* 0x0000001b17077211 */ /* 0x000fe400010f0eff */
[----:B------:R-:W-:Y:S01]  /*efd0*/  MOV R5, R22 ;  /* 0x0000001600057202 */ /* 0x000fe20000000f00 */
[----:B----4-:R-:W-:Y:S01]  /*efe0*/  IMAD.MOV.U32 R14, RZ, RZ, R10 ;  /* 0x000000ffff0e7224 */ /* 0x010fe200078e000a */
[----:B-----5:R-:W-:Y:S02]  /*eff0*/  MOV R10, R9 ;  /* 0x00000009000a7202 */ /* 0x020fe40000000f00 */
[----:B------:R-:W-:Y:S02]  /*f000*/  LEA R9, R0, R25, 0x1 ;  /* 0x0000001900097211 */ /* 0x000fe400078e08ff */
[----:B------:R-:W-:Y:S02]  /*f010*/  LEA.HI.X.SX32 R25, R28, R27, 0x1, P1 ;  /* 0x0000001b1c197211 */ /* 0x000fe400008f0eff */
[----:B------:R-:W-:Y:S01]  /*f020*/  LEA R28, R0, R11, 0x1 ;  /* 0x0000000b001c7211 */ /* 0x000fe200078e08ff */
[----:B------:R-:W-:-:S02]  /*f030*/  IMAD.MOV.U32 R18, RZ, RZ, R8 ;  /* 0x000000ffff127224 */ /* 0x000fc400078e0008 */
[----:B------:R0:W-:Y:S01]  /*f040*/  STL.64 [R1+0xf00], R24 ;  /* 0x000f001801007387 */ /* 0x0001e20000100a00 */
[C---:B------:R-:W-:Y:S02]  /*f050*/  IMAD R8, R0.reuse, 0x2, R9 ;  /* 0x0000000200087824 */ /* 0x040fe400078e0209 */
[C---:B------:R-:W-:Y:S01]  /*f060*/  IMAD R28, R0.reuse, 0x2, R28 ;  /* 0x00000002001c7824 */ /* 0x040fe200078e021c */
[----:B------:R1:W-:Y:S03]  /*f070*/  STL.64 [R1+0xef8], R6 ;  /* 0x000ef80601007387 */ /* 0x0003e60000100a00 */
[----:B------:R-:W-:Y:S02]  /*f080*/  IMAD.MOV.U32 R23, RZ, RZ, R28 ;  /* 0x000000ffff177224 */ /* 0x000fe400078e001c */
[----:B------:R-:W-:Y:S01]  /*f090*/  IMAD R28, R0, 0x2, R8 ;  /* 0x00000002001c7824 */ /* 0x000fe200078e0208 */
[----:B------:R-:W-:-:S02]  /*f0a0*/  MOV R22, R11 ;  /* 0x0000000b00167202 */ /* 0x000fc40000000f00 */
[CC--:B0-----:R-:W-:Y:S02]  /*f0b0*/  LEA R24, P1, R29.reuse, R26.reuse, 0x1 ;  /* 0x0000001a1d187211 */ /* 0x0c1fe400078208ff */
[----:B-1----:R-:W-:Y:S02]  /*f0c0*/  LEA R6, P2, R2, R26, 0x1 ;  /* 0x0000001a02067211 */ /* 0x002fe400078408ff */
[----:B------:R-:W-:Y:S02]  /*f0d0*/  LEA R11, R0, R28, 0x1 ;  /* 0x0000001c000b7211 */ /* 0x000fe400078e08ff */
[-C--:B------:R-:W-:Y:S01]  /*f0e0*/  LEA.HI.X.SX32 R7, R2, R27.reuse, 0x1, P2 ;  /* 0x0000001b02077211 */ /* 0x080fe200010f0eff */
[----:B------:R-:W-:Y:S01]  /*f0f0*/  IMAD.MOV.U32 R2, RZ, RZ, R3 ;  /* 0x000000ffff027224 */ /* 0x000fe200078e0003 */
[----:B------:R-:W-:Y:S01]  /*f100*/  MOV R3, R20 ;  /* 0x0000001400037202 */ /* 0x000fe20000000f00 */
[----:B---3--:R0:W-:Y:S01]  /*f110*/  STL.64 [R1+0x1c50], R12 ;  /* 0x001c500c01007387 */ /* 0x0081e20000100a00 */
[----:B------:R-:W-:Y:S01]  /*f120*/  LEA.HI.X.SX32 R25, R29, R27, 0x1, P1 ;  /* 0x0000001b1d197211 */ /* 0x000fe200008f0eff */
[----:B------:R-:W-:Y:S01]  /*f130*/  IMAD.MOV.U32 R20, RZ, RZ, R14 ;  /* 0x000000ffff147224 */ /* 0x000fe200078e000e */
[----:B0-----:R-:W-:-:S04]  /*f140*/  LEA R12, P0, R19, R26, 0x1 ;  /* 0x0000001a130c7211 */ /* 0x001fc800078008ff */
[----:B------:R-:W-:Y:S02]  /*f150*/  LEA.HI.X.SX32 R13, R19, R27, 0x1, P0 ;  /* 0x0000001b130d7211 */ /* 0x000fe400000f0eff */
[----:B------:R-:W-:-:S03]  /*f160*/  MOV R14, R10 ;  /* 0x0000000a000e7202 */ /* 0x000fc60000000f00 */
[----:B------:R0:W-:Y:S01]  /*f170*/  STL.64 [R1+0xef0], R12 ;  /* 0x000ef00c01007387 */ /* 0x0001e20000100a00 */
[----:B------:R-:W-:-:S03]  /*f180*/  IMAD R10, R0, 0x2, R11 ;  /* 0x00000002000a7824 */ /* 0x000fc600078e020b */
[----:B------:R-:W-:Y:S01]  /*f190*/  STL.64 [R1+0xee8], R24 ;  /* 0x000ee81801007387 */ /* 0x000fe20000100a00 */
[----:B0-----:R-:W-:-:S03]  /*f1a0*/  LEA R12, P0, R16, R26, 0x1 ;  /* 0x0000001a100c7211 */ /* 0x001fc600078008ff */
[----:B------:R-:W-:Y:S01]  /*f1b0*/  STL.64 [R1+0xee0], R6 ;  /* 0x000ee00601007387 */ /* 0x000fe20000100a00 */
[----:B------:R-:W-:-:S03]  /*f1c0*/  LEA.HI.X.SX32 R13, R16, R27, 0x1, P0 ;  /* 0x0000001b100d7211 */ /* 0x000fc600000f0eff */
[----:B------:R0:W-:Y:S04]  /*f1d0*/  STL.64 [R1+0x1c18], R10 ;  /* 0x001c180a01007387 */ /* 0x0001e80000100a00 */
[----:B0-----:R-:W2:Y:S04]  /*f1e0*/  LDL.LU R11, [R1+0x90] ;  /* 0x00009000010b7983 */ /* 0x001ea80000300800 */
[----:B------:R0:W-:Y:S04]  /*f1f0*/  STL.64 [R1+0xed8], R12 ;  /* 0x000ed80c01007387 */ /* 0x0001e80000100a00 */
[----:B0-----:R-:W3:Y:S01]  /*f200*/  LDL.LU.64 R12, [R1+0x1c50] ;  /* 0x001c5000010c7983 */ /* 0x001ee20000300a00 */
[----:B------:R-:W-:-:S02]  /*f210*/  LEA R24, P1, R4, R26, 0x1 ;  /* 0x0000001a04187211 */ /* 0x000fc400078208ff */
[----:B------:R-:W-:Y:S02]  /*f220*/  LEA R6, P2, R18, R26, 0x1 ;  /* 0x0000001a12067211 */ /* 0x000fe400078408ff */
[-C--:B------:R-:W-:Y:S02]  /*f230*/  LEA.HI.X.SX32 R25, R4, R27.reuse, 0x1, P1 ;  /* 0x0000001b04197211 */ /* 0x080fe400008f0eff */
[----:B------:R-:W-:-:S03]  /*f240*/  LEA.HI.X.SX32 R7, R18, R27, 0x1, P2 ;  /* 0x0000001b12077211 */ /* 0x000fc600010f0eff */
[----:B------:R-:W-:Y:S04]  /*f250*/  STL.64 [R1+0xed0], R24 ;  /* 0x000ed01801007387 */ /* 0x000fe80000100a00 */
[----:B------:R-:W-:Y:S01]  /*f260*/  STL.64 [R1+0xec8], R6 ;  /* 0x000ec80601007387 */ /* 0x000fe20000100a00 */
[----:B---3--:R-:W-:-:S05]  /*f270*/  IMAD R19, R0, 0x2, R13 ;  /* 0x0000000200137824 */ /* 0x008fca00078e020d */
[----:B------:R-:W-:Y:S02]  /*f280*/  LEA R19, R0, R19, 0x1 ;  /* 0x0000001300137211 */ /* 0x000fe400078e08ff */
[----:B------:R-:W-:Y:S02]  /*f290*/  LEA R18, P0, R12, R26, 0x1 ;  /* 0x0000001a0c127211 */ /* 0x000fe400078008ff */
[----:B------:R-:W-:Y:S02]  /*f2a0*/  MOV R4, R19 ;  /* 0x0000001300047202 */ /* 0x000fe40000000f00 */
[----:B------:R-:W-:-:S04]  /*f2b0*/  MOV R19, R12 ;  /* 0x0000000c00137202 */ /* 0x000fc80000000f00 */
[----:B------:R-:W-:-:S05]  /*f2c0*/  LEA.HI.X.SX32 R19, R19, R27, 0x1, P0 ;  /* 0x0000001b13137211 */ /* 0x000fca00000f0eff */
[----:B------:R0:W-:Y:S04]  /*f2d0*/  STL.64 [R1+0xec0], R18 ;  /* 0x000ec01201007387 */ /* 0x0001e80000100a00 */
[----:B0-----:R-:W3:Y:S01]  /*f2e0*/  LDL.LU.64 R18, [R1+0x1c48] ;  /* 0x001c480001127983 */ /* 0x001ee20000300a00 */
[----:B--2---:R-:W-:-:S04]  /*f2f0*/  LEA R24, P1, R11, R26, 0x1 ;  /* 0x0000001a0b187211 */ /* 0x004fc800078208ff */
[----:B------:R-:W-:Y:S02]  /*f300*/  LEA.HI.X.SX32 R25, R11, R27, 0x1, P1 ;  /* 0x0000001b0b197211 */ /* 0x000fe400008f0eff */
[----:B------:R-:W-:Y:S02]  /*f310*/  MOV R11, R22 ;  /* 0x00000016000b7202 */ /* 0x000fe40000000f00 */
[----:B------:R-:W2:Y:S01]  /*f320*/  LDL.LU R22, [R1+0x3c] ;  /* 0x00003c0001167983 */ /* 0x000ea20000300800 */
[C---:B------:R-:W-:Y:S01]  /*f330*/  IMAD R16, R0.reuse, 0x2, R13 ;  /* 0x0000000200107824 */ /* 0x040fe200078e020d */
[----:B------:R-:W-:-:S03]  /*f340*/  LEA R29, R0, R10, 0x1 ;  /* 0x0000000a001d7211 */ /* 0x000fc600078e08ff */
[----:B------:R-:W-:Y:S01]  /*f350*/  IMAD.MOV.U32 R10, RZ, RZ, R16 ;  /* 0x000000ffff0a7224 */ /* 0x000fe200078e0010 */
[----:B------:R-:W-:Y:S01]  /*f360*/  MOV R16, R13 ;  /* 0x0000000d00107202 */ /* 0x000fe20000000f00 */
[----:B------:R-:W-:Y:S01]  /*f370*/  IMAD R13, R0, 0x2, R29 ;  /* 0x00000002000d7824 */ /* 0x000fe200078e021d */
[----:B------:R-:W-:-:S03]  /*f380*/  LEA R6, P2, R5, R26, 0x1 ;  /* 0x0000001a05067211 */ /* 0x000fc600078408ff */
[----:B------:R-:W-:Y:S01]  /*f390*/  IMAD R12, R0, 0x2, R13 ;  /* 0x00000002000c7824 */ /* 0x000fe200078e020d */
[----:B------:R-:W-:Y:S01]  /*f3a0*/  LEA.HI.X.SX32 R7, R5, R27, 0x1, P2 ;  /* 0x0000001b05077211 */ /* 0x000fe200010f0eff */
[----:B------:R0:W-:Y:S04]  /*f3b0*/  STL.64 [R1+0xeb8], R24 ;  /* 0x000eb81801007387 */ /* 0x0001e80000100a00 */
[----:B------:R-:W-:Y:S04]  /*f3c0*/  STL.64 [R1+0x1c10], R12 ;  /* 0x001c100c01007387 */ /* 0x000fe80000100a00 */
[----:B------:R1:W-:Y:S01]  /*f3d0*/  STL.64 [R1+0xeb0], R6 ;  /* 0x000eb00601007387 */ /* 0x0003e20000100a00 */
[----:B0-----:R-:W-:Y:S01]  /*f3e0*/  IMAD.MOV.U32 R25, RZ, RZ, R15 ;  /* 0x000000ffff197224 */ /* 0x001fe200078e000f */
[----:B------:R-:W-:-:S04]  /*f3f0*/  LEA R24, P0, R15, R26, 0x1 ;  /* 0x0000001a0f187211 */ /* 0x000fc800078008ff */
[----:B------:R-:W-:Y:S02]  /*f400*/  LEA.HI.X.SX32 R25, R25, R27, 0x1, P0 ;  /* 0x0000001b19197211 */ /* 0x000fe400000f0eff */
[CC--:B-1----:R-:W-:Y:S02]  /*f410*/  LEA R6, P1, R20.reuse, R26.reuse, 0x1 ;  /* 0x0000001a14067211 */ /* 0x0c2fe400078208ff */
[----:B------:R-:W-:Y:S02]  /*f420*/  MOV R13, R3 ;  /* 0x00000003000d7202 */ /* 0x000fe40000000f00 */
[----:B------:R-:W-:Y:S01]  /*f430*/  LEA.HI.X.SX32 R7, R20, R27, 0x1, P1 ;  /* 0x0000001b14077211 */ /* 0x000fe200008f0eff */
[----:B------:R-:W-:Y:S04]  /*f440*/  STL.64 [R1+0xea8], R24 ;  /* 0x000ea81801007387 */ /* 0x000fe80000100a00 */
[----:B------:R0:W-:Y:S02]  /*f450*/  STL.64 [R1+0xea0], R6 ;  /* 0x000ea00601007387 */ /* 0x0001e40000100a00 */
[----:B0-----:R-:W-:-:S04]  /*f460*/  LEA R6, P1, R13, R26, 0x1 ;  /* 0x0000001a0d067211 */ /* 0x001fc800078208ff */
[----:B------:R-:W-:Y:S01]  /*f470*/  LEA.HI.X.SX32 R7, R13, R27, 0x1, P1 ;  /* 0x0000001b0d077211 */ /* 0x000fe200008f0eff */
[----:B---3--:R-:W-:Y:S01]  /*f480*/  IMAD.MOV.U32 R5, RZ, RZ, R19 ;  /* 0x000000ffff057224 */ /* 0x008fe200078e0013 */
[----:B------:R-:W-:Y:S01]  /*f490*/  LEA R19, R0, R12, 0x1 ;  /* 0x0000000c00137211 */ /* 0x000fe200078e08ff */
[----:B------:R-:W-:Y:S01]  /*f4a0*/  IMAD.MOV.U32 R12, RZ, RZ, R2 ;  /* 0x000000ffff0c7224 */ /* 0x000fe200078e0002 */
[----:B------:R-:W-:-:S04]  /*f4b0*/  LEA R2, P2, R14, R26, 0x1 ;  /* 0x0000001a0e027211 */ /* 0x000fc800078408ff */
[----:B------:R-:W-:Y:S02]  /*f4c0*/  LEA.HI.X.SX32 R3, R14, R27, 0x1, P2 ;  /* 0x0000001b0e037211 */ /* 0x000fe400010f0eff */
[----:B------:R-:W-:-:S03]  /*f4d0*/  LEA R24, P0, R12, R26, 0x1 ;  /* 0x0000001a0c187211 */ /* 0x000fc600078008ff */
[----:B------:R0:W-:Y:S01]  /*f4e0*/  STL.64 [R1+0xe98], R2 ;  /* 0x000e980201007387 */ /* 0x0001e20000100a00 */
[----:B------:R-:W-:-:S05]  /*f4f0*/  LEA.HI.X.SX32 R25, R12, R27, 0x1, P0 ;  /* 0x0000001b0c197211 */ /* 0x000fca00000f0eff */
[----:B------:R1:W-:Y:S01]  /*f500*/  STL.64 [R1+0xe90], R24 ;  /* 0x000e901801007387 */ /* 0x0003e20000100a00 */
[----:B0-----:R-:W-:-:S04]  /*f510*/  LEA R2, P2, R17, R26, 0x1 ;  /* 0x0000001a11027211 */ /* 0x001fc800078408ff */
[----:B------:R-:W-:Y:S01]  /*f520*/  LEA.HI.X.SX32 R3, R17, R27, 0x1, P2 ;  /* 0x0000001b11037211 */ /* 0x000fe200010f0eff */
[----:B-1----:R-:W3:Y:S04]  /*f530*/  LDL.LU.64 R24, [R1+0x1c40] ;  /* 0x001c400001187983 */ /* 0x002ee80000300a00 */
[----:B------:R0:W-:Y:S01]  /*f540*/  STL.64 [R1+0xe88], R6 ;  /* 0x000e880601007387 */ /* 0x0001e20000100a00 */
[----:B------:R-:W-:-:S03]  /*f550*/  LEA R12, P1, R10, R26, 0x1 ;  /* 0x0000001a0a0c7211 */ /* 0x000fc600078208ff */
[----:B------:R1:W-:Y:S01]  /*f560*/  STL.64 [R1+0xe80], R2 ;  /* 0x000e800201007387 */ /* 0x0003e20000100a00 */
[----:B0-----:R-:W-:Y:S02]  /*f570*/  LEA R6, P0, R16, R26, 0x1 ;  /* 0x0000001a10067211 */ /* 0x001fe400078008ff */
[----:B------:R-:W-:Y:S02]  /*f580*/  MOV R7, R16 ;  /* 0x0000001000077202 */ /* 0x000fe40000000f00 */
[CC--:B-1----:R-:W-:Y:S02]  /*f590*/  LEA R2, P2, R4.reuse, R26.reuse, 0x1 ;  /* 0x0000001a04027211 */ /* 0x0c2fe400078408ff */
[-C--:B------:R-:W-:Y:S02]  /*f5a0*/  LEA.HI.X.SX32 R7, R7, R27.reuse, 0x1, P0 ;  /* 0x0000001b07077211 */ /* 0x080fe400000f0eff */
[-C--:B------:R-:W-:Y:S02]  /*f5b0*/  LEA.HI.X.SX32 R3, R4, R27.reuse, 0x1, P2 ;  /* 0x0000001b04037211 */ /* 0x080fe400010f0eff */
[----:B------:R-:W-:Y:S01]  /*f5c0*/  LEA.HI.X.SX32 R13, R10, R27, 0x1, P1 ;  /* 0x0000001b0a0d7211 */ /* 0x000fe200008f0eff */
[----:B------:R0:W-:Y:S01]  /*f5d0*/  STL.64 [R1+0xe78], R6 ;  /* 0x000e780601007387 */ /* 0x0001e20000100a00 */
[----:B------:R-:W-:-:S03]  /*f5e0*/  LEA R10, P2, R23, R26, 0x1 ;  /* 0x0000001a170a7211 */ /* 0x000fc600078408ff */
[----:B0-----:R-:W4:Y:S04]  /*f5f0*/  LDL.LU.64 R6, [R1+0x1c38] ;  /* 0x001c380001067983 */ /* 0x001f280000300a00 */
[----:B------:R0:W-:Y:S04]  /*f600*/  STL.64 [R1+0xe68], R2 ;  /* 0x000e680201007387 */ /* 0x0001e80000100a00 */
[----:B------:R2:W-:Y:S01]  /*f610*/  STL.64 [R1+0xe70], R12 ;  /* 0x000e700c01007387 */ /* 0x0005e20000100a00 */
[----:B0-----:R-:W-:Y:S01]  /*f620*/  IMAD.MOV.U32 R3, RZ, RZ, R11 ;  /* 0x000000ffff037224 */ /* 0x001fe200078e000b */
[----:B------:R-:W-:-:S02]  /*f630*/  LEA R2, P0, R11, R26, 0x1 ;  /* 0x0000001a0b027211 */ /* 0x000fc400078008ff */
[CC--:B--2---:R-:W-:Y:S02]  /*f640*/  LEA R12, P1, R22.reuse, R26.reuse, 0x1 ;  /* 0x0000001a160c7211 */ /* 0x0c4fe400078208ff */
[-C--:B------:R-:W-:Y:S02]  /*f650*/  LEA.HI.X.SX32 R3, R3, R27.reuse, 0x1, P0 ;  /* 0x0000001b03037211 */ /* 0x080fe400000f0eff */
[-C--:B------:R-:W-:Y:S02]  /*f660*/  LEA.HI.X.SX32 R13, R22, R27.reuse, 0x1, P1 ;  /* 0x0000001b160d7211 */ /* 0x080fe400008f0eff */
[----:B------:R-:W-:Y:S01]  /*f670*/  LEA R22, P0, R5, R26, 0x1 ;  /* 0x0000001a05167211 */ /* 0x000fe200078008ff */
[----:B------:R0:W-:Y:S01]  /*f680*/  STL.64 [R1+0xe60], R2 ;  /* 0x000e600201007387 */ /* 0x0001e20000100a00 */
[-C--:B------:R-:W-:Y:S02]  /*f690*/  LEA.HI.X.SX32 R11, R23, R27.reuse, 0x1, P2 ;  /* 0x0000001b170b7211 */ /* 0x080fe400010f0eff */
[----:B------:R-:W-:Y:S01]  /*f6a0*/  LEA.HI.X.SX32 R23, R5, R27, 0x1, P0 ;  /* 0x0000001b05177211 */ /* 0x000fe200000f0eff */
[----:B0-----:R-:W2:Y:S04]  /*f6b0*/  LDL.LU.64 R2, [R1+0x1c30] ;  /* 0x001c300001027983 */ /* 0x001ea80000300a00 */
[----:B------:R-:W-:Y:S04]  /*f6c0*/  STL.64 [R1+0xe58], R12 ;  /* 0x000e580c01007387 */ /* 0x000fe80000100a00 */
[----:B------:R-:W-:Y:S04]  /*f6d0*/  STL.64 [R1+0xe50], R10 ;  /* 0x000e500a01007387 */ /* 0x000fe80000100a00 */
[----:B------:R0:W-:Y:S04]  /*f6e0*/  STL.64 [R1+0xe48], R22 ;  /* 0x000e481601007387 */ /* 0x0001e80000100a00 */
[----:B0-----:R-:W5:Y:S01]  /*f6f0*/  LDL.LU.64 R22, [R1+0x1c28] ;  /* 0x001c280001167983 */ /* 0x001f620000300a00 */
[----:B------:R-:W-:-:S05]  /*f700*/  LEA R15, R0, R19, 0x1 ;  /* 0x00000013000f7211 */ /* 0x000fca00078e08ff */
[----:B------:R-:W-:-:S05]  /*f710*/  IMAD R14, R0, 0x2, R15 ;  /* 0x00000002000e7824 */ /* 0x000fca00078e020f */
[----:B------:R-:W-:-:S05]  /*f720*/  LEA R20, R0, R14, 0x1 ;  /* 0x0000000e00147211 */ /* 0x000fca00078e08ff */
[----:B------:R-:W-:-:S04]  /*f730*/  IMAD R17, R0, 0x2, R20 ;  /* 0x0000000200117824 */ /* 0x000fc800078e0214 */
[----:B------:R-:W-:-:S05]  /*f740*/  IMAD R16, R0, 0x2, R17 ;  /* 0x0000000200107824 */ /* 0x000fca00078e0211 */
[----:B------:R-:W-:-:S04]  /*f750*/  LEA R4, R0, R16, 0x1 ;  /* 0x0000001000047211 */ /* 0x000fc800078e08ff */
[----:B------:R-:W-:-:S05]  /*f760*/  LEA R4, R0, R4, 0x1 ;  /* 0x0000000400047211 */ /* 0x000fca00078e08ff */
[----:B------:R-:W-:-:S05]  /*f770*/  IMAD R4, R0, 0x2, R4 ;  /* 0x0000000200047824 */ /* 0x000fca00078e0204 */
[----:B------:R-:W-:Y:S02]  /*f780*/  LEA R4, R0, R4, 0x1 ;  /* 0x0000000400047211 */ /* 0x000fe400078e08ff */
[CC--:B--2---:R-:W-:Y:S02]  /*f790*/  LEA R12, P1, R3.reuse, R26.reuse, 0x1 ;  /* 0x0000001a030c7211 */ /* 0x0c4fe400078208ff */
[----:B------:R-:W-:Y:S02]  /*f7a0*/  LEA R10, P2, R2, R26, 0x1 ;  /* 0x0000001a020a7211 */ /* 0x000fe400078408ff */
[-C--:B------:R-:W-:Y:S01]  /*f7b0*/  LEA.HI.X.SX32 R13, R3, R27.reuse, 0x1, P1 ;  /* 0x0000001b030d7211 */ /* 0x080fe200008f0eff */
[----:B------:R-:W-:Y:S01]  /*f7c0*/  IMAD R3, R0, 0x2, R4 ;  /* 0x0000000200037824 */ /* 0x000fe200078e0204 */
[----:B------:R-:W-:-:S03]  /*f7d0*/  LEA.HI.X.SX32 R11, R2, R27, 0x1, P2 ;  /* 0x0000001b020b7211 */ /* 0x000fc600010f0eff */
[----:B------:R-:W-:Y:S04]  /*f7e0*/  STL.64 [R1+0xe40], R12 ;  /* 0x000e400c01007387 */ /* 0x000fe80000100a00 */
[----:B------:R-:W-:Y:S01]  /*f7f0*/  STL.64 [R1+0xe38], R10 ;  /* 0x000e380a01007387 */ /* 0x000fe20000100a00 */
[----:B-----5:R-:W-:-:S04]  /*f800*/  LEA R4, P0, R23, R26, 0x1 ;  /* 0x0000001a17047211 */ /* 0x020fc800078008ff */
[----:B------:R-:W-:-:S05]  /*f810*/  LEA.HI.X.SX32 R5, R23, R27, 0x1, P0 ;  /* 0x0000001b17057211 */ /* 0x000fca00000f0eff */
[----:B------:R0:W-:Y:S04]  /*f820*/  STL.64 [R1+0xe30], R4 ;  /* 0x000e300401007387 */ /* 0x0001e80000100a00 */
[----:B0-----:R-:W2:Y:S01]  /*f830*/  LDL.LU.64 R4, [R1+0x1c20] ;  /* 0x001c200001047983 */ /* 0x001ea20000300a00 */
[-C--:B------:R-:W-:Y:S02]  /*f840*/  LEA R12, P1, R22, R26.reuse, 0x1 ;  /* 0x0000001a160c7211 */ /* 0x080fe400078208ff */
[----:B------:R-:W-:Y:S02]  /*f850*/  LEA R10, P2, R21, R26, 0x1 ;  /* 0x0000001a150a7211 */ /* 0x000fe400078408ff */
[----:B------:R-:W-:Y:S02]  /*f860*/  LEA R2, R0, R3, 0x1 ;  /* 0x0000000300027211 */ /* 0x000fe400078e08ff */
[----:B------:R-:W-:-:S02]  /*f870*/  LEA.HI.X.SX32 R13, R22, R27, 0x1, P1 ;  /* 0x0000001b160d7211 */ /* 0x000fc400008f0eff */
[----:B------:R-:W-:Y:S01]  /*f880*/  LEA.HI.X.SX32 R11, R21, R27, 0x1, P2 ;  /* 0x0000001b150b7211 */ /* 0x000fe200010f0eff */
[----:B------:R-:W-:Y:S01]  /*f890*/  IMAD R21, R0, 0x2, R2 ;  /* 0x0000000200157824 */ /* 0x000fe200078e0202 */
[----:B------:R0:W-:Y:S04]  /*f8a0*/  STL.64 [R1+0x1c08], R2 ;  /* 0x001c080201007387 */ /* 0x0001e80000100a00 */
[----:B------:R2:W-:Y:S04]  /*f8b0*/  STL.64 [R1+0xe28], R12 ;  /* 0x000e280c01007387 */ /* 0x0005e80000100a00 */
[----:B------:R1:W-:Y:S01]  /*f8c0*/  STL.64 [R1+0xe20], R10 ;  /* 0x000e200a01007387 */ /* 0x0003e20000100a00 */
[----:B0-----:R-:W-:-:S04]  /*f8d0*/  LEA R2, P0, R18, R26, 0x1 ;  /* 0x0000001a12027211 */ /* 0x001fc800078008ff */
[----:B------:R-:W-:-:S05]  /*f8e0*/  LEA.HI.X.SX32 R3, R18, R27, 0x1, P0 ;  /* 0x0000001b12037211 */ /* 0x000fca00000f0eff */
[----:B------:R-:W-:Y:S01]  /*f8f0*/  STL.64 [R1+0xe18], R2 ;  /* 0x000e180201007387 */ /* 0x000fe20000100a00 */
[CC--:B--2---:R-:W-:Y:S02]  /*f900*/  LEA R12, P1, R5.reuse, R26.reuse, 0x1 ;  /* 0x0000001a050c7211 */ /* 0x0c4fe400078208ff */
[C---:B-1----:R-:W-:Y:S02]  /*f910*/  LEA R10, P2, R4.reuse, R26, 0x1 ;  /* 0x0000001a040a7211 */ /* 0x042fe400078408ff */
[-C--:B------:R-:W-:Y:S02]  /*f920*/  LEA.HI.X.SX32 R13, R5, R27.reuse, 0x1, P1 ;  /* 0x0000001b050d7211 */ /* 0x080fe400008f0eff */
[----:B------:R-:W-:-:S03]  /*f930*/  LEA.HI.X.SX32 R11, R4, R27, 0x1, P2 ;  /* 0x0000001b040b7211 */ /* 0x000fc600010f0eff */
[----:B------:R3:W-:Y:S04]  /*f940*/  STL.64 [R1+0xe10], R12 ;  /* 0x000e100c01007387 */ /* 0x0007e80000100a00 */
[----:B------:R4:W-:Y:S01]  /*f950*/  STL.64 [R1+0xe08], R10 ;  /* 0x000e080a01007387 */ /* 0x0009e20000100a00 */
[CC--:B---3--:R-:W-:Y:S02]  /*f960*/  LEA R12, P0, R24.reuse, R26.reuse, 0x1 ;  /* 0x0000001a180c7211 */ /* 0x0c8fe400078008ff */
[C---:B----4-:R-:W-:Y:S02]  /*f970*/  LEA R10, P1, R7.reuse, R26, 0x1 ;  /* 0x0000001a070a7211 */ /* 0x050fe400078208ff */
[-C--:B------:R-:W-:Y:S02]  /*f980*/  LEA.HI.X.SX32 R13, R24, R27.reuse, 0x1, P0 ;  /* 0x0000001b180d7211 */ /* 0x080fe400000f0eff */
[----:B------:R-:W-:-:S02]  /*f990*/  LEA.HI.X.SX32 R11, R7, R27, 0x1, P1 ;  /* 0x0000001b070b7211 */ /* 0x000fc400008f0eff */
[CC--:B------:R-:W-:Y:S01]  /*f9a0*/  LEA R2, P2, R6.reuse, R26.reuse, 0x1 ;  /* 0x0000001a06027211 */ /* 0x0c0fe200078408ff */
[----:B------:R-:W-:Y:S04]  /*f9b0*/  STL.64 [R1+0xe00], R12 ;  /* 0x000e000c01007387 */ /* 0x000fe80000100a00 */
[----:B------:R0:W-:Y:S01]  /*f9c0*/  STL.64 [R1+0xdf8], R10 ;  /* 0x000df80a01007387 */ /* 0x0001e20000100a00 */
[----:B------:R-:W-:Y:S02]  /*f9d0*/  LEA.HI.X.SX32 R3, R6, R27, 0x1, P2 ;  /* 0x0000001b06037211 */ /* 0x000fe400010f0eff */
[----:B0-----:R-:W-:-:S04]  /*f9e0*/  LEA R10, P0, R25, R26, 0x1 ;  /* 0x0000001a190a7211 */ /* 0x001fc800078008ff */
[----:B------:R-:W-:Y:S01]  /*f9f0*/  LEA.HI.X.SX32 R11, R25, R27, 0x1, P0 ;  /* 0x0000001b190b7211 */ /* 0x000fe200000f0eff */
[----:B------:R-:W-:Y:S01]  /*fa00*/  STL.64 [R1+0xdf0], R2 ;  /* 0x000df00201007387 */ /* 0x000fe20000100a00 */
[----:B------:R-:W-:-:S03]  /*fa10*/  LEA R12, P1, R9, R26, 0x1 ;  /* 0x0000001a090c7211 */ /* 0x000fc600078208ff */
[----:B------:R0:W-:Y:S01]  /*fa20*/  STL.64 [R1+0xde8], R10 ;  /* 0x000de80a01007387 */ /* 0x0001e20000100a00 */
[----:B------:R-:W-:-:S03]  /*fa30*/  LEA.HI.X.SX32 R13, R9, R27, 0x1, P1 ;  /* 0x0000001b090d7211 */ /* 0x000fc600008f0eff */
[----:B0-----:R-:W2:Y:S04]  /*fa40*/  LDL.LU.64 R10, [R1+0x1c18] ;  /* 0x001c1800010a7983 */ /* 0x001ea80000300a00 */
[----:B------:R0:W-:Y:S04]  /*fa50*/  STL.64 [R1+0xde0], R12 ;  /* 0x000de00c01007387 */ /* 0x0001e80000100a00 */
[----:B0-----:R-:W3:Y:S01]  /*fa60*/  LDL.LU.64 R12, [R1+0x1c10] ;  /* 0x001c1000010c7983 */ /* 0x001ee20000300a00 */
[----:B------:R-:W-:-:S05]  /*fa70*/  LEA R22, R0, R21, 0x1 ;  /* 0x0000001500167211 */ /* 0x000fca00078e08ff */
[----:B------:R-:W-:-:S05]  /*fa80*/  IMAD R4, R0, 0x2, R22 ;  /* 0x0000000200047824 */ /* 0x000fca00078e0216 */
[----:B------:R-:W-:-:S05]  /*fa90*/  LEA R5, R0, R4, 0x1 ;  /* 0x0000000400057211 */ /* 0x000fca00078e08ff */
[----:B------:R-:W-:Y:S01]  /*faa0*/  IMAD R6, R0, 0x2, R5 ;  /* 0x0000000200067824 */ /* 0x000fe200078e0205 */
[----:B------:R-:W-:-:S04]  /*fab0*/  LEA R2, P2, R8, R26, 0x1 ;  /* 0x0000001a08027211 */ /* 0x000fc800078408ff */
[----:B------:R-:W-:Y:S02]  /*fac0*/  LEA R7, R0, R6, 0x1 ;  /* 0x0000000600077211 */ /* 0x000fe400078e08ff */
[----:B------:R-:W-:-:S03]  /*fad0*/  LEA.HI.X.SX32 R3, R8, R27, 0x1, P2 ;  /* 0x0000001b08037211 */ /* 0x000fc600010f0eff */
[----:B------:R0:W-:Y:S01]  /*fae0*/  STL.64 [R1+0x1c00], R6 ;  /* 0x001c000601007387 */ /* 0x0001e20000100a00 */
[----:B------:R-:W-:-:S03]  /*faf0*/  IMAD R8, R0, 0x2, R7 ;  /* 0x0000000200087824 */ /* 0x000fc600078e0207 */
[----:B------:R1:W-:Y:S01]  /*fb00*/  STL.64 [R1+0xdd8], R2 ;  /* 0x000dd80201007387 */ /* 0x0003e20000100a00 */
[----:B0-----:R-:W-:-:S04]  /*fb10*/  LEA R6, P0, R28, R26, 0x1 ;  /* 0x0000001a1c067211 */ /* 0x001fc800078008ff */
[----:B------:R-:W-:-:S05]  /*fb20*/  LEA.HI.X.SX32 R7, R28, R27, 0x1, P0 ;  /* 0x0000001b1c077211 */ /* 0x000fca00000f0eff */
[----:B------:R3:W-:Y:S01]  /*fb30*/  STL.64 [R1+0xdd0], R6 ;  /* 0x000dd00601007387 */ /* 0x0007e20000100a00 */
[CC--:B--2---:R-:W-:Y:S02]  /*fb40*/  LEA R24, P1, R11.reuse, R26.reuse, 0x1 ;  /* 0x0000001a0b187211 */ /* 0x0c4fe400078208ff */
[C---:B-1----:R-:W-:Y:S02]  /*fb50*/  LEA R2, P2, R10.reuse, R26, 0x1 ;  /* 0x0000001a0a027211 */ /* 0x042fe400078408ff */
[-C--:B------:R-:W-:Y:S02]  /*fb60*/  LEA.HI.X.SX32 R25, R11, R27.reuse, 0x1, P1 ;  /* 0x0000001b0b197211 */ /* 0x080fe400008f0eff */
[----:B------:R-:W-:-:S03]  /*fb70*/  LEA.HI.X.SX32 R3, R10, R27, 0x1, P2 ;  /* 0x0000001b0a037211 */ /* 0x000fc600010f0eff */
[----:B------:R0:W-:Y:S04]  /*fb80*/  STL.64 [R1+0xdc8], R24 ;  /* 0x000dc81801007387 */ /* 0x0001e80000100a00 */
[----:B------:R1:W-:Y:S01]  /*fb90*/  STL.64 [R1+0xdc0], R2 ;  /* 0x000dc00201007387 */ /* 0x0003e20000100a00 */
[-C--:B---3--:R-:W-:Y:S02]  /*fba0*/  LEA R6, P1, R13, R26.reuse, 0x1 ;  /* 0x0000001a0d067211 */ /* 0x088fe400078208ff */
[CC--:B0-----:R-:W-:Y:S02]  /*fbb0*/  LEA R24, P0, R29.reuse, R26.reuse, 0x1 ;  /* 0x0000001a1d187211 */ /* 0x0c1fe400078008ff */
[----:B-1----:R-:W-:Y:S02]  /*fbc0*/  LEA R2, P2, R12, R26, 0x1 ;  /* 0x0000001a0c027211 */ /* 0x002fe400078408ff */
[----:B------:R-:W-:-:S02]  /*fbd0*/  LEA.HI.X.SX32 R25, R29, R27, 0x1, P0 ;  /* 0x0000001b1d197211 */ /* 0x000fc400000f0eff */
[-C--:B------:R-:W-:Y:S02]  /*fbe0*/  LEA.HI.X.SX32 R7, R13, R27.reuse, 0x1, P1 ;  /* 0x0000001b0d077211 */ /* 0x080fe400008f0eff */
[----:B------:R-:W-:Y:S01]  /*fbf0*/  LEA.HI.X.SX32 R3, R12, R27, 0x1, P2 ;  /* 0x0000001b0c037211 */ /* 0x000fe200010f0eff */
[----:B------:R0:W-:Y:S04]  /*fc00*/  STL.64 [R1+0xdb8], R24 ;  /* 0x000db81801007387 */ /* 0x0001e80000100a00 */
[----:B------:R1:W-:Y:S04]  /*fc10*/  STL.64 [R1+0xdb0], R6 ;  /* 0x000db00601007387 */ /* 0x0003e80000100a00 */
[----:B------:R2:W-:Y:S01]  /*fc20*/  STL.64 [R1+0xda8], R2 ;  /* 0x000da80201007387 */ /* 0x0005e20000100a00 */
[----:B0-----:R-:W-:-:S02]  /*fc30*/  LEA R24, P0, R19, R26, 0x1 ;  /* 0x0000001a13187211 */ /* 0x001fc400078008ff */
[-C--:B-1----:R-:W-:Y:S02]  /*fc40*/  LEA R6, P1, R15, R26.reuse, 0x1 ;  /* 0x0000001a0f067211 */ /* 0x082fe400078208ff */
[-C--:B------:R-:W-:Y:S02]  /*fc50*/  LEA.HI.X.SX32 R25, R19, R27.reuse, 0x1, P0 ;  /* 0x0000001b13197211 */ /* 0x080fe400000f0eff */
[CC--:B--2---:R-:W-:Y:S02]  /*fc60*/  LEA R2, P2, R14.reuse, R26.reuse, 0x1 ;  /* 0x0000001a0e027211 */ /* 0x0c4fe400078408ff */
[-C--:B------:R-:W-:Y:S02]  /*fc70*/  LEA.HI.X.SX32 R7, R15, R27.reuse, 0x1, P1 ;  /* 0x0000001b0f077211 */ /* 0x080fe400008f0eff */
[----:B------:R-:W-:Y:S01]  /*fc80*/  LEA.HI.X.SX32 R3, R14, R27, 0x1, P2 ;  /* 0x0000001b0e037211 */ /* 0x000fe200010f0eff */
[----:B------:R0:W-:Y:S04]  /*fc90*/  STL.64 [R1+0xda0], R24 ;  /* 0x000da01801007387 */ /* 0x0001e80000100a00 */
[----:B------:R1:W-:Y:S04]  /*fca0*/  STL.64 [R1+0xd98], R6 ;  /* 0x000d980601007387 */ /* 0x0003e80000100a00 */
[----:B------:R2:W-:Y:S01]  /*fcb0*/  STL.64 [R1+0xd90], R2 ;  /* 0x000d900201007387 */ /* 0x0005e20000100a00 */
[----:B0-----:R-:W-:-:S02]  /*fcc0*/  LEA R24, P0, R20, R26, 0x1 ;  /* 0x0000001a14187211 */ /* 0x001fc400078008ff */
[CC--:B-1----:R-:W-:Y:S02]  /*fcd0*/  LEA R6, P1, R17.reuse, R26.reuse, 0x1 ;  /* 0x0000001a11067211 */ /* 0x0c2fe400078208ff */
[-C--:B------:R-:W-:Y:S02]  /*fce0*/  LEA.HI.X.SX32 R25, R20, R27.reuse, 0x1, P0 ;  /* 0x0000001b14197211 */ /* 0x080fe400000f0eff */
[-C--:B--2---:R-:W-:Y:S02]  /*fcf0*/  LEA R2, P2, R16, R26.reuse, 0x1 ;  /* 0x0000001a10027211 */ /* 0x084fe400078408ff */
[-C--:B------:R-:W-:Y:S01]  /*fd00*/  LEA.HI.X.SX32 R7, R17, R27.reuse, 0x1, P1 ;  /* 0x0000001b11077211 */ /* 0x080fe200008f0eff */
[----:B------:R-:W-:Y:S01]  /*fd10*/  IMAD R29, R0, 0x2, R16 ;  /* 0x00000002001d7824 */ /* 0x000fe200078e0210 */
[----:B------:R-:W-:Y:S01]  /*fd20*/  LEA.HI.X.SX32 R3, R16, R27, 0x1, P2 ;  /* 0x0000001b10037211 */ /* 0x000fe200010f0eff */
[----:B------:R-:W-:Y:S04]  /*fd30*/  STL.64 [R1+0xd88], R24 ;  /* 0x000d881801007387 */ /* 0x000fe80000100a00 */
[----:B------:R-:W-:Y:S04]  /*fd40*/  STL.64 [R1+0xd80], R6 ;  /* 0x000d800601007387 */ /* 0x000fe80000100a00 */
[----:B------:R0:W-:Y:S02]  /*fd50*/  STL.64 [R1+0xd78], R2 ;  /* 0x000d780201007387 */ /* 0x0001e40000100a00 */
[----:B0-----:R-:W-:-:S04]  /*fd60*/  LEA R2, P0, R29, R26, 0x1 ;  /* 0x0000001a1d027211 */ /* 0x001fc800078008ff */
[----:B------:R-:W-:-:S05]  /*fd70*/  LEA.HI.X.SX32 R3, R29, R27, 0x1, P0 ;  /* 0x0000001b1d037211 */ /* 0x000fca00000f0eff */
[----:B------:R0:W-:Y:S04]  /*fd80*/  STL.64 [R1+0xd70], R2 ;  /* 0x000d700201007387 */ /* 0x0001e80000100a00 */
[----:B0-----:R-:W2:Y:S01]  /*fd90*/  LDL.LU.64 R2, [R1+0x1c08] ;  /* 0x001c080001027983 */ /* 0x001ea20000300a00 */
[CC--:B------:R-:W-:Y:S01]  /*fda0*/  LEA R18, R0.reuse, R16.reuse, 0x1 ;  /* 0x0000001000127211 */ /* 0x0c0fe200078e08ff */
[C---:B------:R-:W-:Y:S01]  /*fdb0*/  IMAD R23, R0.reuse, 0x2, R16 ;  /* 0x0000000200177824 */ /* 0x040fe200078e0210 */
[----:B------:R-:W-:-:S03]  /*fdc0*/  LEA R28, R0, R16, 0x1 ;  /* 0x00000010001c7211 */ /* 0x000fc600078e08ff */
[C---:B------:R-:W-:Y:S01]  /*fdd0*/  IMAD R18, R0.reuse, 0x2, R18 ;  /* 0x0000000200127824 */ /* 0x040fe200078e0212 */
[C---:B------:R-:W-:Y:S01]  /*fde0*/  LEA R28, R0.reuse, R28, 0x1 ;  /* 0x0000001c001c7211 */ /* 0x040fe200078e08ff */
[----:B------:R-:W-:-:S03]  /*fdf0*/  IMAD R23, R0, 0x2, R23 ;  /* 0x0000000200177824 */ /* 0x000fc600078e0217 */
[C---:B------:R-:W-:Y:S02]  /*fe00*/  LEA R18, R0.reuse, R18, 0x1 ;  /* 0x0000001200127211 */ /* 0x040fe400078e08ff */
[----:B------:R-:W-:Y:S02]  /*fe10*/  LEA R23, R0, R23, 0x1 ;  /* 0x0000001700177211 */ /* 0x000fe400078e08ff */
[-C--:B------:R-:W-:Y:S02]  /*fe20*/  LEA R24, P1, R28, R26.reuse, 0x1 ;  /* 0x0000001a1c187211 */ /* 0x080fe400078208ff */
[----:B------:R-:W-:Y:S01]  /*fe30*/  LEA R6, P2, R18, R26, 0x1 ;  /* 0x0000001a12067211 */ /* 0x000fe200078408ff */
[----:B------:R-:W-:Y:S01]  /*fe40*/  IMAD R23, R0, 0x2, R23 ;  /* 0x0000000200177824 */ /* 0x000fe200078e0217 */
[-C--:B------:R-:W-:Y:S02]  /*fe50*/  LEA.HI.X.SX32 R25, R28, R27.reuse, 0x1, P1 ;  /* 0x0000001b1c197211 */ /* 0x080fe400008f0eff */
[----:B------:R-:W-:-:S02]  /*fe60*/  LEA.HI.X.SX32 R7, R18, R27, 0x1, P2 ;  /* 0x0000001b12077211 */ /* 0x000fc400010f0eff */
[C---:B------:R-:W-:Y:S01]  /*fe70*/  LEA R28, P0, R23.reuse, R26, 0x1 ;  /* 0x0000001a171c7211 */ /* 0x040fe200078008ff */
[----:B------:R-:W-:Y:S04]  /*fe80*/  STL.64 [R1+0xd68], R24 ;  /* 0x000d681801007387 */ /* 0x000fe80000100a00 */
[----:B------:R2:W-:Y:S01]  /*fe90*/  STL.64 [R1+0xd60], R6 ;  /* 0x000d600601007387 */ /* 0x0005e20000100a00 */
[----:B------:R-:W-:-:S05]  /*fea0*/  LEA.HI.X.SX32 R29, R23, R27, 0x1, P0 ;  /* 0x0000001b171d7211 */ /* 0x000fca00000f0eff */
[----:B------:R-:W-:Y:S01]  /*feb0*/  STL.64 [R1+0xd58], R28 ;  /* 0x000d581c01007387 */ /* 0x000fe20000100a00 */
[----:B------:R-:W-:Y:S02]  /*fec0*/  LEA R9, R0, R8, 0x1 ;  /* 0x0000000800097211 */ /* 0x000fe400078e08ff */
[----:B--2---:R-:W-:-:S04]  /*fed0*/  LEA R6, P2, R2, R26, 0x1 ;  /* 0x0000001a02067211 */ /* 0x004fc800078408ff */
[----:B------:R-:W-:Y:S02]  /*fee0*/  LEA.HI.X.SX32 R7, R2, R27, 0x1, P2 ;  /* 0x0000001b02077211 */ /* 0x000fe400010f0eff */
[----:B------:R-:W-:-:S03]  /*fef0*/  LEA R24, P1, R3, R26, 0x1 ;  /* 0x0000001a03187211 */ /* 0x000fc600078208ff */
[----:B------:R0:W-:Y:S01]  /*ff00*/  STL.64 [R1+0xd48], R6 ;  /* 0x000d480601007387 */ /* 0x0001e20000100a00 */
[----:B------:R-:W-:Y:S02]  /*ff10*/  LEA.HI.X.SX32 R25, R3, R27, 0x1, P1 ;  /* 0x0000001b03197211 */ /* 0x000fe400008f0eff */
[----:B0-----:R-:W-:-:S04]  /*ff20*/  LEA R6, P0, R21, R26, 0x1 ;  /* 0x0000001a15067211 */ /* 0x001fc800078008ff */
[----:B------:R-:W-:Y:S01]  /*ff30*/  LEA.HI.X.SX32 R7, R21, R27, 0x1, P0 ;  /* 0x0000001b15077211 */ /* 0x000fe200000f0eff */
[----:B------:R-:W-:Y:S04]  /*ff40*/  STL.64 [R1+0xd50], R24 ;  /* 0x000d501801007387 */ /* 0x000fe80000100a00 */
[----:B------:R0:W-:Y:S04]  /*ff50*/  STL.64 [R1+0xd40], R6 ;  /* 0x000d400601007387 */ /* 0x0001e80000100a00 */
[----:B0-----:R-:W2:Y:S01]  /*ff60*/  LDL.LU.64 R6, [R1+0x1c00] ;  /* 0x001c000001067983 */ /* 0x001ea20000300a00 */
[----:B------:R-:W-:-:S05]  /*ff70*/  LEA R10, R0, R9, 0x1 ;  /* 0x00000009000a7211 */ /* 0x000fca00078e08ff */
[----:B------:R-:W-:-:S05]  /*ff80*/  IMAD R11, R0, 0x2, R10 ;  /* 0x00000002000b7824 */ /* 0x000fca00078e020a */
[----:B------:R-:W-:-:S05]  /*ff90*/  LEA R13, R0, R11, 0x1 ;  /* 0x0000000b000d7211 */ /* 0x000fca00078e08ff */
[----:B------:R-:W-:-:S05]  /*ffa0*/  IMAD R12, R0, 0x2, R13 ;  /* 0x00000002000c7824 */ /* 0x000fca00078e020d */
[----:B------:R-:W-:-:S05]  /*ffb0*/  LEA R15, R0, R12, 0x1 ;  /* 0x0000000c000f7211 */ /* 0x000fca00078e08ff */
[----:B------:R-:W-:-:S04]  /*ffc0*/  IMAD R14, R0, 0x2, R15 ;  /* 0x00000002000e7824 */ /* 0x000fc800078e020f */
[----:B------:R-:W-:-:S05]  /*ffd0*/  IMAD R16, R0, 0x2, R14 ;  /* 0x0000000200107824 */ /* 0x000fca00078e020e */
[----:B------:R-:W-:-:S05]  /*ffe0*/  LEA R19, R0, R16, 0x1 ;  /* 0x0000001000137211 */ /* 0x000fca00078e08ff */
[----:B------:R-:W-:Y:S01]  /*fff0*/  IMAD R18, R0, 0x2, R19 ;  /* 0x0000000200127824 */ /* 0x000fe200078e0213 */
[----:B------:R-:W-:-:S04]  /*10000*/  LEA R28, P1, R22, R26, 0x1 ;  /* 0x0000001a161c7211 */ /* 0x000fc800078208ff */
[----:B------:R-:W-:Y:S02]  /*10010*/  LEA R17, R0, R18, 0x1 ;  /* 0x0000001200117211 */ /* 0x000fe400078e08ff */
[----:B------:R-:W-:Y:S02]  /*10020*/  LEA R24, P2, R4, R26, 0x1 ;  /* 0x0000001a04187211 */ /* 0x000fe400078408ff */
[-C--:B------:R-:W-:Y:S01]  /*10030*/  LEA.HI.X.SX32 R29, R22, R27.reuse, 0x1, P1 ;  /* 0x0000001b161d7211 */ /* 0x080fe200008f0eff */
[----:B------:R-:W-:Y:S01]  /*10040*/  IMAD R2, R0, 0x2, R17 ;  /* 0x0000000200027824 */ /* 0x000fe200078e0211 */
[----:B------:R-:W-:-:S03]  /*10050*/  LEA.HI.X.SX32 R25, R4, R27, 0x1, P2 ;  /* 0x0000001b04197211 */ /* 0x000fc600010f0eff */
[----:B------:R0:W-:Y:S01]  /*10060*/  STL.64 [R1+0xd38], R28 ;  /* 0x000d381c01007387 */ /* 0x0001e20000100a00 */
[----:B------:R-:W-:-:S03]  /*10070*/  LEA R3, R0, R2, 0x1 ;  /* 0x0000000200037211 */ /* 0x000fc600078e08ff */
[----:B------:R-:W-:Y:S02]  /*10080*/  STL.64 [R1+0xd30], R24 ;  /* 0x000d301801007387 */ /* 0x000fe40000100a00 */
[----:B------:R-:W-:Y:S01]  /*10090*/  IMAD R4, R0, 0x2, R3 ;  /* 0x0000000200047824 */ /* 0x000fe200078e0203 */
[----:B0-----:R-:W-:-:S04]  /*100a0*/  LEA R28, P0, R5, R26, 0x1 ;  /* 0x0000001a051c7211 */ /* 0x001fc800078008ff */
[----:B------:R-:W-:Y:S02]  /*100b0*/  LEA.HI.X.SX32 R29, R5, R27, 0x1, P0 ;  /* 0x0000001b051d7211 */ /* 0x000fe400000f0eff */
[----:B------:R-:W-:-:S03]  /*100c0*/  LEA R20, R0, R4, 0x1 ;  /* 0x0000000400147211 */ /* 0x000fc600078e08ff */
[----:B------:R0:W-:Y:S02]  /*100d0*/  STL.64 [R1+0xd28], R28 ;  /* 0x000d281c01007387 */ /* 0x0001e40000100a00 */
[----:B------:R-:W-:Y:S01]  /*100e0*/  IMAD R5, R0, 0x2, R20 ;  /* 0x0000000200057824 */ /* 0x000fe200078e0214 */
[----:B0-----:R-:W-:-:S04]  /*100f0*/  LEA R28, P0, R8, R26, 0x1 ;  /* 0x0000001a081c7211 */ /* 0x001fc800078008ff */
[-C--:B------:R-:W-:Y:S02]  /*10100*/  LEA.HI.X.SX32 R29, R8, R27.reuse, 0x1, P0 ;  /* 0x0000001b081d7211 */ /* 0x080fe400000f0eff */
[CC--:B--2---:R-:W-:Y:S02]  /*10110*/  LEA R24, P1, R6.reuse, R26.reuse, 0x1 ;  /* 0x0000001a06187211 */ /* 0x0c4fe400078208ff */
[C---:B------:R-:W-:Y:S02]  /*10120*/  LEA R22, P2, R7.reuse, R26, 0x1 ;  /* 0x0000001a07167211 */ /* 0x040fe400078408ff */
[-C--:B------:R-:W-:Y:S02]  /*10130*/  LEA.HI.X.SX32 R25, R6, R27.reuse, 0x1, P1 ;  /* 0x0000001b06197211 */ /* 0x080fe400008f0eff */
[----:B------:R-:W-:-:S03]  /*10140*/  LEA.HI.X.SX32 R23, R7, R27, 0x1, P2 ;  /* 0x0000001b07177211 */ /* 0x000fc600010f0eff */
[----:B------:R0:W-:Y:S04]  /*10150*/  STL.64 [R1+0xd20], R24 ;  /* 0x000d201801007387 */ /* 0x0001e80000100a00 */
[----:B------:R1:W-:Y:S01]  /*10160*/  STL.64 [R1+0xd18], R22 ;  /* 0x000d181601007387 */ /* 0x0003e20000100a00 */
[----:B------:R-:W-:Y:S02]  /*10170*/  LEA R6, R0, R5, 0x1 ;  /* 0x0000000500067211 */ /* 0x000fe400078e08ff */
[CC--:B0-----:R-:W-:Y:S02]  /*10180*/  LEA R24, P1, R9.reuse, R26.reuse, 0x1 ;  /* 0x0000001a09187211 */ /* 0x0c1fe400078208ff */
[----:B-1----:R-:W-:Y:S02]  /*10190*/  LEA R22, P2, R10, R26, 0x1 ;  /* 0x0000001a0a167211 */ /* 0x002fe400078408ff */
[----:B------:R-:W-:-:S02]  /*101a0*/  LEA.HI.X.SX32 R25, R9, R27, 0x1, P1 ;  /* 0x0000001b09197211 */ /* 0x000fc400008f0eff */
[----:B------:R-:W-:Y:S01]  /*101b0*/  LEA.HI.X.SX32 R23, R10, R27, 0x1, P2 ;  /* 0x0000001b0a177211 */ /* 0x000fe200010f0eff */
[----:B------:R0:W-:Y:S01]  /*101c0*/  STL.64 [R1+0xd10], R28 ;  /* 0x000d101c01007387 */ /* 0x0001e20000100a00 */
[----:B------:R-:W-:-:S03]  /*101d0*/  IMAD R7, R0, 0x2, R6 ;  /* 0x0000000200077824 */ /* 0x000fc600078e0206 */
[----:B------:R1:W-:Y:S04]  /*101e0*/  STL.64 [R1+0xd08], R24 ;  /* 0x000d081801007387 */ /* 0x0003e80000100a00 */
[----:B------:R2:W-:Y:S01]  /*101f0*/  STL.64 [R1+0xd00], R22 ;  /* 0x000d001601007387 */ /* 0x0005e20000100a00 */
[-C--:B0-----:R-:W-:Y:S02]  /*10200*/  LEA R28, P0, R11, R26.reuse, 0x1 ;  /* 0x0000001a0b1c7211 */ /* 0x081fe400078008ff */
[-C--:B-1----:R-:W-:Y:S02]  /*10210*/  LEA R24, P1, R13, R26.reuse, 0x1 ;  /* 0x0000001a0d187211 */ /* 0x082fe400078208ff */
[----:B------:R-:W-:Y:S02]  /*10220*/  LEA.HI.X.SX32 R29, R11, R27, 0x1, P0 ;  /* 0x0000001b0b1d7211 */ /* 0x000fe400000f0eff */
[----:B--2---:R-:W-:-:S02]  /*10230*/  LEA R22, P2, R12, R26, 0x1 ;  /* 0x0000001a0c167211 */ /* 0x004fc400078408ff */
[-C--:B------:R-:W-:Y:S02]  /*10240*/  LEA.HI.X.SX32 R25, R13, R27.reuse, 0x1, P1 ;  /* 0x0000001b0d197211 */ /* 0x080fe400008f0eff */
[----:B------:R-:W-:Y:S01]  /*10250*/  LEA.HI.X.SX32 R23, R12, R27, 0x1, P2 ;  /* 0x0000001b0c177211 */ /* 0x000fe200010f0eff */
[----:B------:R0:W-:Y:S01]  /*10260*/  STL.64 [R1+0xcf8], R28 ;  /* 0x000cf81c01007387 */ /* 0x0001e20000100a00 */
[----:B------:R-:W-:-:S03]  /*10270*/  LEA R8, R0, R7, 0x1 ;  /* 0x0000000700087211 */ /* 0x000fc600078e08ff */
[----:B------:R1:W-:Y:S02]  /*10280*/  STL.64 [R1+0xcf0], R24 ;  /* 0x000cf01801007387 */ /* 0x0003e40000100a00 */
[----:B------:R-:W-:Y:S02]  /*10290*/  IMAD R9, R0, 0x2, R8 ;  /* 0x0000000200097824 */ /* 0x000fe400078e0208 */
[----:B------:R2:W-:Y:S01]  /*102a0*/  STL.64 [R1+0xce8], R22 ;  /* 0x000ce81601007387 */ /* 0x0005e20000100a00 */
[CC--:B0-----:R-:W-:Y:S02]  /*102b0*/  LEA R28, P0, R15.reuse, R26.reuse, 0x1 ;  /* 0x0000001a0f1c7211 */ /* 0x0c1fe400078008ff */
[-C--:B-1----:R-:W-:Y:S02]  /*102c0*/  LEA R24, P1, R14, R26.reuse, 0x1 ;  /* 0x0000001a0e187211 */ /* 0x082fe400078208ff */
[----:B------:R-:W-:Y:S02]  /*102d0*/  LEA.HI.X.SX32 R29, R15, R27, 0x1, P0 ;  /* 0x0000001b0f1d7211 */ /* 0x000fe400000f0eff */
[----:B--2---:R-:W-:-:S02]  /*102e0*/  LEA R22, P2, R16, R26, 0x1 ;  /* 0x0000001a10167211 */ /* 0x004fc400078408ff */
[-C--:B------:R-:W-:Y:S02]  /*102f0*/  LEA.HI.X.SX32 R25, R14, R27.reuse, 0x1, P1 ;  /* 0x0000001b0e197211 */ /* 0x080fe400008f0eff */
[----:B------:R-:W-:Y:S01]  /*10300*/  LEA.HI.X.SX32 R23, R16, R27, 0x1, P2 ;  /* 0x0000001b10177211 */ /* 0x000fe200010f0eff */
[----:B------:R-:W-:Y:S01]  /*10310*/  STL.64 [R1+0xce0], R28 ;  /* 0x000ce01c01007387 */ /* 0x000fe20000100a00 */
[----:B------:R-:W-:-:S03]  /*10320*/  LEA R10, R0, R9, 0x1 ;  /* 0x00000009000a7211 */ /* 0x000fc600078e08ff */
[----:B------:R0:W-:Y:S02]  /*10330*/  STL.64 [R1+0xcd8], R24 ;  /* 0x000cd81801007387 */ /* 0x0001e40000100a00 */
[----:B------:R-:W-:Y:S02]  /*10340*/  IMAD R11, R0, 0x2, R10 ;  /* 0x00000002000b7824 */ /* 0x000fe400078e020a */
[----:B------:R1:W-:Y:S01]  /*10350*/  STL.64 [R1+0xcd0], R22 ;  /* 0x000cd01601007387 */ /* 0x0003e20000100a00 */
[-C--:B------:R-:W-:Y:S02]  /*10360*/  LEA R14, P2, R17, R26.reuse, 0x1 ;  /* 0x0000001a110e7211 */ /* 0x080fe400078408ff */
[CC--:B0-----:R-:W-:Y:S02]  /*10370*/  LEA R24, P0, R19.reuse, R26.reuse, 0x1 ;  /* 0x0000001a13187211 */ /* 0x0c1fe400078008ff */
[----:B-1----:R-:W-:Y:S02]  /*10380*/  LEA R22, P1, R18, R26, 0x1 ;  /* 0x0000001a12167211 */ /* 0x002fe400078208ff */
[----:B------:R-:W-:-:S02]  /*10390*/  LEA.HI.X.SX32 R25, R19, R27, 0x1, P0 ;  /* 0x0000001b13197211 */ /* 0x000fc400000f0eff */
[----:B------:R-:W-:Y:S02]  /*103a0*/  LEA.HI.X.SX32 R23, R18, R27, 0x1, P1 ;  /* 0x0000001b12177211 */ /* 0x000fe400008f0eff */
[----:B------:R-:W-:Y:S01]  /*103b0*/  LEA R12, R0, R11, 0x1 ;  /* 0x0000000b000c7211 */ /* 0x000fe200078e08ff */
[----:B------:R0:W-:Y:S01]  /*103c0*/  STL.64 [R1+0xcc8], R24 ;  /* 0x000cc81801007387 */ /* 0x0001e20000100a00 */
[----:B------:R-:W-:-:S03]  /*103d0*/  LEA.HI.X.SX32 R15, R17, R27, 0x1, P2 ;  /* 0x0000001b110f7211 */ /* 0x000fc600010f0eff */
[----:B------:R1:W-:Y:S01]  /*103e0*/  STL.64 [R1+0xcc0], R22 ;  /* 0x000cc01601007387 */ /* 0x0003e20000100a00 */
[----:B------:R-:W-:Y:S01]  /*103f0*/  IMAD R13, R0, 0x2, R12 ;  /* 0x00000002000d7824 */ /* 0x000fe200078e020c */
[-C--:B------:R-:W-:Y:S02]  /*10400*/  LEA R18, P2, R4, R26.reuse, 0x1 ;  /* 0x0000001a04127211 */ /* 0x080fe400078408ff */
[CC--:B0-----:R-:W-:Y:S02]  /*10410*/  LEA R24, P0, R2.reuse, R26.reuse, 0x1 ;  /* 0x0000001a02187211 */ /* 0x0c1fe400078008ff */
[C---:B-1----:R-:W-:Y:S02]  /*10420*/  LEA R22, P1, R3.reuse, R26, 0x1 ;  /* 0x0000001a03167211 */ /* 0x042fe400078208ff */
[-C--:B------:R-:W-:Y:S01]  /*10430*/  LEA.HI.X.SX32 R25, R2, R27.reuse, 0x1, P0 ;  /* 0x0000001b02197211 */ /* 0x080fe200000f0eff */
[----:B------:R0:W-:Y:S01]  /*10440*/  STL.64 [R1+0xcb8], R14 ;  /* 0x000cb80e01007387 */ /* 0x0001e20000100a00 */
[----:B------:R-:W-:-:S02]  /*10450*/  LEA.HI.X.SX32 R23, R3, R27, 0x1, P1 ;  /* 0x0000001b03177211 */ /* 0x000fc400008f0eff */
[----:B------:R-:W-:Y:S01]  /*10460*/  LEA.HI.X.SX32 R19, R4, R27, 0x1, P2 ;  /* 0x0000001b04137211 */ /* 0x000fe200010f0eff */
[----:B------:R-:W-:Y:S01]  /*10470*/  STL.64 [R1+0xcb0], R24 ;  /* 0x000cb01801007387 */ /* 0x000fe20000100a00 */
[----:B------:R-:W-:-:S03]  /*10480*/  LEA R16, P2, R6, R26, 0x1 ;  /* 0x0000001a06107211 */ /* 0x000fc600078408ff */
[----:B------:R1:W-:Y:S01]  /*10490*/  STL.64 [R1+0xca8], R22 ;  /* 0x000ca81601007387 */ /* 0x0003e20000100a00 */
[----:B0-----:R-:W-:-:S03]  /*104a0*/  LEA R14, R0, R13, 0x1 ;  /* 0x0000000d000e7211 */ /* 0x001fc600078e08ff */
[----:B------:R0:W-:Y:S02]  /*104b0*/  STL.64 [R1+0xca0], R18 ;  /* 0x000ca01201007387 */ /* 0x0001e40000100a00 */
[----:B------:R-:W-:Y:S01]  /*104c0*/  IMAD R2, R0, 0x2, R14 ;  /* 0x0000000200027824 */ /* 0x000fe200078e020e */
[CC--:B-1----:R-:W-:Y:S02]  /*104d0*/  LEA R22, P0, R20.reuse, R26.reuse, 0x1 ;  /* 0x0000001a14167211 */ /* 0x0c2fe400078008ff */
[C---:B0-----:R-:W-:Y:S02]  /*104e0*/  LEA R18, P1, R5.reuse, R26, 0x1 ;  /* 0x0000001a05127211 */ /* 0x041fe400078208ff */
[-C--:B------:R-:W-:Y:S02]  /*104f0*/  LEA.HI.X.SX32 R23, R20, R27.reuse, 0x1, P0 ;  /* 0x0000001b14177211 */ /* 0x080fe400000f0eff */
[----:B------:R-:W-:Y:S02]  /*10500*/  LEA.HI.X.SX32 R19, R5, R27, 0x1, P1 ;  /* 0x0000001b05137211 */ /* 0x000fe400008f0eff */
[----:B------:R-:W-:-:S02]  /*10510*/  LEA R3, R0, R2, 0x1 ;  /* 0x0000000200037211 */ /* 0x000fc400078e08ff */
[-C--:B------:R-:W-:Y:S01]  /*10520*/  LEA.HI.X.SX32 R17, R6, R27.reuse, 0x1, P2 ;  /* 0x0000001b06117211 */ /* 0x080fe200010f0eff */
[----:B------:R-:W-:Y:S01]  /*10530*/  STL.64 [R1+0xc98], R22 ;  /* 0x000c981601007387 */ /* 0x000fe20000100a00 */
[C---:B------:R-:W-:Y:S01]  /*10540*/  LEA R20, P0, R7.reuse, R26, 0x1 ;  /* 0x0000001a07147211 */ /* 0x040fe200078008ff */
[----:B------:R-:W-:Y:S02]  /*10550*/  IMAD R5, R0, 0x2, R3 ;  /* 0x0000000200057824 */ /* 0x000fe400078e0203 */
[----:B------:R0:W-:Y:S01]  /*10560*/  STL.64 [R1+0xc90], R18 ;  /* 0x000c901201007387 */ /* 0x0001e20000100a00 */
[----:B------:R-:W-:-:S03]  /*10570*/  LEA.HI.X.SX32 R21, R7, R27, 0x1, P0 ;  /* 0x0000001b07157211 */ /* 0x000fc600000f0eff */
[----:B------:R1:W-:Y:S01]  /*10580*/  STL.64 [R1+0xc88], R16 ;  /* 0x000c881001007387 */ /* 0x0003e20000100a00 */
[----:B------:R-:W-:Y:S02]  /*10590*/  LEA R4, R0, R5, 0x1 ;  /* 0x0000000500047211 */ /* 0x000fe400078e08ff */
[CC--:B0-----:R-:W-:Y:S02]  /*105a0*/  LEA R18, P1, R8.reuse, R26.reuse, 0x1 ;  /* 0x0000001a08127211 */ /* 0x0c1fe400078208ff */
[C---:B-1----:R-:W-:Y:S02]  /*105b0*/  LEA R16, P2, R9.reuse, R26, 0x1 ;  /* 0x0000001a09107211 */ /* 0x042fe400078408ff */
[-C--:B------:R-:W-:Y:S02]  /*105c0*/  LEA.HI.X.SX32 R19, R8, R27.reuse, 0x1, P1 ;  /* 0x0000001b08137211 */ /* 0x080fe400008f0eff */
[----:B------:R-:W-:Y:S01]  /*105d0*/  LEA.HI.X.SX32 R17, R9, R27, 0x1, P2 ;  /* 0x0000001b09117211 */ /* 0x000fe200010f0eff */
[----:B------:R0:W-:Y:S01]  /*105e0*/  STL.64 [R1+0xc80], R20 ;  /* 0x000c801401007387 */ /* 0x0001e20000100a00 */
[----:B------:R-:W-:-:S03]  /*105f0*/  IMAD R7, R0, 0x2, R4 ;  /* 0x0000000200077824 */ /* 0x000fc600078e0204 */
[----:B------:R1:W-:Y:S04]  /*10600*/  STL.64 [R1+0xc78], R18 ;  /* 0x000c781201007387 */ /* 0x0003e80000100a00 */
[----:B------:R2:W-:Y:S01]  /*10610*/  STL.64 [R1+0xc70], R16 ;  /* 0x000c701001007387 */ /* 0x0005e20000100a00 */
[CC--:B0-----:R-:W-:Y:S02]  /*10620*/  LEA R20, P0, R10.reuse, R26.reuse, 0x1 ;  /* 0x0000001a0a147211 */ /* 0x0c1fe400078008ff */
[-C--:B-1----:R-:W-:Y:S02]  /*10630*/  LEA R18, P1, R11, R26.reuse, 0x1 ;  /* 0x0000001a0b127211 */ /* 0x082fe400078208ff */
[----:B------:R-:W-:Y:S02]  /*10640*/  LEA.HI.X.SX32 R21, R10, R27, 0x1, P0 ;  /* 0x0000001b0a157211 */ /* 0x000fe400000f0eff */
[----:B--2---:R-:W-:-:S02]  /*10650*/  LEA R16, P2, R12, R26, 0x1 ;  /* 0x0000001a0c107211 */ /* 0x004fc400078408ff */
[----:B------:R-:W-:Y:S02]  /*10660*/  LEA.HI.X.SX32 R19, R11, R27, 0x1, P1 ;  /* 0x0000001b0b137211 */ /* 0x000fe400008f0eff */
[----:B------:R-:W-:Y:S02]  /*10670*/  LEA R6, R0, R7, 0x1 ;  /* 0x0000000700067211 */ /* 0x000fe400078e08ff */
[----:B------:R-:W-:Y:S01]  /*10680*/  LEA.HI.X.SX32 R17, R12, R27, 0x1, P2 ;  /* 0x0000001b0c117211 */ /* 0x000fe200010f0eff */
[----:B------:R-:W-:Y:S02]  /*10690*/  STL.64 [R1+0xc68], R20 ;  /* 0x000c681401007387 */ /* 0x000fe40000100a00 */
[----:B------:R-:W-:Y:S02]  /*106a0*/  IMAD R9, R0, 0x2, R6 ;  /* 0x0000000200097824 */ /* 0x000fe400078e0206 */
[----:B------:R0:W-:Y:S04]  /*106b0*/  STL.64 [R1+0xc60], R18 ;  /* 0x000c601201007387 */ /* 0x0001e80000100a00 */
[----:B------:R1:W-:Y:S01]  /*106c0*/  STL.64 [R1+0xc58], R16 ;  /* 0x000c581001007387 */ /* 0x0003e20000100a00 */
[----:B------:R-:W-:-:S02]  /*106d0*/  LEA R10, P2, R2, R26, 0x1 ;  /* 0x0000001a020a7211 */ /* 0x000fc400078408ff */
[----:B------:R-:W-:Y:S02]  /*106e0*/  LEA R8, R0, R9, 0x1 ;  /* 0x0000000900087211 */ /* 0x000fe400078e08ff */
[CC--:B0-----:R-:W-:Y:S02]  /*106f0*/  LEA R18, P0, R13.reuse, R26.reuse, 0x1 ;  /* 0x0000001a0d127211 */ /* 0x0c1fe400078008ff */
[CC--:B-1----:R-:W-:Y:S02]  /*10700*/  LEA R16, P1, R14.reuse, R26.reuse, 0x1 ;  /* 0x0000001a0e107211 */ /* 0x0c2fe400078208ff */
[-C--:B------:R-:W-:Y:S02]  /*10710*/  LEA.HI.X.SX32 R19, R13, R27.reuse, 0x1, P0 ;  /* 0x0000001b0d137211 */ /* 0x080fe400000f0eff */
[-C--:B------:R-:W-:Y:S01]  /*10720*/  LEA.HI.X.SX32 R17, R14, R27.reuse, 0x1, P1 ;  /* 0x0000001b0e117211 */ /* 0x080fe200008f0eff */
[----:B------:R-:W-:Y:S01]  /*10730*/  IMAD R12, R0, 0x2, R8 ;  /* 0x00000002000c7824 */ /* 0x000fe200078e0208 */
[----:B------:R-:W-:Y:S01]  /*10740*/  LEA.HI.X.SX32 R11, R2, R27, 0x1, P2 ;  /* 0x0000001b020b7211 */ /* 0x000fe200010f0eff */
[----:B------:R0:W-:Y:S01]  /*10750*/  STL.64 [R1+0xc50], R18 ;  /* 0x000c501201007387 */ /* 0x0001e20000100a00 */
[----:B------:R-:W-:-:S03]  /*10760*/  LEA R14, P2, R4, R26, 0x1 ;  /* 0x0000001a040e7211 */ /* 0x000fc600078408ff */
[----:B------:R1:W-:Y:S01]  /*10770*/  STL.64 [R1+0xc48], R16 ;  /* 0x000c481001007387 */ /* 0x0003e20000100a00 */
[----:B------:R-:W-:-:S03]  /*10780*/  LEA.HI.X.SX32 R15, R4, R27, 0x1, P2 ;  /* 0x0000001b040f7211 */ /* 0x000fc600010f0eff */
[----:B------:R2:W-:Y:S01]  /*10790*/  STL.64 [R1+0xc40], R10 ;  /* 0x000c400a01007387 */ /* 0x0005e20000100a00 */
[-C--:B0-----:R-:W-:Y:S02]  /*107a0*/  LEA R18, P0, R3, R26.reuse, 0x1 ;  /* 0x0000001a03127211 */ /* 0x081fe400078008ff */
[----:B-1----:R-:W-:Y:S02]  /*107b0*/  LEA R16, P1, R5, R26, 0x1 ;  /* 0x0000001a05107211 */ /* 0x002fe400078208ff */
[-C--:B------:R-:W-:Y:S02]  /*107c0*/  LEA.HI.X.SX32 R19, R3, R27.reuse, 0x1, P0 ;  /* 0x0000001b03137211 */ /* 0x080fe400000f0eff */
[C---:B--2---:R-:W-:Y:S02]  /*107d0*/  LEA R11, R0.reuse, R12, 0x1 ;  /* 0x0000000c000b7211 */ /* 0x044fe400078e08ff */
[----:B------:R-:W-:Y:S01]  /*107e0*/  LEA.HI.X.SX32 R17, R5, R27, 0x1, P1 ;  /* 0x0000001b05117211 */ /* 0x000fe200008f0eff */
[----:B------:R-:W-:Y:S02]  /*107f0*/  STL.64 [R1+0xc38], R18 ;  /* 0x000c381201007387 */ /* 0x000fe40000100a00 */
[----:B------:R-:W-:-:S02]  /*10800*/  IMAD R5, R0, 0x2, R11 ;  /* 0x0000000200057824 */ /* 0x000fc400078e020b */
[----:B------:R0:W-:Y:S04]  /*10810*/  STL.64 [R1+0xc30], R16 ;  /* 0x000c301001007387 */ /* 0x0001e80000100a00 */
[----:B------:R1:W-:Y:S01]  /*10820*/  STL.64 [R1+0xc28], R14 ;  /* 0x000c280e01007387 */ /* 0x0003e20000100a00 */
[-C--:B------:R-:W-:Y:S02]  /*10830*/  LEA R2, P2, R9, R26.reuse, 0x1 ;  /* 0x0000001a09027211 */ /* 0x080fe400078408ff */
[----:B------:R-:W-:Y:S02]  /*10840*/  LEA R10, R0, R5, 0x1 ;  /* 0x00000005000a7211 */ /* 0x000fe400078e08ff */
[-C--:B0-----:R-:W-:Y:S02]  /*10850*/  LEA R16, P0, R7, R26.reuse, 0x1 ;  /* 0x0000001a07107211 */ /* 0x081fe400078008ff */
[----:B-1----:R-:W-:-:S02]  /*10860*/  LEA R14, P1, R6, R26, 0x1 ;  /* 0x0000001a060e7211 */ /* 0x002fc400078208ff */
[-C--:B------:R-:W-:Y:S02]  /*10870*/  LEA.HI.X.SX32 R17, R7, R27.reuse, 0x1, P0 ;  /* 0x0000001b07117211 */ /* 0x080fe400000f0eff */
[-C--:B------:R-:W-:Y:S01]  /*10880*/  LEA.HI.X.SX32 R15, R6, R27.reuse, 0x1, P1 ;  /* 0x0000001b060f7211 */ /* 0x080fe200008f0eff */
[----:B------:R-:W-:Y:S01]  /*10890*/  IMAD R6, R0, 0x2, R10 ;  /* 0x0000000200067824 */ /* 0x000fe200078e020a */
[----:B------:R-:W-:Y:S01]  /*108a0*/  LEA.HI.X.SX32 R3, R9, R27, 0x1, P2 ;  /* 0x0000001b09037211 */ /* 0x000fe200010f0eff */
[----:B------:R-:W-:Y:S01]  /*108b0*/  STL.64 [R1+0xc20], R16 ;  /* 0x000c201001007387 */ /* 0x000fe20000100a00 */
[----:B------:R-:W-:-:S03]  /*108c0*/  LEA R18, P0, R8, R26, 0x1 ;  /* 0x0000001a08127211 */ /* 0x000fc600078008ff */
[----:B------:R0:W-:Y:S01]  /*108d0*/  STL.64 [R1+0xc18], R14 ;  /* 0x000c180e01007387 */ /* 0x0001e20000100a00 */
[----:B------:R-:W-:-:S03]  /*108e0*/  LEA.HI.X.SX32 R19, R8, R27, 0x1, P0 ;  /* 0x0000001b08137211 */ /* 0x000fc600000f0eff */
[----:B------:R1:W-:Y:S01]  /*108f0*/  STL.64 [R1+0xc10], R2 ;  /* 0x000c100201007387 */ /* 0x0003e20000100a00 */
[C---:B0-----:R-:W-:Y:S02]  /*10900*/  LEA R14, P2, R11.reuse, R26, 0x1 ;  /* 0x0000001a0b0e7211 */ /* 0x041fe400078408ff */
[----:B-1----:R-:W-:Y:S02]  /*10910*/  LEA R2, R0, R6, 0x1 ;  /* 0x0000000600027211 */ /* 0x002fe400078e08ff */
[-C--:B------:R-:W-:Y:S02]  /*10920*/  LEA.HI.X.SX32 R15, R11, R27.reuse, 0x1, P2 ;  /* 0x0000001b0b0f7211 */ /* 0x080fe400010f0eff */
[----:B------:R-:W-:Y:S01]  /*10930*/  LEA R16, P1, R12, R26, 0x1 ;  /* 0x0000001a0c107211 */ /* 0x000fe200078208ff */
[----:B------:R-:W-:Y:S01]  /*10940*/  IMAD R3, R0, 0x2, R2 ;  /* 0x0000000200037824 */ /* 0x000fe200078e0202 */
[----:B------:R-:W-:Y:S02]  /*10950*/  STL.64 [R1+0xc08], R18 ;  /* 0x000c081201007387 */ /* 0x000fe40000100a00 */
[----:B------:R-:W-:-:S02]  /*10960*/  LEA.HI.X.SX32 R17, R12, R27, 0x1, P1 ;  /* 0x0000001b0c117211 */ /* 0x000fc400008f0eff */
[----:B------:R0:W-:Y:S01]  /*10970*/  STL.64 [R1+0xbf8], R14 ;  /* 0x000bf80e01007387 */ /* 0x0001e20000100a00 */
[-C--:B------:R-:W-:Y:S02]  /*10980*/  LEA R12, P1, R10, R26.reuse, 0x1 ;  /* 0x0000001a0a0c7211 */ /* 0x080fe400078208ff */
[-C--:B------:R-:W-:Y:S02]  /*10990*/  LEA R8, P2, R6, R26.reuse, 0x1 ;  /* 0x0000001a06087211 */ /* 0x080fe400078408ff */
[----:B------:R-:W-:Y:S02]  /*109a0*/  LEA R4, R0, R3, 0x1 ;  /* 0x0000000300047211 */ /* 0x000fe400078e08ff */
[----:B------:R-:W-:Y:S02]  /*109b0*/  LEA.HI.X.SX32 R13, R10, R27, 0x1, P1 ;  /* 0x0000001b0a0d7211 */ /* 0x000fe400008f0eff */
[----:B0-----:R-:W-:-:S04]  /*109c0*/  LEA R14, P0, R5, R26, 0x1 ;  /* 0x0000001a050e7211 */ /* 0x001fc800078008ff */
[-C--:B------:R-:W-:Y:S01]  /*109d0*/  LEA.HI.X.SX32 R15, R5, R27.reuse, 0x1, P0 ;  /* 0x0000001b050f7211 */ /* 0x080fe200000f0eff */
[----:B------:R-:W-:Y:S01]  /*109e0*/  STL.64 [R1+0xc00], R16 ;  /* 0x000c001001007387 */ /* 0x000fe20000100a00 */
[----:B------:R-:W-:Y:S01]  /*109f0*/  LEA.HI.X.SX32 R9, R6, R27, 0x1, P2 ;  /* 0x0000001b06097211 */ /* 0x000fe200010f0eff */
[----:B------:R-:W-:Y:S02]  /*10a00*/  IMAD R0, R0, 0x2, R4 ;  /* 0x0000000200007824 */ /* 0x000fe400078e0204 */
[----:B------:R0:W-:Y:S01]  /*10a10*/  STL.64 [R1+0xbf0], R14 ;  /* 0x000bf00e01007387 */ /* 0x0001e20000100a00 */
[----:B------:R-:W-:-:S03]  /*10a20*/  LEA R10, P2, R4, R26, 0x1 ;  /* 0x0000001a040a7211 */ /* 0x000fc600078408ff */
[----:B------:R1:W-:Y:S04]  /*10a30*/  STL.64 [R1+0xbe8], R12 ;  /* 0x000be80c01007387 */ /* 0x0003e80000100a00 */
[----:B------:R2:W-:Y:S01]  /*10a40*/  STL.64 [R1+0xbe0], R8 ;  /* 0x000be00801007387 */ /* 0x0005e20000100a00 */
[CC--:B0-----:R-:W-:Y:S02]  /*10a50*/  LEA R14, P0, R2.reuse, R26.reuse, 0x1 ;  /* 0x0000001a020e7211 */ /* 0x0c1fe400078008ff */
[-C--:B-1----:R-:W-:Y:S02]  /*10a60*/  LEA R12, P1, R3, R26.reuse, 0x1 ;  /* 0x0000001a030c7211 */ /* 0x082fe400078208ff */
[----:B------:R-:W-:Y:S02]  /*10a70*/  LEA.HI.X.SX32 R15, R2, R27, 0x1, P0 ;  /* 0x0000001b020f7211 */ /* 0x000fe400000f0eff */
[----:B--2---:R-:W-:-:S02]  /*10a80*/  LEA R8, P3, R0, R26, 0x1 ;  /* 0x0000001a00087211 */ /* 0x004fc400078608ff */
[-C--:B------:R-:W-:Y:S02]  /*10a90*/  LEA.HI.X.SX32 R13, R3, R27.reuse, 0x1, P1 ;  /* 0x0000001b030d7211 */ /* 0x080fe400008f0eff */
[-C--:B------:R-:W-:Y:S02]  /*10aa0*/  LEA.HI.X.SX32 R11, R4, R27.reuse, 0x1, P2 ;  /* 0x0000001b040b7211 */ /* 0x080fe400010f0eff */
[----:B------:R-:W-:Y:S01]  /*10ab0*/  LEA.HI.X.SX32 R9, R0, R27, 0x1, P3 ;  /* 0x0000001b00097211 */ /* 0x000fe200018f0eff */
[----:B------:R-:W-:Y:S01]  /*10ac0*/  STL.64 [R1+0xbd8], R14 ;  /* 0x000bd80e01007387 */ /* 0x000fe20000100a00 */
[----:B------:R-:W-:Y:S01]  /*10ad0*/  MOV R3, 0x3f800000 ;  /* 0x3f80000000037802 */ /* 0x000fe20000000f00 */
[----:B------:R-:W-:Y:S02]  /*10ae0*/  IMAD.MOV.U32 R2, RZ, RZ, -0x800000 ;  /* 0xff800000ff027424 */ /* 0x000fe400078e00ff */
[----:B------:R-:W-:Y:S01]  /*10af0*/  STL.64 [R1+0xbd0], R12 ;  /* 0x000bd00c01007387 */ /* 0x000fe20000100a00 */
[----:B------:R-:W-:Y:S01]  /*10b00*/  IMAD.MOV.U32 R6, RZ, RZ, -0x800000 ;  /* 0xff800000ff067424 */ /* 0x000fe200078e00ff */
[----:B------:R-:W-:-:S02]  /*10b10*/  MOV R4, 0xff800000 ;  /* 0xff80000000047802 */ /* 0x000fc40000000f00 */
[----:B------:R-:W-:Y:S04]  /*10b20*/  STL.64 [R1+0xbc8], R10 ;  /* 0x000bc80a01007387 */ /* 0x000fe80000100a00 */
[----:B------:R-:W-:Y:S04]  /*10b30*/  STL.64 [R1+0xbc0], R8 ;  /* 0x000bc00801007387 */ /* 0x000fe80000100a00 */
[----:B------:R-:W-:Y:S04]  /*10b40*/  STL [R1+0xb7c], R3 ;  /* 0x000b7c0301007387 */ /* 0x000fe80000100800 */
[----:B------:R-:W-:Y:S04]  /*10b50*/  STL [R1+0x320], RZ ;  /* 0x000320ff01007387 */ /* 0x000fe80000100800 */
        /* <DEDUP_REMOVED lines=15> */
[----:B------:R-:W-:Y:S01]  /*10c50*/  STL [R1+0xb64], RZ ;  /* 0x000b64ff01007387 */ /* 0x000fe20000100800 */
[----:B0-----:R-:W-:-:S03]  /*10c60*/  IMAD.MOV.U32 R6, RZ, RZ, 0x3f800000 ;  /* 0x3f800000ff067424 */ /* 0x001fc600078e00ff */
[----:B------:R0:W-:Y:S01]  /*10c70*/  STL [R1+0xb60], R2 ;  /* 0x000b600201007387 */ /* 0x0001e20000100800 */
[----:B-1----:R-:W-:-:S03]  /*10c80*/  MOV R4, 0x3f800000 ;  /* 0x3f80000000047802 */ /* 0x002fc60000000f00 */
[----:B------:R-:W-:Y:S01]  /*10c90*/  STL [R1+0xb80], R6 ;  /* 0x000b800601007387 */ /* 0x000fe20000100800 */
[----:B0-----:R-:W-:-:S03]  /*10ca0*/  IMAD.MOV.U32 R2, RZ, RZ, 0x3f800000 ;  /* 0x3f800000ff027424 */ /* 0x001fc600078e00ff */
        /* <DEDUP_REMOVED lines=256> */
[----:B------:R-:W-:Y:S01]  /*11cb0*/  STL [R1+0x978], RZ ;  /* 0x000978ff01007387 */ /* 0x000fe20000100800 */
[----:B------:R-:W-:-:S03]  /*11cc0*/  MOV R0, c[0x0][0x1a4] ;  /* 0x0000690000007a02 */ /* 0x000fc60000000f00 */
[----:B------:R-:W-:Y:S04]  /*11cd0*/  STL [R1+0x97c], RZ ;  /* 0x00097cff01007387 */ /* 0x000fe80000100800 */
[----:B------:R-:W-:Y:S04]  /*11ce0*/  STL [R1+0x9e0], RZ ;  /* 0x0009e0ff01007387 */ /* 0x000fe80000100800 */
[----:B------:R-:W-:Y:S04]  /*11cf0*/  STL [R1+0x9e4], RZ ;  /* 0x0009e4ff01007387 */ /* 0x000fe80000100800 */
[----:B------:R-:W-:Y:S04]  /*11d00*/  STL [R1+0x9e8], RZ ;  /* 0x0009e8ff01007387 */ /* 0x000fe80000100800 */
[----:B------:R-:W-:Y:S01]  /*11d10*/  STL [R1+0x9ec], RZ ;  /* 0x0009ecff01007387 */ /* 0x000fe20000100800 */
[----:B0-----:R-:W-:-:S03]  /*11d20*/  IMAD R6, R0, 0x5, RZ ;  /* 0x0000000500067824 */ /* 0x001fc600078e02ff */
[----:B------:R-:W-:Y:S01]  /*11d30*/  STL [R1+0xa10], RZ ;  /* 0x000a10ff01007387 */ /* 0x000fe20000100800 */
[----:B------:R-:W-:-:S03]  /*11d40*/  IMAD R7, R0, 0x6, RZ ;  /* 0x0000000600077824 */ /* 0x000fc600078e02ff */
[----:B------:R-:W-:Y:S01]  /*11d50*/  STL [R1+0xa14], RZ ;  /* 0x000a14ff01007387 */ /* 0x000fe20000100800 */
[----:B------:R-:W-:-:S03]  /*11d60*/  IMAD R8, R0, 0x7, RZ ;  /* 0x0000000700087824 */ /* 0x000fc600078e02ff */
[----:B------:R-:W-:Y:S01]  /*11d70*/  STL [R1+0xa18], RZ ;  /* 0x000a18ff01007387 */ /* 0x000fe20000100800 */
[----:B------:R-:W-:-:S03]  /*11d80*/  IMAD.SHL.U32 R9, R0, 0x8, RZ ;  /* 0x0000000800097824 */ /* 0x000fc600078e00ff */
[----:B------:R-:W-:Y:S01]  /*11d90*/  STL [R1+0xa1c], RZ ;  /* 0x000a1cff01007387 */ /* 0x000fe20000100800 */
[C---:B------:R-:W-:Y:S02]  /*11da0*/  IMAD R10, R0.reuse, 0x9, RZ ;  /* 0x00000009000a7824 */ /* 0x040fe400078e02ff */
[----:B------:R-:W-:Y:S01]  /*11db0*/  IMAD R11, R0, 0xa, RZ ;  /* 0x0000000a000b7824 */ /* 0x000fe200078e02ff */
[----:B------:R-:W-:Y:S04]  /*11dc0*/  STL [R1+0x9d0], RZ ;  /* 0x0009d0ff01007387 */ /* 0x000fe80000100800 */
[----:B------:R-:W-:Y:S04]  /*11dd0*/  STL [R1+0x9d4], RZ ;  /* 0x0009d4ff01007387 */ /* 0x000fe80000100800 */
[----:B------:R-:W-:Y:S04]  /*11de0*/  STL [R1+0x9d8], RZ ;  /* 0x0009d8ff01007387 */ /* 0x000fe80000100800 */
[----:B------:R-:W-:Y:S04]  /*11df0*/  STL [R1+0x9dc], RZ ;  /* 0x0009dcff01007387 */ /* 0x000fe80000100800 */
[----:B------:R0:W-:Y:S04]  /*11e00*/  STL.64 [R1+0x1bf8], R6 ;  /* 0x001bf80601007387 */ /* 0x0001e80000100a00 */
[----:B------:R-:W-:Y:S04]  /*11e10*/  STL.64 [R1+0x1bf0], R8 ;  /* 0x001bf00801007387 */ /* 0x000fe80000100a00 */
[----:B------:R2:W-:Y:S04]  /*11e20*/  STL.64 [R1+0x1be8], R10 ;  /* 0x001be80a01007387 */ /* 0x0005e80000100a00 */
[----:B-1----:R-:W3:Y:S04]  /*11e30*/  LDL R4, [R1+0x764] ;  /* 0x0007640001047983 */ /* 0x002ee80000100800 */
[----:B0-----:R-:W4:Y:S04]  /*11e40*/  LDL R7, [R1+0x760] ;  /* 0x0007600001077983 */ /* 0x001f280000100800 */
[----:B--2---:R-:W2:Y:S04]  /*11e50*/  LDL.64 R10, [R1+0x748] ;  /* 0x00074800010a7983 */ /* 0x004ea80000100a00 */
[----:B------:R-:W5:Y:S04]  /*11e60*/  LDL.64 R8, [R1+0x740] ;  /* 0x0007400001087983 */ /* 0x000f680000100a00 */
[----:B------:R-:W0:Y:S04]  /*11e70*/  S2R R23, SR_TID.X ;  /* 0x0000000000177919 */ /* 0x000e280000002100 */
[----:B------:R-:W1:Y:S04]  /*11e80*/  S2R R13, SR_TID.X ;  /* 0x00000000000d7919 */ /* 0x000e680000002100 */
[----:B------:R-:W1:Y:S04]  /*11e90*/  S2R R14, SR_TID.X ;  /* 0x00000000000e7919 */ /* 0x000e680000002100 */
[----:B------:R-:W1:Y:S01]  /*11ea0*/  S2R R5, SR_TID.X ;  /* 0x0000000000057919 */ /* 0x000e620000002100 */
[----:B0-----:R-:W-:-:S02]  /*11eb0*/  LOP3.LUT R23, R23, 0xff, RZ, 0xc0, !PT ;  /* 0x000000ff17177812 */ /* 0x001fc400078ec0ff */
[----:B-1----:R-:W-:-:S03]  /*11ec0*/  LOP3.LUT R13, R13, 0x7, RZ, 0xc0, !PT ;  /* 0x000000070d0d7812 */ /* 0x002fc600078ec0ff */
[----:B------:R-:W-:Y:S02]  /*11ed0*/  IMAD.SHL.U32 R12, R23, 0x2, RZ ;  /* 0x00000002170c7824 */ /* 0x000fe400078e00ff */
[----:B------:R-:W-:-:S03]  /*11ee0*/  IMAD.SHL.U32 R13, R13, 0x10, RZ ;  /* 0x000000100d0d7824 */ /* 0x000fc600078e00ff */
[----:B------:R-:W-:Y:S02]  /*11ef0*/  LOP3.LUT R6, R12, 0x10, RZ, 0x3c, !PT ;  /* 0x000000100c067812 */ /* 0x000fe400078e3cff */
[----:B------:R-:W-:-:S04]  /*11f00*/  SHF.L.U32 R6, R14, 0x8, RZ ;  /* 0x000000080e067819 */ /* 0x000fc800000006ff */
[----:B------:R-:W-:-:S04]  /*11f10*/  LOP3.LUT R6, R13, 0xf00, R6, 0xf8, !PT ;  /* 0x00000f000d067812 */ /* 0x000fc800078ef806 */
[----:B------:R-:W-:Y:S02]  /*11f20*/  LOP3.LUT R6, R6, 0x10, R5, 0x78, !PT ;  /* 0x0000001006067812 */ /* 0x000fe400078e7805 */
[C---:B------:R-:W-:Y:S02]  /*11f30*/  SHF.L.U32 R2, R0.reuse, 0x1, RZ ;  /* 0x0000000100027819 */ /* 0x040fe400000006ff */
[C---:B------:R-:W-:Y:S02]  /*11f40*/  LOP3.LUT P0, RZ, R5.reuse, 0x7, RZ, 0xc0, !PT ;  /* 0x0000000705ff7812 */ /* 0x040fe4000780c0ff */
[----:B------:R-:W-:Y:S01]  /*11f50*/  LOP3.LUT P1, RZ, R5, 0x3, RZ, 0xc0, !PT ;  /* 0x0000000305ff7812 */ /* 0x000fe2000782c0ff */
[----:B------:R-:W-:Y:S01]  /*11f60*/  IMAD.SHL.U32 R5, R0, 0x4, RZ ;  /* 0x0000000400057824 */ /* 0x000fe200078e00ff */
[----:B---3--:R-:W-:Y:S02]  /*11f70*/  LOP3.LUT R4, R4, 0x40, RZ, 0x3c, !PT ;  /* 0x0000004004047812 */ /* 0x008fe400078e3cff */
[----:B----4-:R-:W-:-:S03]  /*11f80*/  LOP3.LUT R7, R7, 0x40, RZ, 0x3c, !PT ;  /* 0x0000004007077812 */ /* 0x010fc600078e3cff */
[----:B------:R0:W-:Y:S04]  /*11f90*/  STL [R1+0x13f0], R4 ;  /* 0x0013f00401007387 */ /* 0x0001e80000100800 */
[----:B------:R2:W-:Y:S01]  /*11fa0*/  STL [R1+0x13e0], R7 ;  /* 0x0013e00701007387 */ /* 0x0005e20000100800 */
[C---:B0-----:R-:W-:Y:S02]  /*11fb0*/  LOP3.LUT R4, R6.reuse, 0x20, RZ, 0x3c, !PT ;  /* 0x0000002006047812 */ /* 0x041fe400078e3cff */
[C---:B------:R-:W-:Y:S02]  /*11fc0*/  LOP3.LUT R4, R6.reuse, 0x40, RZ, 0x3c, !PT ;  /* 0x0000004006047812 */ /* 0x040fe400078e3cff */
[----:B------:R-:W-:-:S03]  /*11fd0*/  LOP3.LUT R6, R6, 0x60, RZ, 0x3c, !PT ;  /* 0x0000006006067812 */ /* 0x000fc600078e3cff */
[----:B--2---:R-:W-:-:S05]  /*11fe0*/  IMAD.WIDE R6, R0, 0x2, R10 ;  /* 0x0000000200067825 */ /* 0x004fca00078e020a */
[----:B------:R5:W-:Y:S02]  /*11ff0*/  STL.64 [R1+0x1be0], R6 ;  /* 0x001be00601007387 */ /* 0x000be40000100a00 */
[----:B-----5:R-:W-:-:S05]  /*12000*/  IMAD.WIDE R6, R0, 0x2, R8 ;  /* 0x0000000200067825 */ /* 0x020fca00078e0208 */
[----:B------:R0:W-:Y:S01]  /*12010*/  STL.64 [R1+0x1bd8], R6 ;  /* 0x001bd80601007387 */ /* 0x0001e20000100a00 */
[----:B------:R-:W-:Y:S02]  /*12020*/  IMAD R4, R0, 0x3, RZ ;  /* 0x0000000300047824 */ /* 0x000fe400078e02ff */
[----:B0-----:R-:W-:-:S05]  /*12030*/  IMAD.WIDE R6, R2, 0x2, R10 ;  /* 0x0000000202067825 */ /* 0x001fca00078e020a */
[----:B------:R0:W-:Y:S02]  /*12040*/  STL.64 [R1+0x1bd0], R6 ;  /* 0x001bd00601007387 */ /* 0x0001e40000100a00 */
[----:B0-----:R-:W-:-:S05]  /*12050*/  IMAD.WIDE R6, R2, 0x2, R8 ;  /* 0x0000000202067825 */ /* 0x001fca00078e0208 */
[----:B------:R0:W-:Y:S02]  /*12060*/  STL.64 [R1+0x1bc8], R6 ;  /* 0x001bc80601007387 */ /* 0x0001e40000100a00 */
[----:B0-----:R-:W-:-:S05]  /*12070*/  IMAD.WIDE R6, R4, 0x2, R10 ;  /* 0x0000000204067825 */ /* 0x001fca00078e020a */
[----:B------:R0:W-:Y:S02]  /*12080*/  STL.64 [R1+0x1bc0], R6 ;  /* 0x001bc00601007387 */ /* 0x0001e40000100a00 */
[----:B0-----:R-:W-:-:S05]  /*12090*/  IMAD.WIDE R6, R4, 0x2, R8 ;  /* 0x0000000204067825 */ /* 0x001fca00078e0208 */
[----:B------:R0:W-:Y:S01]  /*120a0*/  STL.64 [R1+0x1bb8], R6 ;  /* 0x001bb80601007387 */ /* 0x0001e20000100a00 */
[----:B------:R-:W-:-:S04]  /*120b0*/  IMAD.WIDE R8, R5, 0x2, R8 ;  /* 0x0000000205087825 */ /* 0x000fc800078e0208 */
[----:B0-----:R-:W-:-:S05]  /*120c0*/  IMAD.WIDE R6, R5, 0x2, R10 ;  /* 0x0000000205067825 */ /* 0x001fca00078e020a */
[----:B------:R0:W-:Y:S04]  /*120d0*/  STL.64 [R1+0x1bb0], R6 ;  /* 0x001bb00601007387 */ /* 0x0001e80000100a00 */
[----:B0-----:R-:W2:Y:S04]  /*120e0*/  LDL.LU.64 R6, [R1+0x1bf8] ;  /* 0x001bf80001067983 */ /* 0x001ea80000300a00 */
[----:B------:R-:W3:Y:S04]  /*120f0*/  LDL.64 R4, [R1+0x740] ;  /* 0x0007400001047983 */ /* 0x000ee80000100a00 */
[----:B------:R2:W-:Y:S02]  /*12100*/  STL.64 [R1+0x1ba8], R8 ;  /* 0x001ba80801007387 */ /* 0x0005e40000100a00 */
[----:B--2---:R-:W-:-:S05]  /*12110*/  IMAD.WIDE R8, R6, 0x2, R10 ;  /* 0x0000000206087825 */ /* 0x004fca00078e020a */
[----:B------:R3:W-:Y:S01]  /*12120*/  STL.64 [R1+0x1ba0], R8 ;  /* 0x001ba00801007387 */ /* 0x0007e20000100a00 */
[----:B------:R-:W-:-:S04]  /*12130*/  IMAD.WIDE R10, R7, 0x2, R10 ;  /* 0x00000002070a7825 */ /* 0x000fc800078e020a */
[----:B---3--:R-:W-:-:S05]  /*12140*/  IMAD.WIDE R8, R6, 0x2, R4 ;  /* 0x0000000206087825 */ /* 0x008fca00078e0204 */
[----:B------:R0:W-:Y:S04]  /*12150*/  STL.64 [R1+0x1b98], R8 ;  /* 0x001b980801007387 */ /* 0x0001e80000100a00 */
[----:B0-----:R-:W2:Y:S04]  /*12160*/  LDL.LU.64 R8, [R1+0x1bf0] ;  /* 0x001bf00001087983 */ /* 0x001ea80000300a00 */
[----:B------:R0:W-:Y:S02]  /*12170*/  STL.64 [R1+0x1b90], R10 ;  /* 0x001b900a01007387 */ /* 0x0001e40000100a00 */
[----:B0-----:R-:W-:-:S02]  /*12180*/  IMAD.WIDE R10, R7, 0x2, R4 ;  /* 0x00000002070a7825 */ /* 0x001fc400078e0204 */
[----:B------:R-:W2:Y:S04]  /*12190*/  LDL.64 R6, [R1+0x748] ;  /* 0x0007480001067983 */ /* 0x000ea80000100a00 */
[----:B------:R2:W-:Y:S02]  /*121a0*/  STL.64 [R1+0x1b88], R10 ;  /* 0x001b880a01007387 */ /* 0x0005e40000100a00 */
[----:B--2---:R-:W-:-:S05]  /*121b0*/  IMAD.WIDE R10, R8, 0x2, R6 ;  /* 0x00000002080a7825 */ /* 0x004fca00078e0206 */
[----:B------:R0:W-:Y:S02]  /*121c0*/  STL.64 [R1+0x1b80], R10 ;  /* 0x001b800a01007387 */ /* 0x0001e40000100a00 */
[----:B0-----:R-:W-:-:S05]  /*121d0*/  IMAD.WIDE R10, R8, 0x2, R4 ;  /* 0x00000002080a7825 */ /* 0x001fca00078e0204 */
[----:B------:R0:W-:Y:S02]  /*121e0*/  STL.64 [R1+0x1b78], R10 ;  /* 0x001b780a01007387 */ /* 0x0001e40000100a00 */
[----:B0-----:R-:W-:-:S05]  /*121f0*/  IMAD.WIDE R10, R9, 0x2, R6 ;  /* 0x00000002090a7825 */ /* 0x001fca00078e0206 */
[----:B------:R0:W-:Y:S04]  /*12200*/  STL.64 [R1+0x1b70], R10 ;  /* 0x001b700a01007387 */ /* 0x0001e80000100a00 */
[----:B0-----:R-:W2:Y:S01]  /*12210*/  LDL.LU.64 R10, [R1+0x1be8] ;  /* 0x001be800010a7983 */ /* 0x001ea20000300a00 */
[----:B------:R-:W-:-:S05]  /*12220*/  IMAD.WIDE R8, R9, 0x2, R4 ;  /* 0x0000000209087825 */ /* 0x000fca00078e0204 */
[----:B------:R2:W-:Y:S01]  /*12230*/  STL.64 [R1+0x1b68], R8 ;  /* 0x001b680801007387 */ /* 0x0005e20000100a00 */
[C---:B------:R-:W-:Y:S02]  /*12240*/  LOP3.LUT R14, R12.reuse, 0x20, RZ, 0x3c, !PT ;  /* 0x000000200c0e7812 */ /* 0x040fe400078e3cff */
[C---:B------:R-:W-:Y:S02]  /*12250*/  LOP3.LUT R14, R12.reuse, 0x30, RZ, 0x3c, !PT ;  /* 0x000000300c0e7812 */ /* 0x040fe400078e3cff */
[C---:B------:R-:W-:Y:S02]  /*12260*/  LOP3.LUT R13, R12.reuse, 0x50, RZ, 0x3c, !PT ;  /* 0x000000500c0d7812 */ /* 0x040fe400078e3cff */
[C---:B------:R-:W-:Y:S02]  /*12270*/  LOP3.LUT R14, R12.reuse, 0x40, RZ, 0x3c, !PT ;  /* 0x000000400c0e7812 */ /* 0x040fe400078e3cff */
[C---:B------:R-:W-:Y:S02]  /*12280*/  LOP3.LUT R13, R12.reuse, 0x60, RZ, 0x3c, !PT ;  /* 0x000000600c0d7812 */ /* 0x040fe400078e3cff */
[----:B------:R-:W-:Y:S01]  /*12290*/  LOP3.LUT R12, R12, 0x70, RZ, 0x3c, !PT ;  /* 0x000000700c0c7812 */ /* 0x000fe200078e3cff */
[----:B------:R-:W-:-:S02]  /*122a0*/  IMAD R12, R0, 0xb, RZ ;  /* 0x0000000b000c7824 */ /* 0x000fc400078e02ff */
[C---:B------:R-:W-:Y:S02]  /*122b0*/  IMAD R13, R0.reuse, 0xc, RZ ;  /* 0x0000000c000d7824 */ /* 0x040fe400078e02ff */
[C---:B------:R-:W-:Y:S02]  /*122c0*/  IMAD R14, R0.reuse, 0xd, RZ ;  /* 0x0000000d000e7824 */ /* 0x040fe400078e02ff */
[C---:B------:R-:W-:Y:S01]  /*122d0*/  IMAD R15, R0.reuse, 0xe, RZ ;  /* 0x0000000e000f7824 */ /* 0x040fe200078e02ff */
[C---:B------:R-:W-:Y:S01]  /*122e0*/  SHF.L.U32 R17, R0.reuse, 0x4, RZ ;  /* 0x0000000400117819 */ /* 0x040fe200000006ff */
[C---:B------:R-:W-:Y:S02]  /*122f0*/  IMAD R16, R0.reuse, 0xf, RZ ;  /* 0x0000000f00107824 */ /* 0x040fe400078e02ff */
[C---:B------:R-:W-:Y:S02]  /*12300*/  IMAD R18, R0.reuse, 0x11, RZ ;  /* 0x0000001100127824 */ /* 0x040fe400078e02ff */
[----:B------:R-:W-:-:S02]  /*12310*/  IMAD R19, R0, 0x12, RZ ;  /* 0x0000001200137824 */ /* 0x000fc400078e02ff */
[C---:B------:R-:W-:Y:S02]  /*12320*/  IMAD R20, R0.reuse, 0x13, RZ ;  /* 0x0000001300147824 */ /* 0x040fe400078e02ff */
[C---:B------:R-:W-:Y:S02]  /*12330*/  IMAD R21, R0.reuse, 0x14, RZ ;  /* 0x0000001400157824 */ /* 0x040fe400078e02ff */
[C---:B------:R-:W-:Y:S02]  /*12340*/  IMAD R22, R0.reuse, 0x15, RZ ;  /* 0x0000001500167824 */ /* 0x040fe400078e02ff */
[C---:B------:R-:W-:Y:S02]  /*12350*/  IMAD R23, R0.reuse, 0x16, RZ ;  /* 0x0000001600177824 */ /* 0x040fe400078e02ff */
[C---:B------:R-:W-:Y:S02]  /*12360*/  IMAD R24, R0.reuse, 0x17, RZ ;  /* 0x0000001700187824 */ /* 0x040fe400078e02ff */
[----:B------:R-:W-:-:S02]  /*12370*/  IMAD R25, R0, 0x18, RZ ;  /* 0x0000001800197824 */ /* 0x000fc400078e02ff */
[C---:B------:R-:W-:Y:S02]  /*12380*/  IMAD R26, R0.reuse, 0x19, RZ ;  /* 0x00000019001a7824 */ /* 0x040fe400078e02ff */
[C---:B------:R-:W-:Y:S02]  /*12390*/  IMAD R27, R0.reuse, 0x1a, RZ ;  /* 0x0000001a001b7824 */ /* 0x040fe400078e02ff */
[C---:B------:R-:W-:Y:S02]  /*123a0*/  IMAD R28, R0.reuse, 0x1b, RZ ;  /* 0x0000001b001c7824 */ /* 0x040fe400078e02ff */
[C---:B------:R-:W-:Y:S01]  /*123b0*/  IMAD R29, R0.reuse, 0x1c, RZ ;  /* 0x0000001c001d7824 */ /* 0x040fe200078e02ff */
[----:B------:R-:W-:Y:S01]  /*123c0*/  MOV R2, c[0x0][0x1a4] ;  /* 0x0000690000027a02 */ /* 0x000fe20000000f00 */
[----:B------:R-:W-:-:S04]  /*123d0*/  IMAD R0, R0, 0x1d, RZ ;  /* 0x0000001d00007824 */ /* 0x000fc800078e02ff */
[----:B------:R-:W-:Y:S02]  /*123e0*/  IMAD R2, R2, 0x1e, RZ ;  /* 0x0000001e02027824 */ /* 0x000fe400078e02ff */
[----:B--2---:R-:W-:-:S05]  /*123f0*/  IMAD.WIDE R8, R10, 0x2, R6 ;  /* 0x000000020a087825 */ /* 0x004fca00078e0206 */
[----:B------:R0:W-:Y:S02]  /*12400*/  STL.64 [R1+0x1b60], R8 ;  /* 0x001b600801007387 */ /* 0x0001e40000100a00 */
[----:B0-----:R-:W-:-:S05]  /*12410*/  IMAD.WIDE R8, R10, 0x2, R4 ;  /* 0x000000020a087825 */ /* 0x001fca00078e0204 */
[----:B------:R0:W-:Y:S02]  /*12420*/  STL.64 [R1+0x1b58], R8 ;  /* 0x001b580801007387 */ /* 0x0001e40000100a00 */
[----:B0-----:R-:W-:-:S04]  /*12430*/  IMAD.WIDE R8, R11, 0x2, R6 ;  /* 0x000000020b087825 */ /* 0x001fc800078e0206 */
[----:B------:R-:W-:Y:S01]  /*12440*/  IMAD.WIDE R10, R11, 0x2, R4 ;  /* 0x000000020b0a7825 */ /* 0x000fe200078e0204 */
[----:B------:R0:W-:Y:S04]  /*12450*/  STL.64 [R1+0x1b50], R8 ;  /* 0x001b500801007387 */ /* 0x0001e80000100a00 */
[----:B------:R1:W-:Y:S01]  /*12460*/  STL.64 [R1+0x1b48], R10 ;  /* 0x001b480a01007387 */ /* 0x0003e20000100a00 */
[----:B0-----:R-:W-:-:S04]  /*12470*/  IMAD.WIDE R8, R12, 0x2, R6 ;  /* 0x000000020c087825 */ /* 0x001fc800078e0206 */
[----:B-1----:R-:W-:Y:S01]  /*12480*/  IMAD.WIDE R10, R12, 0x2, R4 ;  /* 0x000000020c0a7825 */ /* 0x002fe200078e0204 */
[----:B------:R0:W-:Y:S04]  /*12490*/  STL.64 [R1+0x1b40], R8 ;  /* 0x001b400801007387 */ /* 0x0001e80000100a00 */
[----:B------:R1:W-:Y:S01]  /*124a0*/  STL.64 [R1+0x1b38], R10 ;  /* 0x001b380a01007387 */ /* 0x0003e20000100a00 */
[----:B0-----:R-:W-:-:S04]  /*124b0*/  IMAD.WIDE R8, R13, 0x2, R6 ;  /* 0x000000020d087825 */ /* 0x001fc800078e0206 */
[--C-:B-1----:R-:W-:Y:S01]  /*124c0*/  IMAD.WIDE R10, R13, 0x2, R4.reuse ;  /* 0x000000020d0a7825 */ /* 0x102fe200078e0204 */
[----:B------:R0:W-:Y:S03]  /*124d0*/  STL.64 [R1+0x1b30], R8 ;  /* 0x001b300801007387 */ /* 0x0001e60000100a00 */
[C---:B------:R-:W-:Y:S01]  /*124e0*/  IMAD.WIDE R12, R14.reuse, 0x2, R4 ;  /* 0x000000020e0c7825 */ /* 0x040fe200078e0204 */
[----:B------:R1:W-:Y:S03]  /*124f0*/  STL.64 [R1+0x1b28], R10 ;  /* 0x001b280a01007387 */ /* 0x0003e60000100a00 */
[----:B0-----:R-:W-:-:S04]  /*12500*/  IMAD.WIDE R8, R14, 0x2, R6 ;  /* 0x000000020e087825 */ /* 0x001fc800078e0206 */
[C---:B-1----:R-:W-:Y:S01]  /*12510*/  IMAD.WIDE R10, R15.reuse, 0x2, R6 ;  /* 0x000000020f0a7825 */ /* 0x042fe200078e0206 */
[----:B------:R0:W-:Y:S04]  /*12520*/  STL.64 [R1+0x1b20], R8 ;  /* 0x001b200801007387 */ /* 0x0001e80000100a00 */
[----:B------:R1:W-:Y:S04]  /*12530*/  STL.64 [R1+0x1b18], R12 ;  /* 0x001b180c01007387 */ /* 0x0003e80000100a00 */
[----:B------:R2:W-:Y:S01]  /*12540*/  STL.64 [R1+0x1b10], R10 ;  /* 0x001b100a01007387 */ /* 0x0005e20000100a00 */
[----:B0-----:R-:W-:-:S04]  /*12550*/  IMAD.WIDE R8, R15, 0x2, R4 ;  /* 0x000000020f087825 */ /* 0x001fc800078e0204 */
[C---:B-1----:R-:W-:Y:S01]  /*12560*/  IMAD.WIDE R12, R16.reuse, 0x2, R6 ;  /* 0x00000002100c7825 */ /* 0x042fe200078e0206 */
[----:B------:R0:W-:Y:S03]  /*12570*/  STL.64 [R1+0x1b08], R8 ;  /* 0x001b080801007387 */ /* 0x0001e60000100a00 */
[----:B--2---:R-:W-:Y:S01]  /*12580*/  IMAD.WIDE R10, R16, 0x2, R4 ;  /* 0x00000002100a7825 */ /* 0x004fe200078e0204 */
[----:B------:R1:W-:Y:S04]  /*12590*/  STL.64 [R1+0x1b00], R12 ;  /* 0x001b000c01007387 */ /* 0x0003e80000100a00 */
[----:B------:R2:W-:Y:S01]  /*125a0*/  STL.64 [R1+0x1af8], R10 ;  /* 0x001af80a01007387 */ /* 0x0005e20000100a00 */
[----:B0-----:R-:W-:-:S04]  /*125b0*/  IMAD.WIDE R8, R17, 0x2, R6 ;  /* 0x0000000211087825 */ /* 0x001fc800078e0206 */
[----:B-1----:R-:W-:Y:S01]  /*125c0*/  IMAD.WIDE R12, R17, 0x2, R4 ;  /* 0x00000002110c7825 */ /* 0x002fe200078e0204 */
[----:B------:R0:W-:Y:S03]  /*125d0*/  STL.64 [R1+0x1af0], R8 ;  /* 0x001af00801007387 */ /* 0x0001e60000100a00 */
[C---:B--2---:R-:W-:Y:S01]  /*125e0*/  IMAD.WIDE R10, R18.reuse, 0x2, R6 ;  /* 0x00000002120a7825 */ /* 0x044fe200078e0206 */
        /* <DEDUP_REMOVED lines=44> */
[----:B0-----:R-:W-:-:S05]  /*128b0*/  IMAD.WIDE R8, R29, 0x2, R6 ;  /* 0x000000021d087825 */ /* 0x001fca00078e0206 */
[----:B------:R0:W-:Y:S01]  /*128c0*/  STL.64 [R1+0x1a30], R8 ;  /* 0x001a300801007387 */ /* 0x0001e20000100a00 */
[----:B-1----:R-:W-:-:S04]  /*128d0*/  IMAD.WIDE R12, R0, 0x2, R6 ;  /* 0x00000002000c7825 */ /* 0x002fc800078e0206 */
[----:B--2---:R-:W-:-:S04]  /*128e0*/  IMAD.WIDE R10, R0, 0x2, R4 ;  /* 0x00000002000a7825 */ /* 0x004fc800078e0204 */
[----:B0-----:R-:W-:-:S05]  /*128f0*/  IMAD.WIDE R8, R29, 0x2, R4 ;  /* 0x000000021d087825 */ /* 0x001fca00078e0204 */
[----:B------:R0:W-:Y:S01]  /*12900*/  STL.64 [R1+0x1a28], R8 ;  /* 0x001a280801007387 */ /* 0x0001e20000100a00 */
[----:B------:R-:W-:-:S03]  /*12910*/  IMAD.MOV.U32 R0, RZ, RZ, c[0x0][0x1a4] ;  /* 0x00006900ff007624 */ /* 0x000fc600078e00ff */
[----:B------:R-:W-:Y:S01]  /*12920*/  STL.64 [R1+0x1a20], R12 ;  /* 0x001a200c01007387 */ /* 0x000fe20000100a00 */
[----:B------:R-:W-:-:S03]  /*12930*/  IMAD R0, R0, 0x1f, RZ ;  /* 0x0000001f00007824 */ /* 0x000fc600078e02ff */
[----:B------:R1:W-:Y:S01]  /*12940*/  STL.64 [R1+0x1a18], R10 ;  /* 0x001a180a01007387 */ /* 0x0003e20000100a00 */
[----:B0-----:R-:W-:-:S05]  /*12950*/  IMAD.WIDE R8, R2, 0x2, R6 ;  /* 0x0000000202087825 */ /* 0x001fca00078e0206 */
[----:B------:R0:W-:Y:S01]  /*12960*/  STL.64 [R1+0x1a10], R8 ;  /* 0x001a100801007387 */ /* 0x0001e20000100a00 */
[----:B------:R-:W-:-:S04]  /*12970*/  IMAD.WIDE R14, R0, 0x2, R6 ;  /* 0x00000002000e7825 */ /* 0x000fc800078e0206 */
[----:B-1----:R-:W-:Y:S01]  /*12980*/  IMAD.WIDE R10, R2, 0x2, R4 ;  /* 0x00000002020a7825 */ /* 0x002fe200078e0204 */
[----:B0-----:R-:W-:-:S03]  /*12990*/  MOV R8, c[0x0][0x1a4] ;  /* 0x0000690000087a02 */ /* 0x001fc60000000f00 */
[----:B------:R-:W-:Y:S01]  /*129a0*/  IMAD.WIDE R12, R0, 0x2, R4 ;  /* 0x00000002000c7825 */ /* 0x000fe200078e0204 */
[----:B------:R-:W-:-:S03]  /*129b0*/  MOV R0, c[0x0][0x1a4] ;  /* 0x0000690000007a02 */ /* 0x000fc60000000f00 */
[----:B------:R-:W-:Y:S01]  /*129c0*/  IMAD.SHL.U32 R8, R8, 0x20, RZ ;  /* 0x0000002008087824 */ /* 0x000fe200078e00ff */
[----:B------:R0:W-:Y:S01]  /*129d0*/  STL.64 [R1+0x1a08], R10 ;  /* 0x001a080a01007387 */ /* 0x0001e20000100a00 */
[----:B------:R-:W-:Y:S02]  /*129e0*/  IMAD.MOV.U32 R2, RZ, RZ, c[0x0][0x1a4] ;  /* 0x00006900ff027624 */ /* 0x000fe400078e00ff */
[----:B------:R-:W-:Y:S01]  /*129f0*/  IMAD R0, R0, 0x21, RZ ;  /* 0x0000002100007824 */ /* 0x000fe200078e02ff */
[----:B------:R-:W-:Y:S01]  /*12a00*/  STL.64 [R1+0x1a00], R14 ;  /* 0x001a000e01007387 */ /* 0x000fe20000100a00 */
[----:B------:R-:W-:-:S03]  /*12a10*/  IMAD R2, R2, 0x22, RZ ;  /* 0x0000002202027824 */ /* 0x000fc600078e02ff */
[----:B------:R1:W-:Y:S01]  /*12a20*/  STL.64 [R1+0x19f8], R12 ;  /* 0x0019f80c01007387 */ /* 0x0003e20000100a00 */
[----:B0-----:R-:W-:-:S04]  /*12a30*/  IMAD.WIDE R10, R8, 0x2, R6 ;  /* 0x00000002080a7825 */ /* 0x001fc800078e0206 */
[----:B------:R-:W-:Y:S01]  /*12a40*/  IMAD.WIDE R8, R8, 0x2, R4 ;  /* 0x0000000208087825 */ /* 0x000fe200078e0204 */
[----:B------:R0:W-:Y:S03]  /*12a50*/  STL.64 [R1+0x19f0], R10 ;  /* 0x0019f00a01007387 */ /* 0x0001e60000100a00 */
[C---:B-1----:R-:W-:Y:S01]  /*12a60*/  IMAD.WIDE R12, R0.reuse, 0x2, R6 ;  /* 0x00000002000c7825 */ /* 0x042fe200078e0206 */
[----:B------:R1:W-:Y:S04]  /*12a70*/  STL.64 [R1+0x19e8], R8 ;  /* 0x0019e80801007387 */ /* 0x0003e80000100a00 */
[----:B------:R2:W-:Y:S01]  /*12a80*/  STL.64 [R1+0x19e0], R12 ;  /* 0x0019e00c01007387 */ /* 0x0005e20000100a00 */
[----:B0-----:R-:W-:Y:S01]  /*12a90*/  IMAD.WIDE R10, R0, 0x2, R4 ;  /* 0x00000002000a7825 */ /* 0x001fe200078e0204 */
[----:B------:R-:W-:-:S03]  /*12aa0*/  MOV R0, c[0x0][0x1a4] ;  /* 0x0000690000007a02 */ /* 0x000fc60000000f00 */
[--C-:B-1----:R-:W-:Y:S01]  /*12ab0*/  IMAD.WIDE R8, R2, 0x2, R6.reuse ;  /* 0x0000000202087825 */ /* 0x102fe200078e0206 */
[----:B------:R-:W-:Y:S03]  /*12ac0*/  STL.64 [R1+0x19d8], R10 ;  /* 0x0019d80a01007387 */ /* 0x000fe60000100a00 */
[----:B------:R-:W-:Y:S01]  /*12ad0*/  IMAD R0, R0, 0x23, RZ ;  /* 0x0000002300007824 */ /* 0x000fe200078e02ff */
[----:B------:R0:W-:Y:S03]  /*12ae0*/  STL.64 [R1+0x19d0], R8 ;  /* 0x0019d00801007387 */ /* 0x0001e60000100a00 */
[----:B------:R-:W-:-:S04]  /*12af0*/  IMAD.WIDE R14, R0, 0x2, R6 ;  /* 0x00000002000e7825 */ /* 0x000fc800078e0206 */
[----:B--2---:R-:W-:Y:S01]  /*12b00*/  IMAD.WIDE R12, R0, 0x2, R4 ;  /* 0x00000002000c7825 */ /* 0x004fe200078e0204 */
[----:B------:R-:W-:-:S03]  /*12b10*/  MOV R0, c[0x0][0x1a4] ;  /* 0x0000690000007a02 */ /* 0x000fc60000000f00 */
[----:B0-----:R-:W-:Y:S02]  /*12b20*/  IMAD.MOV.U32 R8, RZ, RZ, c[0x0][0x1a4] ;  /* 0x00006900ff087624 */ /* 0x001fe400078e00ff */
[----:B------:R-:W-:-:S04]  /*12b30*/  IMAD.WIDE R10, R2, 0x2, R4 ;  /* 0x00000002020a7825 */ /* 0x000fc800078e0204 */
[----:B------:R-:W-:Y:S01]  /*12b40*/  IMAD R8, R8, 0x24, RZ ;  /* 0x0000002408087824 */ /* 0x000fe200078e02ff */
        /* <DEDUP_REMOVED lines=155> */
[----:B------:R-:W-:Y:S01]  /*13500*/  STL.64 [R1+0x1820], R12 ;  /* 0x0018200c01007387 */ /* 0x000fe20000100a00 */
[----:B0-----:R-:W-:Y:S01]  /*13510*/  IMAD.WIDE R10, R0, 0x2, R4 ;  /* 0x00000002000a7825 */ /* 0x001fe200078e0204 */
[----:B------:R-:W-:-:S03]  /*13520*/  MOV R0, c[0x0][0x1a4] ;  /* 0x0000690000007a02 */ /* 0x000fc60000000f00 */
[----:B-1----:R-:W-:Y:S01]  /*13530*/  IMAD.WIDE R8, R2, 0x2, R6 ;  /* 0x0000000202087825 */ /* 0x002fe200078e0206 */
[----:B------:R-:W-:Y:S04]  /*13540*/  STL.64 [R1+0x1818], R10 ;  /* 0x0018180a01007387 */ /* 0x000fe80000100a00 */
[----:B------:R0:W-:Y:S01]  /*13550*/  STL.64 [R1+0x1810], R8 ;  /* 0x0018100801007387 */ /* 0x0001e20000100a00 */
[----:B------:R-:W-:-:S04]  /*13560*/  IMAD R0, R0, 0x3f, RZ ;  /* 0x0000003f00007824 */ /* 0x000fc800078e02ff */
[----:B------:R-:W-:-:S04]  /*13570*/  IMAD.WIDE R14, R0, 0x2, R6 ;  /* 0x00000002000e7825 */ /* 0x000fc800078e0206 */
[----:B0-----:R-:W-:Y:S02]  /*13580*/  IMAD.MOV.U32 R8, RZ, RZ, c[0x0][0x1a4] ;  /* 0x00006900ff087624 */ /* 0x001fe400078e00ff */
[----:B------:R-:W-:-:S03]  /*13590*/  IMAD.WIDE R10, R2, 0x2, R4 ;  /* 0x00000002020a7825 */ /* 0x000fc600078e0204 */
[----:B------:R-:W-:Y:S01]  /*135a0*/  SHF.L.U32 R8, R8, 0x6, RZ ;  /* 0x0000000608087819 */ /* 0x000fe200000006ff */
[----:B------:R-:W-:Y:S01]  /*135b0*/  IMAD.WIDE R12, R0, 0x2, R4 ;  /* 0x00000002000c7825 */ /* 0x000fe200078e0204 */
[----:B------:R-:W-:Y:S01]  /*135c0*/  MOV R2, c[0x0][0x1a4] ;  /* 0x0000690000027a02 */ /* 0x000fe20000000f00 */
[----:B------:R0:W-:Y:S02]  /*135d0*/  STL.64 [R1+0x1808], R10 ;  /* 0x0018080a01007387 */ /* 0x0001e40000100a00 */
[----:B------:R-:W-:Y:S02]  /*135e0*/  IMAD.MOV.U32 R0, RZ, RZ, c[0x0][0x1a4] ;  /* 0x00006900ff007624 */ /* 0x000fe400078e00ff */
[----:B------:R-:W-:Y:S02]  /*135f0*/  STL.64 [R1+0x1800], R14 ;  /* 0x0018000e01007387 */ /* 0x000fe40000100a00 */
[----:B------:R-:W-:Y:S02]  /*13600*/  IMAD R0, R0, 0x41, RZ ;  /* 0x0000004100007824 */ /* 0x000fe400078e02ff */
[----:B------:R-:W-:-:S02]  /*13610*/  IMAD R2, R2, 0x42, RZ ;  /* 0x0000004202027824 */ /* 0x000fc400078e02ff */
[C---:B0-----:R-:W-:Y:S01]  /*13620*/  IMAD.WIDE R10, R8.reuse, 0x2, R6 ;  /* 0x00000002080a7825 */ /* 0x041fe200078e0206 */
[----:B------:R0:W-:Y:S03]  /*13630*/  STL.64 [R1+0x17f8], R12 ;  /* 0x0017f80c01007387 */ /* 0x0001e60000100a00 */
[----:B------:R-:W-:Y:S01]  /*13640*/  IMAD.WIDE R8, R8, 0x2, R4 ;  /* 0x0000000208087825 */ /* 0x000fe200078e0204 */
[----:B------:R1:W-:Y:S04]  /*13650*/  STL.64 [R1+0x17f0], R10 ;  /* 0x0017f00a01007387 */ /* 0x0003e80000100a00 */
[----:B------:R2:W-:Y:S01]  /*13660*/  STL.64 [R1+0x17e8], R8 ;  /* 0x0017e80801007387 */ /* 0x0005e20000100a00 */
[----:B0-----:R-:W-:-:S04]  /*13670*/  IMAD.WIDE R12, R0, 0x2, R6 ;  /* 0x00000002000c7825 */ /* 0x001fc800078e0206 */
[----:B-1----:R-:W-:Y:S01]  /*13680*/  IMAD.WIDE R10, R0, 0x2, R4 ;  /* 0x00000002000a7825 */ /* 0x002fe200078e0204 */
[----:B------:R-:W-:Y:S03]  /*13690*/  STL.64 [R1+0x17e0], R12 ;  /* 0x0017e00c01007387 */ /* 0x000fe60000100a00 */
[----:B--2---:R-:W-:Y:S01]  /*136a0*/  IMAD.WIDE R8, R2, 0x2, R6 ;  /* 0x0000000202087825 */ /* 0x004fe200078e0206 */
[----:B------:R0:W-:Y:S03]  /*136b0*/  STL.64 [R1+0x17d8], R10 ;  /* 0x0017d80a01007387 */ /* 0x0001e60000100a00 */
[----:B------:R-:W-:Y:S01]  /*136c0*/  IMAD.MOV.U32 R0, RZ, RZ, c[0x0][0x1a4] ;  /* 0x00006900ff007624 */ /* 0x000fe200078e00ff */
[----:B------:R1:W-:Y:S03]  /*136d0*/  STL.64 [R1+0x17d0], R8 ;  /* 0x0017d00801007387 */ /* 0x0003e60000100a00 */
[----:B------:R-:W-:-:S02]  /*136e0*/  IMAD R0, R0, 0x43, RZ ;  /* 0x0000004300007824 */ /* 0x000fc400078e02ff */
[----:B0-----:R-:W-:Y:S01]  /*136f0*/  IMAD.WIDE R10, R2, 0x2, R4 ;  /* 0x00000002020a7825 */ /* 0x001fe200078e0204 */
[----:B-1----:R-:W-:-:S03]  /*13700*/  MOV R8, c[0x0][0x1a4] ;  /* 0x0000690000087a02 */ /* 0x002fc60000000f00 */
[----:B------:R-:W-:Y:S01]  /*13710*/  IMAD.WIDE R14, R0, 0x2, R6 ;  /* 0x00000002000e7825 */ /* 0x000fe200078e0206 */
[----:B------:R-:W-:-:S03]  /*13720*/  MOV R2, c[0x0][0x1a4] ;  /* 0x0000690000027a02 */ /* 0x000fc60000000f00 */
[----:B------:R-:W-:Y:S02]  /*13730*/  IMAD R8, R8, 0x44, RZ ;  /* 0x0000004408087824 */ /* 0x000fe400078e02ff */
[----:B------:R-:W-:Y:S01]  /*13740*/  IMAD.WIDE R12, R0, 0x2, R4 ;  /* 0x00000002000c7825 */ /* 0x000fe200078e0204 */
[----:B------:R0:W-:Y:S03]  /*13750*/  STL.64 [R1+0x17c8], R10 ;  /* 0x0017c80a01007387 */ /* 0x0001e60000100a00 */
[----:B------:R-:W-:Y:S01]  /*13760*/  IMAD.MOV.U32 R0, RZ, RZ, c[0x0][0x1a4] ;  /* 0x00006900ff007624 */ /* 0x000fe200078e00ff */
[----:B------:R-:W-:Y:S01]  /*13770*/  STL.64 [R1+0x17c0], R14 ;  /* 0x0017c00e01007387 */ /* 0x000fe20000100a00 */
[----:B------:R-:W-:Y:S02]  /*13780*/  IMAD R2, R2, 0x46, RZ ;  /* 0x0000004602027824 */ /* 0x000fe400078e02ff */
[----:B------:R-:W-:Y:S01]  /*13790*/  IMAD R0, R0, 0x45, RZ ;  /* 0x0000004500007824 */ /* 0x000fe200078e02ff */
[----:B------:R1:W-:Y:S01]  /*137a0*/  STL.64 [R1+0x17b8], R12 ;  /* 0x0017b80c01007387 */ /* 0x0003e20000100a00 */
[----:B0-----:R-:W-:-:S04]  /*137b0*/  IMAD.WIDE R10, R8, 0x2, R6 ;  /* 0x00000002080a7825 */ /* 0x001fc800078e0206 */
[----:B------:R-:W-:Y:S01]  /*137c0*/  IMAD.WIDE R8, R8, 0x2, R4 ;  /* 0x0000000208087825 */ /* 0x000fe200078e0204 */
[----:B------:R0:W-:Y:S03]  /*137d0*/  STL.64 [R1+0x17b0], R10 ;  /* 0x0017b00a01007387 */ /* 0x0001e60000100a00 */
[C---:B-1----:R-:W-:Y:S01]  /*137e0*/  IMAD.WIDE R12, R0.reuse, 0x2, R6 ;  /* 0x00000002000c7825 */ /* 0x042fe200078e0206 */
[----:B------:R1:W-:Y:S04]  /*137f0*/  STL.64 [R1+0x17a8], R8 ;  /* 0x0017a80801007387 */ /* 0x0003e80000100a00 */
[----:B------:R-:W-:Y:S01]  /*13800*/  STL.64 [R1+0x17a0], R12 ;  /* 0x0017a00c01007387 */ /* 0x000fe20000100a00 */
[----:B0-----:R-:W-:-:S04]  /*13810*/  IMAD.WIDE R10, R0, 0x2, R4 ;  /* 0x00000002000a7825 */ /* 0x001fc800078e0204 */
[----:B-1----:R-:W-:Y:S01]  /*13820*/  IMAD.WIDE R8, R2, 0x2, R6 ;  /* 0x0000000202087825 */ /* 0x002fe200078e0206 */
[----:B------:R0:W-:Y:S03]  /*13830*/  STL.64 [R1+0x1798], R10 ;  /* 0x0017980a01007387 */ /* 0x0001e60000100a00 */
[----:B------:R-:W-:Y:S01]  /*13840*/  IMAD.MOV.U32 R0, RZ, RZ, c[0x0][0x1a4] ;  /* 0x00006900ff007624 */ /* 0x000fe200078e00ff */
[----:B------:R1:W-:Y:S03]  /*13850*/  STL.64 [R1+0x1790], R8 ;  /* 0x0017900801007387 */ /* 0x0003e60000100a00 */
[----:B------:R-:W-:Y:S02]  /*13860*/  IMAD R0, R0, 0x47, RZ ;  /* 0x0000004700007824 */ /* 0x000fe400078e02ff */
        /* <DEDUP_REMOVED lines=291> */
[----:B------:R0:W-:Y:S03]  /*14aa0*/  STL.64 [R1+0x1488], R10 ;  /* 0x0014880a01007387 */ /* 0x0001e60000100a00 */
[----:B------:R-:W-:Y:S02]  /*14ab0*/  IMAD R8, R8, 0x78, RZ ;  /* 0x0000007808087824 */ /* 0x000fe400078e02ff */
[----:B------:R-:W-:-:S04]  /*14ac0*/  IMAD.WIDE R12, R0, 0x2, R4 ;  /* 0x00000002000c7825 */ /* 0x000fc800078e0204 */
[----:B------:R-:W-:Y:S02]  /*14ad0*/  IMAD.MOV.U32 R0, RZ, RZ, c[0x0][0x1a4] ;  /* 0x00006900ff007624 */ /* 0x000fe400078e00ff */
[----:B0-----:R-:W-:Y:S01]  /*14ae0*/  IMAD.WIDE R10, R8, 0x2, R6 ;  /* 0x00000002080a7825 */ /* 0x001fe200078e0206 */
[----:B------:R-:W-:Y:S03]  /*14af0*/  STL.64 [R1+0x1480], R14 ;  /* 0x0014800e01007387 */ /* 0x000fe60000100a00 */
[----:B------:R-:W-:Y:S01]  /*14b00*/  IMAD R0, R0, 0x79, RZ ;  /* 0x0000007900007824 */ /* 0x000fe200078e02ff */
[----:B------:R0:W-:Y:S01]  /*14b10*/  STL.64 [R1+0x1478], R12 ;  /* 0x0014780c01007387 */ /* 0x0001e20000100a00 */
[----:B------:R-:W-:-:S03]  /*14b20*/  IMAD.WIDE R8, R8, 0x2, R4 ;  /* 0x0000000208087825 */ /* 0x000fc600078e0204 */
[----:B------:R1:W-:Y:S01]  /*14b30*/  STL.64 [R1+0x1470], R10 ;  /* 0x0014700a01007387 */ /* 0x0003e20000100a00 */
[----:B0-----:R-:W-:-:S04]  /*14b40*/  IMAD.WIDE R12, R0, 0x2, R6 ;  /* 0x00000002000c7825 */ /* 0x001fc800078e0206 */
[----:B-1----:R-:W-:-:S04]  /*14b50*/  IMAD.WIDE R10, R0, 0x2, R4 ;  /* 0x00000002000a7825 */ /* 0x002fc800078e0204 */
[----:B------:R-:W-:Y:S01]  /*14b60*/  IMAD.MOV.U32 R0, RZ, RZ, c[0x0][0x1a4] ;  /* 0x00006900ff007624 */ /* 0x000fe200078e00ff */
[----:B------:R-:W-:Y:S03]  /*14b70*/  STL.64 [R1+0x1468], R8 ;  /* 0x0014680801007387 */ /* 0x000fe60000100a00 */
[----:B------:R-:W-:Y:S01]  /*14b80*/  IMAD R0, R0, 0x7b, RZ ;  /* 0x0000007b00007824 */ /* 0x000fe200078e02ff */
[----:B------:R-:W-:Y:S03]  /*14b90*/  STL.64 [R1+0x1460], R12 ;  /* 0x0014600c01007387 */ /* 0x000fe60000100a00 */
[----:B------:R-:W-:Y:S01]  /*14ba0*/  IMAD.WIDE R14, R0, 0x2, R4 ;  /* 0x00000002000e7825 */ /* 0x000fe200078e0204 */
[----:B------:R0:W-:Y:S01]  /*14bb0*/  STL.64 [R1+0x1458], R10 ;  /* 0x0014580a01007387 */ /* 0x0001e20000100a00 */
[----:B------:R-:W-:-:S02]  /*14bc0*/  MOV R2, c[0x0][0x1a4] ;  /* 0x0000690000027a02 */ /* 0x000fc40000000f00 */
[----:B0-----:R-:W-:Y:S02]  /*14bd0*/  IMAD.WIDE R10, R0, 0x2, R6 ;  /* 0x00000002000a7825 */ /* 0x001fe400078e0206 */
[----:B------:R-:W0:Y:S02]  /*14be0*/  S2R R0, SR_TID.X ;  /* 0x0000000000007919 */ /* 0x000e240000002100 */
[----:B------:R-:W-:-:S04]  /*14bf0*/  IMAD R2, R2, 0x7a, RZ ;  /* 0x0000007a02027824 */ /* 0x000fc800078e02ff */
[----:B------:R-:W-:-:S05]  /*14c00*/  IMAD.WIDE R8, R2, 0x2, R6 ;  /* 0x0000000202087825 */ /* 0x000fca00078e0206 */
[----:B------:R1:W-:Y:S01]  /*14c10*/  STL.64 [R1+0x1450], R8 ;  /* 0x0014500801007387 */ /* 0x0003e20000100a00 */
[----:B------:R-:W-:-:S05]  /*14c20*/  IMAD.WIDE R12, R2, 0x2, R4 ;  /* 0x00000002020c7825 */ /* 0x000fca00078e0204 */
[----:B------:R2:W-:Y:S01]  /*14c30*/  STL.64 [R1+0x1448], R12 ;  /* 0x0014480c01007387 */ /* 0x0005e20000100a00 */
[----:B-1----:R-:W-:Y:S02]  /*14c40*/  MOV R9, c[0x0][0x1a4] ;  /* 0x0000690000097a02 */ /* 0x002fe40000000f00 */
[----:B0-----:R-:W-:Y:S01]  /*14c50*/  LOP3.LUT R2, R0, 0x7, RZ, 0xc0, !PT ;  /* 0x0000000700027812 */ /* 0x001fe200078ec0ff */
[----:B------:R-:W-:Y:S02]  /*14c60*/  STL.64 [R1+0x1440], R10 ;  /* 0x0014400a01007387 */ /* 0x000fe40000100a00 */
[----:B------:R-:W-:Y:S02]  /*14c70*/  IMAD R9, R9, 0x7c, RZ ;  /* 0x0000007c09097824 */ /* 0x000fe400078e02ff */
[----:B------:R0:W-:Y:S02]  /*14c80*/  STL.64 [R1+0x1438], R14 ;  /* 0x0014380e01007387 */ /* 0x0001e40000100a00 */
[----:B--2---:R-:W-:-:S04]  /*14c90*/  IMAD.WIDE R12, R9, 0x2, R6 ;  /* 0x00000002090c7825 */ /* 0x004fc800078e0206 */
[----:B0-----:R-:W-:-:S04]  /*14ca0*/  IMAD.WIDE R14, R9, 0x2, R4 ;  /* 0x00000002090e7825 */ /* 0x001fc800078e0204 */
[----:B------:R-:W-:Y:S02]  /*14cb0*/  IMAD.SHL.U32 R9, R2, 0x10, RZ ;  /* 0x0000001002097824 */ /* 0x000fe400078e00ff */
[----:B------:R-:W0:Y:S01]  /*14cc0*/  S2R R2, SR_TID.X ;  /* 0x0000000000027919 */ /* 0x000e220000002100 */
[----:B------:R-:W-:-:S04]  /*14cd0*/  IMAD.MOV.U32 R10, RZ, RZ, c[0x0][0x1a4] ;  /* 0x00006900ff0a7624 */ /* 0x000fc800078e00ff */
[----:B------:R-:W-:Y:S01]  /*14ce0*/  IMAD R10, R10, 0x7d, RZ ;  /* 0x0000007d0a0a7824 */ /* 0x000fe200078e02ff */
[----:B------:R1:W-:Y:S01]  /*14cf0*/  STL.64 [R1+0x1430], R12 ;  /* 0x0014300c01007387 */ /* 0x0003e20000100a00 */
[----:B------:R-:W-:-:S03]  /*14d00*/  LOP3.LUT R0, R0, 0x7, RZ, 0xc0, !PT ;  /* 0x0000000700007812 */ /* 0x000fc600078ec0ff */
[----:B------:R-:W-:Y:S01]  /*14d10*/  STL.64 [R1+0x1428], R14 ;  /* 0x0014280e01007387 */ /* 0x000fe20000100a00 */
[----:B------:R-:W-:Y:S01]  /*14d20*/  MOV R8, c[0x0][0x1a4] ;  /* 0x0000690000087a02 */ /* 0x000fe20000000f00 */
[----:B-1----:R-:W-:-:S04]  /*14d30*/  IMAD.WIDE R12, R10, 0x2, R6 ;  /* 0x000000020a0c7825 */ /* 0x002fc800078e0206 */
[----:B------:R-:W-:Y:S01]  /*14d40*/  IMAD.WIDE R10, R10, 0x2, R4 ;  /* 0x000000020a0a7825 */ /* 0x000fe200078e0204 */
[----:B------:R-:W-:Y:S01]  /*14d50*/  STL.64 [R1+0x1420], R12 ;  /* 0x0014200c01007387 */ /* 0x000fe20000100a00 */
[----:B------:R-:W-:-:S03]  /*14d60*/  LEA R0, R0, R9, 0x8 ;  /* 0x0000000900007211 */ /* 0x000fc600078e40ff */
[----:B------:R1:W-:Y:S01]  /*14d70*/  STL.64 [R1+0x1418], R10 ;  /* 0x0014180a01007387 */ /* 0x0003e20000100a00 */
[----:B0-----:R-:W-:Y:S01]  /*14d80*/  LOP3.LUT R9, R2, 0x10, RZ, 0xc0, !PT ;  /* 0x0000001002097812 */ /* 0x001fe200078ec0ff */
[----:B------:R-:W-:Y:S02]  /*14d90*/  IMAD R8, R8, 0x7e, RZ ;  /* 0x0000007e08087824 */ /* 0x000fe400078e02ff */
[----:B-1----:R-:W-:Y:S01]  /*14da0*/  IMAD.SHL.U32 R10, R2, 0x2, RZ ;  /* 0x00000002020a7824 */ /* 0x002fe200078e00ff */
[----:B------:R-:W-:-:S04]  /*14db0*/  MOV R2, c[0x0][0x1a4] ;  /* 0x0000690000027a02 */ /* 0x000fc80000000f00 */
[----:B------:R-:W-:Y:S01]  /*14dc0*/  LOP3.LUT R0, R0, 0x10, R10, 0x78, !PT ;  /* 0x0000001000007812 */ /* 0x000fe200078e780a */
[----:B------:R-:W-:Y:S02]  /*14dd0*/  IMAD R2, R2, 0x7f, RZ ;  /* 0x0000007f02027824 */ /* 0x000fe400078e02ff */
[----:B------:R-:W-:-:S04]  /*14de0*/  IMAD.WIDE R12, R8, 0x2, R6 ;  /* 0x00000002080c7825 */ /* 0x000fc800078e0206 */
[----:B------:R-:W-:Y:S02]  /*14df0*/  IMAD R0, R9, 0x80, R0 ;  /* 0x0000008009007824 */ /* 0x000fe400078e0200 */
[----:B------:R-:W-:Y:S01]  /*14e00*/  IMAD.WIDE R10, R8, 0x2, R4 ;  /* 0x00000002080a7825 */ /* 0x000fe200078e0204 */
[----:B------:R0:W-:Y:S03]  /*14e10*/  STL.64 [R1+0x1410], R12 ;  /* 0x0014100c01007387 */ /* 0x0001e60000100a00 */
[C---:B------:R-:W-:Y:S01]  /*14e20*/  IMAD.WIDE R8, R2.reuse, 0x2, R6 ;  /* 0x0000000202087825 */ /* 0x040fe200078e0206 */
[----:B------:R0:W-:Y:S03]  /*14e30*/  STL.64 [R1+0x1408], R10 ;  /* 0x0014080a01007387 */ /* 0x0001e60000100a00 */
[----:B------:R-:W-:Y:S01]  /*14e40*/  IMAD.WIDE R6, R2, 0x2, R4 ;  /* 0x0000000202067825 */ /* 0x000fe200078e0204 */
[----:B------:R0:W-:Y:S04]  /*14e50*/  STL.64 [R1+0x1400], R8 ;  /* 0x0014000801007387 */ /* 0x0001e80000100a00 */
[----:B------:R0:W-:Y:S01]  /*14e60*/  STL.64 [R1+0x13f8], R6 ;  /* 0x0013f80601007387 */ /* 0x0001e20000100a00 */
[----:B------:R-:W-:-:S02]  /*14e70*/  LOP3.LUT R4, R0, 0x20, RZ, 0x3c, !PT ;  /* 0x0000002000047812 */ /* 0x000fc400078e3cff */
[C---:B------:R-:W-:Y:S02]  /*14e80*/  LOP3.LUT R2, R0.reuse, 0x40, RZ, 0x3c, !PT ;  /* 0x0000004000027812 */ /* 0x040fe400078e3cff */
[----:B------:R-:W-:Y:S02]  /*14e90*/  MOV R3, RZ ;  /* 0x000000ff00037202 */ /* 0x000fe40000000f00 */
[----:B------:R-:W-:Y:S02]  /*14ea0*/  LOP3.LUT R0, R0, 0x60, RZ, 0x3c, !PT ;  /* 0x0000006000007812 */ /* 0x000fe400078e3cff */
.L_x_1:
[----:B------:R-:W2:Y:S04]  /*14eb0*/  LDL.64 R4, [R1+0x748] ;  /* 0x0007480001047983 */ /* 0x000ea80000100a00 */
[----:B0-----:R-:W2:Y:S04]  /*14ec0*/  LDL R0, [R1+0x320] ;  /* 0x0003200001007983 */ /* 0x001ea80000100800 */
[----:B0-----:R-:W3:Y:S04]  /*14ed0*/  LDL.64 R6, [R1+0x740] ;  /* 0x0007400001067983 */ /* 0x001ee80000100a00 */
[----:B------:R-:W4:Y:S04]  /*14ee0*/  LDL.64 R18, [R1+0x1bd8] ;  /* 0x001bd80001127983 */ /* 0x000f280000100a00 */
[----:B------:R-:W4:Y:S04]  /*14ef0*/  LDL.64 R8, [R1+0x1be0] ;  /* 0x001be00001087983 */ /* 0x000f280000100a00 */
[----:B------:R-:W4:Y:S04]  /*14f00*/  LDL.64 R16, [R1+0x1bd0] ;  /* 0x001bd00001107983 */ /* 0x000f280000100a00 */
[----:B------:R-:W4:Y:S04]  /*14f10*/  LDL.64 R14, [R1+0x1bc8] ;  /* 0x001bc800010e7983 */ /* 0x000f280000100a00 */
[----:B------:R-:W4:Y:S04]  /*14f20*/  LDL.64 R10, [R1+0x1bc0] ;  /* 0x001bc000010a7983 */ /* 0x000f280000100a00 */
[----:B------:R-:W4:Y:S04]  /*14f30*/  LDL.64 R12, [R1+0x1bb8] ;  /* 0x001bb800010c7983 */ /* 0x000f280000100a00 */
[----:B------:R0:W-:Y:S04]  /*14f40*/  STL [R1+0x351c], R3 ;  /* 0x00351c0301007387 */ /* 0x0001e80000100800 */
[----:B------:R-:W4:Y:S04]  /*14f50*/  LDL.64 R24, [R1+0x1ba8] ;  /* 0x001ba80001187983 */ /* 0x000f280000100a00 */
[----:B------:R-:W4:Y:S04]  /*14f60*/  LDL.64 R22, [R1+0x1b98] ;  /* 0x001b980001167983 */ /* 0x000f280000100a00 */
[----:B0-----:R-:W4:Y:S01]  /*14f70*/  LDL.64 R2, [R1+0x1bb0] ;  /* 0x001bb00001027983 */ /* 0x001f220000100a00 */
[----:B--2---:R-:W-:-:S04]  /*14f80*/  IMAD.WIDE R4, R0, 0x2, R4 ;  /* 0x0000000200047825 */ /* 0x004fc800078e0204 */
[C---:B---3--:R-:W-:Y:S01]  /*14f90*/  IMAD.WIDE R6, R0.reuse, 0x2, R6 ;  /* 0x0000000200067825 */ /* 0x048fe200078e0206 */
[----:B------:R0:W2:Y:S04]  /*14fa0*/  LDG.E.U16 R26, [R4.64] ;  /* 0x00000004041a7981 */ /* 0x0000a8000c1e1500 */
[----:B------:R1:W3:Y:S01]  /*14fb0*/  LDG.E.U16 R27, [R6.64] ;  /* 0x00000004061b7981 */ /* 0x0002e2000c1e1500 */
[----:B----4-:R-:W-:-:S04]  /*14fc0*/  IMAD.WIDE R8, R0, 0x2, R8 ;  /* 0x0000000200087825 */ /* 0x010fc800078e0208 */
[C---:B0-----:R-:W-:Y:S01]  /*14fd0*/  IMAD.WIDE R4, R0.reuse, 0x2, R18 ;  /* 0x0000000200047825 */ /* 0x041fe200078e0212 */
[----:B------:R0:W4:Y:S04]  /*14fe0*/  LDG.E.U16 R20, [R8.64] ;  /* 0x0000000408147981 */ /* 0x000128000c1e1500 */
[----:B------:R0:W4:Y:S01]  /*14ff0*/  LDG.E.U16 R21, [R4.64] ;  /* 0x0000000404157981 */ /* 0x000122000c1e1500 */
[----:B-1----:R-:W-:-:S03]  /*15000*/  IMAD.WIDE R6, R0, 0x2, R16 ;  /* 0x0000000200067825 */ /* 0x002fc600078e0210 */
[----:B------:R-:W4:Y:S01]  /*15010*/  LDL.64 R18, [R1+0x1ba0] ;  /* 0x001ba00001127983 */ /* 0x000f220000100a00 */
[----:B------:R-:W-:-:S03]  /*15020*/  IMAD.WIDE R10, R0, 0x2, R10 ;  /* 0x00000002000a7825 */ /* 0x000fc600078e020a */
[----:B------:R-:W4:Y:S01]  /*15030*/  LDL.64 R16, [R1+0x1b90] ;  /* 0x001b900001107983 */ /* 0x000f220000100a00 */
[----:B0-----:R-:W-:-:S03]  /*15040*/  IMAD.WIDE R8, R0, 0x2, R14 ;  /* 0x0000000200087825 */ /* 0x001fc600078e020e */
[----:B------:R0:W4:Y:S01]  /*15050*/  LDG.E.U16 R28, [R6.64] ;  /* 0x00000004061c7981 */ /* 0x000122000c1e1500 */
[----:B------:R-:W-:-:S03]  /*15060*/  IMAD.WIDE R12, R0, 0x2, R12 ;  /* 0x00000002000c7825 */ /* 0x000fc600078e020c */
[----:B------:R1:W4:Y:S01]  /*15070*/  LDG.E.U16 R29, [R8.64] ;  /* 0x00000004081d7981 */ /* 0x000322000c1e1500 */
[----:B------:R-:W-:-:S04]  /*15080*/  IMAD.WIDE R4, R0, 0x2, R2 ;  /* 0x0000000200047825 */ /* 0x000fc800078e0202 */
[C---:B0-----:R-:W-:Y:S01]  /*15090*/  IMAD.WIDE R6, R0.reuse, 0x2, R24 ;  /* 0x0000000200067825 */ /* 0x041fe200078e0218 */
[----:B--2---:R0:W-:Y:S04]  /*150a0*/  STL [R1+0x39c], R26 ;  /* 0x00039c1a01007387 */ /* 0x0041e80000100800 */
[----:B------:R-:W2:Y:S04]  /*150b0*/  LDL.64 R14, [R1+0x1b88] ;  /* 0x001b8800010e7983 */ /* 0x000ea80000100a00 */
[----:B---3--:R3:W-:Y:S04]  /*150c0*/  STL [R1+0x398], R27 ;  /* 0x0003981b01007387 */ /* 0x0087e80000100800 */
[----:B0-----:R0:W2:Y:S04]  /*150d0*/  LDG.E.U16 R26, [R10.64] ;  /* 0x000000040a1a7981 */ /* 0x0010a8000c1e1500 */
[----:B---3--:R3:W2:Y:S04]  /*150e0*/  LDG.E.U16 R27, [R12.64] ;  /* 0x000000040c1b7981 */ /* 0x0086a8000c1e1500 */
[----:B----4-:R-:W-:Y:S01]  /*150f0*/  STL [R1+0x390], R21 ;  /* 0x0003901501007387 */ /* 0x010fe20000100800 */
[----:B0-----:R-:W-:-:S03]  /*15100*/  IMAD.WIDE R10, R0, 0x2, R22 ;  /* 0x00000002000a7825 */ /* 0x001fc600078e0216 */
[----:B------:R0:W-:Y:S04]  /*15110*/  STL [R1+0x394], R20 ;  /* 0x0003941401007387 */ /* 0x0001e80000100800 */
[----:B------:R-:W4:Y:S04]  /*15120*/  LDL.64 R24, [R1+0x1b70] ;  /* 0x001b700001187983 */ /* 0x000f280000100a00 */
[----:B------:R2:W4:Y:S04]  /*15130*/  LDG.E.U16 R23, [R4.64] ;  /* 0x0000000404177981 */ /* 0x000528000c1e1500 */
[----:B0-----:R-:W4:Y:S01]  /*15140*/  LDL.64 R20, [R1+0x1b80] ;  /* 0x001b800001147983 */ /* 0x001f220000100a00 */
[----:B-1----:R-:W-:-:S03]  /*15150*/  IMAD.WIDE R8, R0, 0x2, R18 ;  /* 0x0000000200087825 */ /* 0x002fc600078e0212 */
[----:B------:R-:W4:Y:S01]  /*15160*/  LDL.64 R2, [R1+0x1b78] ;  /* 0x001b780001027983 */ /* 0x000f220000100a00 */
[----:B---3--:R-:W-:-:S03]  /*15170*/  IMAD.WIDE R12, R0, 0x2, R16 ;  /* 0x00000002000c7825 */ /* 0x008fc600078e0210 */
[----:B------:R-:W4:Y:S04]  /*15180*/  LDL.64 R18, [R1+0x1b68] ;  /* 0x001b680001127983 */ /* 0x000f280000100a00 */
[----:B------:R0:W-:Y:S04]  /*15190*/  STL [R1+0x38c], R28 ;  /* 0x00038c1c01007387 */ /* 0x0001e80000100800 */
[----:B------:R1:W-:Y:S04]  /*151a0*/  STL [R1+0x388], R29 ;  /* 0x0003881d01007387 */ /* 0x0003e80000100800 */
[----:B0-----:R0:W4:Y:S04]  /*151b0*/  LDG.E.U16 R28, [R6.64] ;  /* 0x00000004061c7981 */ /* 0x001128000c1e1500 */
[----:B-1----:R1:W4:Y:S01]  /*151c0*/  LDG.E.U16 R29, [R8.64] ;  /* 0x00000004081d7981 */ /* 0x002322000c1e1500 */
[----:B--2---:R-:W-:-:S03]  /*151d0*/  IMAD.WIDE R4, R0, 0x2, R14 ;  /* 0x0000000200047825 */ /* 0x004fc600078e020e */
[----:B------:R2:W-:Y:S04]  /*151e0*/  STL [R1+0x384], R26 ;  /* 0x0003841a01007387 */ /* 0x0005e80000100800 */
[----:B------:R-:W3:Y:S04]  /*151f0*/  LDL.64 R16, [R1+0x1b60] ;  /* 0x001b600001107983 */ /* 0x000ee80000100a00 */
[----:B------:R0:W-:Y:S04]  /*15200*/  STL [R1+0x380], R27 ;  /* 0x0003801b01007387 */ /* 0x0001e80000100800 */
[----:B--2---:R2:W3:Y:S04]  /*15210*/  LDG.E.U16 R26, [R10.64] ;  /* 0x000000040a1a7981 */ /* 0x0044e8000c1e1500 */
[----:B0-----:R0:W3:Y:S04]  /*15220*/  LDG.E.U16 R27, [R12.64] ;  /* 0x000000040c1b7981 */ /* 0x0010e8000c1e1500 */
[----:B----4-:R4:W-:Y:S01]  /*15230*/  STL [R1+0x37c], R23 ;  /* 0x00037c1701007387 */ /* 0x0109e20000100800 */
[----:B--2---:R-:W-:-:S03]  /*15240*/  IMAD.WIDE R10, R0, 0x2, R24 ;  /* 0x00000002000a7825 */ /* 0x004fc600078e0218 */
[----:B------:R3:W2:Y:S01]  /*15250*/  LDG.E.U16 R25, [R4.64] ;  /* 0x0000000404197981 */ /* 0x0006a2000c1e1500 */
[----:B------:R-:W-:-:S03]  /*15260*/  IMAD.WIDE R6, R0, 0x2, R20 ;  /* 0x0000000200067825 */ /* 0x000fc600078e0214 */
[----:B------:R-:W2:Y:S04]  /*15270*/  LDL.64 R20, [R1+0x1b48] ;  /* 0x001b480001147983 */ /* 0x000ea80000100a00 */
[----:B----4-:R-:W4:Y:S01]  /*15280*/  LDL.64 R22, [R1+0x1b58] ;  /* 0x001b580001167983 */ /* 0x010f220000100a00 */
[----:B-1----:R-:W-:-:S03]  /*15290*/  IMAD.WIDE R8, R0, 0x2, R2 ;  /* 0x0000000200087825 */ /* 0x002fc600078e0202 */
[----:B------:R-:W4:Y:S01]  /*152a0*/  LDL.64 R14, [R1+0x1b50] ;  /* 0x001b5000010e7983 */ /* 0x000f220000100a00 */
[----:B0-----:R-:W-:-:S03]  /*152b0*/  IMAD.WIDE R12, R0, 0x2, R18 ;  /* 0x00000002000c7825 */ /* 0x001fc600078e0212 */
[----:B------:R-:W4:Y:S04]  /*152c0*/  LDL.64 R2, [R1+0x1b40] ;  /* 0x001b400001027983 */ /* 0x000f280000100a00 */
[----:B------:R0:W-:Y:S04]  /*152d0*/  STL [R1+0x378], R28 ;  /* 0x0003781c01007387 */ /* 0x0001e80000100800 */
[----:B------:R1:W-:Y:S04]  /*152e0*/  STL [R1+0x374], R29 ;  /* 0x0003741d01007387 */ /* 0x0003e80000100800 */
[----:B0-----:R4:W4:Y:S04]  /*152f0*/  LDG.E.U16 R28, [R6.64] ;  /* 0x00000004061c7981 */ /* 0x001928000c1e1500 */
[----:B-1----:R0:W4:Y:S01]  /*15300*/  LDG.E.U16 R29, [R8.64] ;  /* 0x00000004081d7981 */ /* 0x002122000c1e1500 */
[----:B---3--:R-:W-:-:S03]  /*15310*/  IMAD.WIDE R4, R0, 0x2, R16 ;  /* 0x0000000200047825 */ /* 0x008fc600078e0210 */
[----:B------:R1:W-:Y:S04]  /*15320*/  STL [R1+0x370], R26 ;  /* 0x0003701a01007387 */ /* 0x0003e80000100800 */
[----:B------:R-:W3:Y:S04]  /*15330*/  LDL.64 R18, [R1+0x1b38] ;  /* 0x001b380001127983 */ /* 0x000ee80000100a00 */
[----:B------:R0:W-:Y:S04]  /*15340*/  STL [R1+0x36c], R27 ;  /* 0x00036c1b01007387 */ /* 0x0001e80000100800 */
[----:B-1----:R1:W3:Y:S04]  /*15350*/  LDG.E.U16 R26, [R10.64] ;  /* 0x000000040a1a7981 */ /* 0x0022e8000c1e1500 */
[----:B0-----:R0:W3:Y:S04]  /*15360*/  LDG.E.U16 R27, [R12.64] ;  /* 0x000000040c1b7981 */ /* 0x0010e8000c1e1500 */
[----:B--2---:R2:W-:Y:S01]  /*15370*/  STL [R1+0x368], R25 ;  /* 0x0003681901007387 */ /* 0x0045e20000100800 */
[----:B----4-:R-:W-:-:S03]  /*15380*/  IMAD.WIDE R6, R0, 0x2, R22 ;  /* 0x0000000200067825 */ /* 0x010fc600078e0216 */
[----:B------:R-:W4:Y:S01]  /*15390*/  LDL.64 R22, [R1+0x1b20] ;  /* 0x001b200001167983 */ /* 0x000f220000100a00 */
[----:B-1----:R-:W-:-:S03]  /*153a0*/  IMAD.WIDE R10, R0, 0x2, R20 ;  /* 0x00000002000a7825 */ /* 0x002fc600078e0214 */
[----:B------:R3:W4:Y:S04]  /*153b0*/  LDG.E.U16 R21, [R4.64] ;  /* 0x0000000404157981 */ /* 0x000728000c1e1500 */
[----:B--2---:R-:W2:Y:S01]  /*153c0*/  LDL.64 R24, [R1+0x1b30] ;  /* 0x001b300001187983 */ /* 0x004ea20000100a00 */
[----:B------:R-:W-:-:S03]  /*153d0*/  IMAD.WIDE R8, R0, 0x2, R14 ;  /* 0x0000000200087825 */ /* 0x000fc600078e020e */
[----:B------:R-:W2:Y:S01]  /*153e0*/  LDL.64 R16, [R1+0x1b28] ;  /* 0x001b280001107983 */ /* 0x000ea20000100a00 */
[----:B0-----:R-:W-:-:S03]  /*153f0*/  IMAD.WIDE R12, R0, 0x2, R2 ;  /* 0x00000002000c7825 */ /* 0x001fc600078e0202 */
[----:B------:R-:W2:Y:S04]  /*15400*/  LDL.64 R14, [R1+0x1b18] ;  /* 0x001b1800010e7983 */ /* 0x000ea80000100a00 */
[----:B------:R0:W-:Y:S04]  /*15410*/  STL [R1+0x364], R28 ;  /* 0x0003641c01007387 */ /* 0x0001e80000100800 */
[----:B------:R1:W-:Y:S04]  /*15420*/  STL [R1+0x360], R29 ;  /* 0x0003601d01007387 */ /* 0x0003e80000100800 */
[----:B0-----:R2:W2:Y:S04]  /*15430*/  LDG.E.U16 R28, [R6.64] ;  /* 0x00000004061c7981 */ /* 0x0014a8000c1e1500 */
[----:B-1----:R0:W2:Y:S01]  /*15440*/  LDG.E.U16 R29, [R8.64] ;  /* 0x00000004081d7981 */ /* 0x0020a2000c1e1500 */
[----:B---3--:R-:W-:-:S03]  /*15450*/  IMAD.WIDE R4, R0, 0x2, R18 ;  /* 0x0000000200047825 */ /* 0x008fc600078e0212 */
[----:B------:R1:W-:Y:S04]  /*15460*/  STL [R1+0x35c], R26 ;  /* 0x00035c1a01007387 */ /* 0x0003e80000100800 */
[----:B------:R-:W3:Y:S04]  /*15470*/  LDL.64 R2, [R1+0x1b10] ;  /* 0x001b100001027983 */ /* 0x000ee80000100a00 */
[----:B------:R0:W-:Y:S04]  /*15480*/  STL [R1+0x358], R27 ;  /* 0x0003581b01007387 */ /* 0x0001e80000100800 */
[----:B-1----:R1:W3:Y:S04]  /*15490*/  LDG.E.U16 R26, [R10.64] ;  /* 0x000000040a1a7981 */ /* 0x0022e8000c1e1500 */
[----:B0-----:R0:W3:Y:S04]  /*154a0*/  LDG.E.U16 R27, [R12.64] ;  /* 0x000000040c1b7981 */ /* 0x0010e8000c1e1500 */
[----:B----4-:R4:W-:Y:S01]  /*154b0*/  STL [R1+0x354], R21 ;  /* 0x0003541501007387 */ /* 0x0109e20000100800 */
[----:B--2---:R-:W-:-:S03]  /*154c0*/  IMAD.WIDE R6, R0, 0x2, R24 ;  /* 0x0000000200067825 */ /* 0x004fc600078e0218 */
[----:B------:R-:W2:Y:S01]  /*154d0*/  LDL.64 R24, [R1+0x1af8] ;  /* 0x001af80001187983 */ /* 0x000ea20000100a00 */
[----:B-1----:R-:W-:-:S03]  /*154e0*/  IMAD.WIDE R10, R0, 0x2, R22 ;  /* 0x00000002000a7825 */ /* 0x002fc600078e0216 */
[----:B------:R3:W2:Y:S04]  /*154f0*/  LDG.E.U16 R23, [R4.64] ;  /* 0x0000000404177981 */ /* 0x0006a8000c1e1500 */
[----:B----4-:R-:W4:Y:S01]  /*15500*/  LDL.64 R20, [R1+0x1b08] ;  /* 0x001b080001147983 */ /* 0x010f220000100a00 */
[----:B------:R-:W-:-:S03]  /*15510*/  IMAD.WIDE R8, R0, 0x2, R16 ;  /* 0x0000000200087825 */ /* 0x000fc600078e0210 */
        /* <DEDUP_REMOVED lines=237> */
[----:B------:R3:W2:Y:S01]  /*163f0*/  LDG.E.U16 R23, [R4.64] ;  /* 0x0000000404177981 */ /* 0x0006a2000c1e1500 */
[----:B------:R-:W-:-:S03]  /*16400*/  IMAD.WIDE R8, R0, 0x2, R16 ;  /* 0x0000000200087825 */ /* 0x000fc600078e0210 */
[----:B----4-:R-:W4:Y:S01]  /*16410*/  LDL.64 R20, [R1+0x1928] ;  /* 0x0019280001147983 */ /* 0x010f220000100a00 */
[----:B0-----:R-:W-:-:S03]  /*16420*/  IMAD.WIDE R12, R0, 0x2, R14 ;  /* 0x00000002000c7825 */ /* 0x001fc600078e020e */
[----:B------:R-:W4:Y:S04]  /*16430*/  LDL.64 R18, [R1+0x1920] ;  /* 0x0019200001127983 */ /* 0x000f280000100a00 */
        /* <DEDUP_REMOVED lines=12> */
[----:B-1----:R-:W-:-:S03]  /*16500*/  IMAD.WIDE R10, R0, 0x2, R24 ;  /* 0x00000002000a7825 */ /* 0x002fc600078e0218 */
[----:B------:R-:W3:Y:S01]  /*16510*/  LDG.E.U16 R25, [R4.64] ;  /* 0x0000000404197981 */ /* 0x000ee2000c1e1500 */
[----:B----4-:R-:W-:-:S03]  /*16520*/  IMAD.WIDE R6, R0, 0x2, R20 ;  /* 0x0000000200067825 */ /* 0x010fc600078e0214 */
[----:B------:R-:W4:Y:S04]  /*16530*/  LDL.64 R2, [R1+0x18f8] ;  /* 0x0018f80001027983 */ /* 0x000f280000100a00 */
[----:B--2---:R-:W2:Y:S01]  /*16540*/  LDL.64 R22, [R1+0x1900] ;  /* 0x0019000001167983 */ /* 0x004ea20000100a00 */
[----:B------:R-:W-:-:S03]  /*16550*/  IMAD.WIDE R8, R0, 0x2, R18 ;  /* 0x0000000200087825 */ /* 0x000fc600078e0212 */
[----:B------:R-:W4:Y:S01]  /*16560*/  LDL.64 R20, [R1+0x18f0] ;  /* 0x0018f00001147983 */ /* 0x000f220000100a00 */
[----:B0-----:R-:W-:-:S03]  /*16570*/  IMAD.WIDE R12, R0, 0x2, R16 ;  /* 0x00000002000c7825 */ /* 0x001fc600078e0210 */
[----:B------:R-:W4:Y:S04]  /*16580*/  LDL.64 R18, [R1+0x18e8] ;  /* 0x0018e80001127983 */ /* 0x000f280000100a00 */
[----:B------:R0:W-:Y:S04]  /*16590*/  STL [R1+0x240], R28 ;  /* 0x0002401c01007387 */ /* 0x0001e80000100800 */
[----:B------:R1:W-:Y:S04]  /*165a0*/  STL [R1+0x23c], R29 ;  /* 0x00023c1d01007387 */ /* 0x0003e80000100800 */
[----:B0-----:R2:W4:Y:S04]  /*165b0*/  LDG.E.U16 R28, [R6.64] ;  /* 0x00000004061c7981 */ /* 0x001528000c1e1500 */
[----:B-1----:R4:W4:Y:S04]  /*165c0*/  LDG.E.U16 R29, [R8.64] ;  /* 0x00000004081d7981 */ /* 0x002928000c1e1500 */
[----:B---3--:R0:W-:Y:S04]  /*165d0*/  STL [R1+0x238], R26 ;  /* 0x0002381a01007387 */ /* 0x0081e80000100800 */
[----:B------:R-:W3:Y:S04]  /*165e0*/  LDL.64 R16, [R1+0x18e0] ;  /* 0x0018e00001107983 */ /* 0x000ee80000100a00 */
[----:B------:R1:W-:Y:S04]  /*165f0*/  STL [R1+0x234], R27 ;  /* 0x0002341b01007387 */ /* 0x0003e80000100800 */
[----:B0-----:R0:W3:Y:S04]  /*16600*/  LDG.E.U16 R26, [R10.64] ;  /* 0x000000040a1a7981 */ /* 0x0010e8000c1e1500 */
[----:B-1----:R1:W3:Y:S04]  /*16610*/  LDG.E.U16 R27, [R12.64] ;  /* 0x000000040c1b7981 */ /* 0x0022e8000c1e1500 */
[----:B------:R0:W-:Y:S01]  /*16620*/  STL [R1+0x230], R25 ;  /* 0x0002301901007387 */ /* 0x0001e20000100800 */
[----:B--2---:R-:W-:-:S03]  /*16630*/  IMAD.WIDE R6, R0, 0x2, R22 ;  /* 0x0000000200067825 */ /* 0x004fc600078e0216 */
[----:B------:R-:W2:Y:S04]  /*16640*/  LDL.64 R22, [R1+0x18c8] ;  /* 0x0018c80001167983 */ /* 0x000ea80000100a00 */
[----:B0-----:R-:W2:Y:S01]  /*16650*/  LDL.64 R24, [R1+0x18d8] ;  /* 0x0018d80001187983 */ /* 0x001ea20000100a00 */
[----:B------:R-:W-:-:S03]  /*16660*/  IMAD.WIDE R4, R0, 0x2, R14 ;  /* 0x0000000200047825 */ /* 0x000fc600078e020e */
[----:B------:R-:W2:Y:S01]  /*16670*/  LDL.64 R14, [R1+0x18d0] ;  /* 0x0018d000010e7983 */ /* 0x000ea20000100a00 */
[----:B----4-:R-:W-:-:S03]  /*16680*/  IMAD.WIDE R8, R0, 0x2, R2 ;  /* 0x0000000200087825 */ /* 0x010fc600078e0202 */
[----:B------:R-:W4:Y:S01]  /*16690*/  LDL.64 R2, [R1+0x18c0] ;  /* 0x0018c00001027983 */ /* 0x000f220000100a00 */
[----:B------:R-:W-:-:S03]  /*166a0*/  IMAD.WIDE R10, R0, 0x2, R20 ;  /* 0x00000002000a7825 */ /* 0x000fc600078e0214 */
[----:B------:R-:W4:Y:S01]  /*166b0*/  LDG.E.U16 R5, [R4.64] ;  /* 0x0000000404057981 */ /* 0x000f22000c1e1500 */
[----:B-1----:R-:W-:-:S03]  /*166c0*/  IMAD.WIDE R12, R0, 0x2, R18 ;  /* 0x00000002000c7825 */ /* 0x002fc600078e0212 */
[----:B------:R0:W-:Y:S04]  /*166d0*/  STL [R1+0x22c], R28 ;  /* 0x00022c1c01007387 */ /* 0x0001e80000100800 */
[----:B------:R1:W-:Y:S04]  /*166e0*/  STL [R1+0x228], R29 ;  /* 0x0002281d01007387 */ /* 0x0003e80000100800 */
[----:B0-----:R2:W4:Y:S04]  /*166f0*/  LDG.E.U16 R28, [R6.64] ;  /* 0x00000004061c7981 */ /* 0x001528000c1e1500 */
[----:B-1----:R0:W4:Y:S04]  /*16700*/  LDG.E.U16 R29, [R8.64] ;  /* 0x00000004081d7981 */ /* 0x002128000c1e1500 */
[----:B---3--:R1:W-:Y:S04]  /*16710*/  STL [R1+0x224], R26 ;  /* 0x0002241a01007387 */ /* 0x0083e80000100800 */
[----:B------:R-:W3:Y:S04]  /*16720*/  LDL.64 R18, [R1+0x18b8] ;  /* 0x0018b80001127983 */ /* 0x000ee80000100a00 */
[----:B------:R0:W-:Y:S04]  /*16730*/  STL [R1+0x220], R27 ;  /* 0x0002201b01007387 */ /* 0x0001e80000100800 */
[----:B-1----:R1:W3:Y:S01]  /*16740*/  LDG.E.U16 R26, [R10.64] ;  /* 0x000000040a1a7981 */ /* 0x0022e2000c1e1500 */
[----:B--2---:R-:W-:-:S03]  /*16750*/  IMAD.WIDE R6, R0, 0x2, R22 ;  /* 0x0000000200067825 */ /* 0x004fc600078e0216 */
[----:B------:R-:W2:Y:S04]  /*16760*/  LDL.64 R20, [R1+0x18b0] ;  /* 0x0018b00001147983 */ /* 0x000ea80000100a00 */
[----:B0-----:R0:W2:Y:S01]  /*16770*/  LDG.E.U16 R27, [R12.64] ;  /* 0x000000040c1b7981 */ /* 0x0010a2000c1e1500 */
[----:B-1----:R-:W-:-:S03]  /*16780*/  IMAD.WIDE R10, R0, 0x2, R24 ;  /* 0x00000002000a7825 */ /* 0x002fc600078e0218 */
[----:B------:R-:W2:Y:S01]  /*16790*/  LDL.64 R24, [R1+0x18a0] ;  /* 0x0018a00001187983 */ /* 0x000ea20000100a00 */
[----:B0-----:R-:W-:-:S03]  /*167a0*/  IMAD.WIDE R12, R0, 0x2, R16 ;  /* 0x00000002000c7825 */ /* 0x001fc600078e0210 */
[----:B------:R-:W2:Y:S04]  /*167b0*/  LDL.64 R16, [R1+0x18a8] ;  /* 0x0018a80001107983 */ /* 0x000ea80000100a00 */
[----:B------:R3:W2:Y:S01]  /*167c0*/  LDG.E.U16 R23, [R12.64] ;  /* 0x000000040c177981 */ /* 0x0006a2000c1e1500 */
[----:B------:R-:W-:-:S03]  /*167d0*/  IMAD.WIDE R8, R0, 0x2, R14 ;  /* 0x0000000200087825 */ /* 0x000fc600078e020e */
[----:B------:R-:W2:Y:S04]  /*167e0*/  LDL.64 R14, [R1+0x1898] ;  /* 0x00189800010e7983 */ /* 0x000ea80000100a00 */
[----:B----4-:R0:W-:Y:S04]  /*167f0*/  STL [R1+0x21c], R5 ;  /* 0x00021c0501007387 */ /* 0x0101e80000100800 */
[----:B------:R1:W-:Y:S04]  /*16800*/  STL [R1+0x218], R28 ;  /* 0x0002181c01007387 */ /* 0x0003e80000100800 */
[----:B------:R4:W-:Y:S01]  /*16810*/  STL [R1+0x214], R29 ;  /* 0x0002141d01007387 */ /* 0x0009e20000100800 */
[----:B0-----:R-:W-:-:S03]  /*16820*/  IMAD.WIDE R4, R0, 0x2, R2 ;  /* 0x0000000200047825 */ /* 0x001fc600078e0202 */
[----:B-1----:R0:W2:Y:S04]  /*16830*/  LDG.E.U16 R28, [R10.64] ;  /* 0x000000040a1c7981 */ /* 0x0020a8000c1e1500 */
[----:B----4-:R1:W2:Y:S01]  /*16840*/  LDG.E.U16 R29, [R8.64] ;  /* 0x00000004081d7981 */ /* 0x0102a2000c1e1500 */
[----:B---3--:R-:W-:-:S03]  /*16850*/  IMAD.WIDE R12, R0, 0x2, R18 ;  /* 0x00000002000c7825 */ /* 0x008fc600078e0212 */
[----:B------:R3:W-:Y:S04]  /*16860*/  STL [R1+0x210], R26 ;  /* 0x0002101a01007387 */ /* 0x0007e80000100800 */
[----:B------:R-:W4:Y:S04]  /*16870*/  LDL.64 R2, [R1+0x1890] ;  /* 0x0018900001027983 */ /* 0x000f280000100a00 */
[----:B---3--:R3:W4:Y:S04]  /*16880*/  LDG.E.U16 R26, [R6.64] ;  /* 0x00000004061a7981 */ /* 0x008728000c1e1500 */
[----:B--2---:R2:W-:Y:S01]  /*16890*/  STL [R1+0x20c], R27 ;  /* 0x00020c1b01007387 */ /* 0x0045e20000100800 */
[----:B0-----:R-:W-:-:S04]  /*168a0*/  IMAD.WIDE R10, R0, 0x2, R20 ;  /* 0x00000002000a7825 */ /* 0x001fc800078e0214 */
[C---:B---3--:R-:W-:Y:S02]  /*168b0*/  IMAD.WIDE R6, R0.reuse, 0x2, R24 ;  /* 0x0000000200067825 */ /* 0x048fe400078e0218 */
[----:B------:R4:W2:Y:S04]  /*168c0*/  LDG.E.U16 R25, [R12.64] ;  /* 0x000000040c197981 */ /* 0x0008a8000c1e1500 */
[----:B--2---:R0:W2:Y:S04]  /*168d0*/  LDG.E.U16 R27, [R4.64] ;  /* 0x00000004041b7981 */ /* 0x0040a8000c1e1500 */
[----:B------:R0:W-:Y:S04]  /*168e0*/  STL [R1+0x208], R23 ;  /* 0x0002081701007387 */ /* 0x0001e80000100800 */
[----:B------:R-:W2:Y:S01]  /*168f0*/  LDL.64 R20, [R1+0x1878] ;  /* 0x0018780001147983 */ /* 0x000ea20000100a00 */
[----:B-1----:R-:W-:-:S03]  /*16900*/  IMAD.WIDE R8, R0, 0x2, R16 ;  /* 0x0000000200087825 */ /* 0x002fc600078e0210 */
[----:B------:R-:W2:Y:S04]  /*16910*/  LDL.64 R18, [R1+0x1880] ;  /* 0x0018800001127983 */ /* 0x000ea80000100a00 */
[----:B0-----:R-:W2:Y:S01]  /*16920*/  LDL.64 R22, [R1+0x1888] ;  /* 0x0018880001167983 */ /* 0x001ea20000100a00 */
[----:B------:R-:W-:-:S03]  /*16930*/  IMAD.WIDE R4, R0, 0x2, R14 ;  /* 0x0000000200047825 */ /* 0x000fc600078e020e */
[----:B------:R-:W2:Y:S04]  /*16940*/  LDL.64 R16, [R1+0x1870] ;  /* 0x0018700001107983 */ /* 0x000ea80000100a00 */
[----:B------:R0:W-:Y:S04]  /*16950*/  STL [R1+0x204], R28 ;  /* 0x0002041c01007387 */ /* 0x0001e80000100800 */
[----:B------:R1:W-:Y:S04]  /*16960*/  STL [R1+0x200], R29 ;  /* 0x0002001d01007387 */ /* 0x0003e80000100800 */
[----:B0-----:R0:W2:Y:S04]  /*16970*/  LDG.E.U16 R28, [R10.64] ;  /* 0x000000040a1c7981 */ /* 0x0010a8000c1e1500 */
[----:B-1----:R1:W2:Y:S01]  /*16980*/  LDG.E.U16 R29, [R8.64] ;  /* 0x00000004081d7981 */ /* 0x0022a2000c1e1500 */
[----:B----4-:R-:W-:-:S03]  /*16990*/  IMAD.WIDE R12, R0, 0x2, R2 ;  /* 0x00000002000c7825 */ /* 0x010fc600078e0202 */
[----:B------:R4:W-:Y:S04]  /*169a0*/  STL [R1+0x1fc], R26 ;  /* 0x0001fc1a01007387 */ /* 0x0009e80000100800 */
[----:B------:R-:W3:Y:S04]  /*169b0*/  LDL.64 R14, [R1+0x1868] ;  /* 0x00186800010e7983 */ /* 0x000ee80000100a00 */
[----:B----4-:R4:W3:Y:S04]  /*169c0*/  LDG.E.U16 R26, [R6.64] ;  /* 0x00000004061a7981 */ /* 0x0108e8000c1e1500 */
[----:B--2---:R2:W-:Y:S04]  /*169d0*/  STL [R1+0x1f8], R27 ;  /* 0x0001f81b01007387 */ /* 0x0045e80000100800 */
[----:B------:R0:W-:Y:S01]  /*169e0*/  STL [R1+0x1f4], R25 ;  /* 0x0001f41901007387 */ /* 0x0001e20000100800 */
[----:B----4-:R-:W-:-:S03]  /*169f0*/  IMAD.WIDE R6, R0, 0x2, R20 ;  /* 0x0000000200067825 */ /* 0x010fc600078e0214 */
[----:B------:R-:W4:Y:S04]  /*16a00*/  LDL.64 R2, [R1+0x1858] ;  /* 0x0018580001027983 */ /* 0x000f280000100a00 */
[----:B--2---:R2:W4:Y:S01]  /*16a10*/  LDG.E.U16 R27, [R4.64] ;  /* 0x00000004041b7981 */ /* 0x004522000c1e1500 */
[----:B0-----:R-:W-:-:S03]  /*16a20*/  IMAD.WIDE R10, R0, 0x2, R22 ;  /* 0x00000002000a7825 */ /* 0x001fc600078e0216 */
[----:B------:R-:W4:Y:S04]  /*16a30*/  LDL.64 R24, [R1+0x1860] ;  /* 0x0018600001187983 */ /* 0x000f280000100a00 */
[----:B------:R-:W4:Y:S04]  /*16a40*/  LDL.64 R22, [R1+0x1850] ;  /* 0x0018500001167983 */ /* 0x000f280000100a00 */
[----:B------:R3:W4:Y:S01]  /*16a50*/  LDG.E.U16 R21, [R12.64] ;  /* 0x000000040c157981 */ /* 0x000722000c1e1500 */
[----:B-1----:R-:W-:-:S03]  /*16a60*/  IMAD.WIDE R8, R0, 0x2, R18 ;  /* 0x0000000200087825 */ /* 0x002fc600078e0212 */
[----:B------:R-:W4:Y:S01]  /*16a70*/  LDL.64 R18, [R1+0x1848] ;  /* 0x0018480001127983 */ /* 0x000f220000100a00 */
[----:B--2---:R-:W-:-:S03]  /*16a80*/  IMAD.WIDE R4, R0, 0x2, R16 ;  /* 0x0000000200047825 */ /* 0x004fc600078e0210 */
[----:B------:R0:W-:Y:S04]  /*16a90*/  STL [R1+0x1f0], R28 ;  /* 0x0001f01c01007387 */ /* 0x0001e80000100800 */
[----:B------:R1:W-:Y:S04]  /*16aa0*/  STL [R1+0x1ec], R29 ;  /* 0x0001ec1d01007387 */ /* 0x0003e80000100800 */
[----:B0-----:R0:W4:Y:S04]  /*16ab0*/  LDG.E.U16 R28, [R10.64] ;  /* 0x000000040a1c7981 */ /* 0x001128000c1e1500 */
[----:B-1----:R1:W4:Y:S01]  /*16ac0*/  LDG.E.U16 R29, [R8.64] ;  /* 0x00000004081d7981 */ /* 0x002322000c1e1500 */
[----:B---3--:R-:W-:-:S03]  /*16ad0*/  IMAD.WIDE R12, R0, 0x2, R14 ;  /* 0x00000002000c7825 */ /* 0x008fc600078e020e */
[----:B------:R3:W-:Y:S04]  /*16ae0*/  STL [R1+0x1e8], R26 ;  /* 0x0001e81a01007387 */ /* 0x0007e80000100800 */
[----:B------:R-:W2:Y:S04]  /*16af0*/  LDL.64 R16, [R1+0x1840] ;  /* 0x0018400001107983 */ /* 0x000ea80000100a00 */
[----:B---3--:R3:W2:Y:S04]  /*16b00*/  LDG.E.U16 R26, [R6.64] ;  /* 0x00000004061a7981 */ /* 0x0086a8000c1e1500 */
[----:B----4-:R4:W-:Y:S01]  /*16b10*/  STL [R1+0x1e4], R27 ;  /* 0x0001e41b01007387 */ /* 0x0109e20000100800 */
[----:B0-----:R-:W-:-:S03]  /*16b20*/  IMAD.WIDE R10, R0, 0x2, R24 ;  /* 0x00000002000a7825 */ /* 0x001fc600078e0218 */
[----:B----4-:R0:W4:Y:S01]  /*16b30*/  LDG.E.U16 R27, [R4.64] ;  /* 0x00000004041b7981 */ /* 0x010122000c1e1500 */
[----:B---3--:R-:W-:-:S03]  /*16b40*/  IMAD.WIDE R6, R0, 0x2, R22 ;  /* 0x0000000200067825 */ /* 0x008fc600078e0216 */
[----:B------:R3:W-:Y:S04]  /*16b50*/  STL [R1+0x1e0], R21 ;  /* 0x0001e01501007387 */ /* 0x0007e80000100800 */
[----:B------:R-:W4:Y:S04]  /*16b60*/  LDL.64 R24, [R1+0x1828] ;  /* 0x0018280001187983 */ /* 0x000f280000100a00 */
[----:B------:R2:W4:Y:S04]  /*16b70*/  LDG.E.U16 R23, [R12.64] ;  /* 0x000000040c177981 */ /* 0x000528000c1e1500 */
[----:B---3--:R-:W3:Y:S01]  /*16b80*/  LDL.64 R20, [R1+0x1838] ;  /* 0x0018380001147983 */ /* 0x008ee20000100a00 */
[----:B-1----:R-:W-:-:S03]  /*16b90*/  IMAD.WIDE R8, R0, 0x2, R2 ;  /* 0x0000000200087825 */ /* 0x002fc600078e0202 */
[----:B------:R-:W3:Y:S01]  /*16ba0*/  LDL.64 R14, [R1+0x1830] ;  /* 0x00183000010e7983 */ /* 0x000ee20000100a00 */
[----:B0-----:R-:W-:-:S03]  /*16bb0*/  IMAD.WIDE R4, R0, 0x2, R18 ;  /* 0x0000000200047825 */ /* 0x001fc600078e0212 */
[----:B------:R-:W3:Y:S04]  /*16bc0*/  LDL.64 R2, [R1+0x1820] ;  /* 0x0018200001027983 */ /* 0x000ee80000100a00 */
[----:B------:R0:W-:Y:S04]  /*16bd0*/  STL [R1+0x1dc], R28 ;  /* 0x0001dc1c01007387 */ /* 0x0001e80000100800 */
[----:B------:R1:W-:Y:S04]  /*16be0*/  STL [R1+0x1d8], R29 ;  /* 0x0001d81d01007387 */ /* 0x0003e80000100800 */
[----:B0-----:R3:W3:Y:S04]  /*16bf0*/  LDG.E.U16 R28, [R10.64] ;  /* 0x000000040a1c7981 */ /* 0x0016e8000c1e1500 */
[----:B-1----:R0:W3:Y:S01]  /*16c00*/  LDG.E.U16 R29, [R8.64] ;  /* 0x00000004081d7981 */ /* 0x0020e2000c1e1500 */
[----:B--2---:R-:W-:-:S03]  /*16c10*/  IMAD.WIDE R12, R0, 0x2, R16 ;  /* 0x00000002000c7825 */ /* 0x004fc600078e0210 */
[----:B------:R1:W-:Y:S04]  /*16c20*/  STL [R1+0x1d4], R26 ;  /* 0x0001d41a01007387 */ /* 0x0003e80000100800 */
[----:B------:R-:W2:Y:S04]  /*16c30*/  LDL.64 R18, [R1+0x1818] ;  /* 0x0018180001127983 */ /* 0x000ea80000100a00 */
[----:B-1----:R1:W2:Y:S04]  /*16c40*/  LDG.E.U16 R26, [R6.64] ;  /* 0x00000004061a7981 */ /* 0x0022a8000c1e1500 */
[----:B----4-:R4:W-:Y:S04]  /*16c50*/  STL [R1+0x1d0], R27 ;  /* 0x0001d01b01007387 */ /* 0x0109e80000100800 */
[----:B----4-:R4:W2:Y:S01]  /*16c60*/  LDG.E.U16 R27, [R4.64] ;  /* 0x00000004041b7981 */ /* 0x0108a2000c1e1500 */
[----:B-1----:R-:W-:-:S03]  /*16c70*/  IMAD.WIDE R6, R0, 0x2, R24 ;  /* 0x0000000200067825 */ /* 0x002fc600078e0218 */
[----:B------:R1:W-:Y:S01]  /*16c80*/  STL [R1+0x1cc], R23 ;  /* 0x0001cc1701007387 */ /* 0x0003e20000100800 */
[----:B---3--:R-:W-:-:S03]  /*16c90*/  IMAD.WIDE R10, R0, 0x2, R20 ;  /* 0x00000002000a7825 */ /* 0x008fc600078e0214 */
[----:B------:R-:W3:Y:S04]  /*16ca0*/  LDL.64 R20, [R1+0x1800] ;  /* 0x0018000001147983 */ /* 0x000ee80000100a00 */
[----:B------:R2:W3:Y:S04]  /*16cb0*/  LDG.E.U16 R25, [R12.64] ;  /* 0x000000040c197981 */ /* 0x0004e8000c1e1500 */
[----:B-1----:R-:W3:Y:S01]  /*16cc0*/  LDL.64 R22, [R1+0x1810] ;  /* 0x0018100001167983 */ /* 0x002ee20000100a00 */
[----:B0-----:R-:W-:-:S03]  /*16cd0*/  IMAD.WIDE R8, R0, 0x2, R14 ;  /* 0x0000000200087825 */ /* 0x001fc600078e020e */
[----:B------:R-:W3:Y:S01]  /*16ce0*/  LDL.64 R16, [R1+0x1808] ;  /* 0x0018080001107983 */ /* 0x000ee20000100a00 */
[----:B----4-:R-:W-:-:S03]  /*16cf0*/  IMAD.WIDE R4, R0, 0x2, R2 ;  /* 0x0000000200047825 */ /* 0x010fc600078e0202 */
[----:B------:R-:W3:Y:S04]  /*16d00*/  LDL.64 R14, [R1+0x17f8] ;  /* 0x0017f800010e7983 */ /* 0x000ee80000100a00 */
[----:B------:R0:W-:Y:S04]  /*16d10*/  STL [R1+0x1c8], R28 ;  /* 0x0001c81c01007387 */ /* 0x0001e80000100800 */
[----:B------:R1:W-:Y:S04]  /*16d20*/  STL [R1+0x1c4], R29 ;  /* 0x0001c41d01007387 */ /* 0x0003e80000100800 */
[----:B0-----:R0:W3:Y:S04]  /*16d30*/  LDG.E.U16 R28, [R10.64] ;  /* 0x000000040a1c7981 */ /* 0x0010e8000c1e1500 */
[----:B-1----:R1:W3:Y:S01]  /*16d40*/  LDG.E.U16 R29, [R8.64] ;  /* 0x00000004081d7981 */ /* 0x0022e2000c1e1500 */
[----:B--2---:R-:W-:-:S03]  /*16d50*/  IMAD.WIDE R12, R0, 0x2, R18 ;  /* 0x00000002000c7825 */ /* 0x004fc600078e0212 */
[----:B------:R2:W-:Y:S04]  /*16d60*/  STL [R1+0x1c0], R26 ;  /* 0x0001c01a01007387 */ /* 0x0005e80000100800 */
[----:B------:R-:W4:Y:S04]  /*16d70*/  LDL.64 R2, [R1+0x17f0] ;  /* 0x0017f00001027983 */ /* 0x000f280000100a00 */
[----:B--2---:R3:W2:Y:S04]  /*16d80*/  LDG.E.U16 R26, [R6.64] ;  /* 0x00000004061a7981 */ /* 0x0046a8000c1e1500 */
[----:B------:R0:W-:Y:S04]  /*16d90*/  STL [R1+0x1bc], R27 ;  /* 0x0001bc1b01007387 */ /* 0x0001e80000100800 */
[----:B0-----:R0:W2:Y:S01]  /*16da0*/  LDG.E.U16 R27, [R4.64] ;  /* 0x00000004041b7981 */ /* 0x0010a2000c1e1500 */
[----:B---3--:R-:W-:-:S03]  /*16db0*/  IMAD.WIDE R6, R0, 0x2, R20 ;  /* 0x0000000200067825 */ /* 0x008fc600078e0214 */
[----:B------:R3:W-:Y:S01]  /*16dc0*/  STL [R1+0x1b8], R25 ;  /* 0x0001b81901007387 */ /* 0x0007e20000100800 */
[----:B------:R-:W-:-:S03]  /*16dd0*/  IMAD.WIDE R10, R0, 0x2, R22 ;  /* 0x00000002000a7825 */ /* 0x000fc600078e0216 */
[----:B------:R-:W2:Y:S04]  /*16de0*/  LDL.64 R22, [R1+0x17d8] ;  /* 0x0017d80001167983 */ /* 0x000ea80000100a00 */
[----:B------:R4:W2:Y:S04]  /*16df0*/  LDG.E.U16 R21, [R12.64] ;  /* 0x000000040c157981 */ /* 0x0008a8000c1e1500 */
        /* <DEDUP_REMOVED lines=9> */
[----:B----4-:R-:W-:-:S03]  /*16e90*/  IMAD.WIDE R12, R0, 0x2, R2 ;  /* 0x00000002000c7825 */ /* 0x010fc600078e0202 */
[----:B--2---:R1:W-:Y:S04]  /*16ea0*/  STL [R1+0x1ac], R26 ;  /* 0x0001ac1a01007387 */ /* 0x0043e80000100800 */
[----:B------:R-:W2:Y:S04]  /*16eb0*/  LDL.64 R14, [R1+0x17c8] ;  /* 0x0017c800010e7983 */ /* 0x000ea80000100a00 */
[----:B-1----:R1:W4:Y:S04]  /*16ec0*/  LDG.E.U16 R26, [R6.64] ;  /* 0x00000004061a7981 */ /* 0x002328000c1e1500 */
[----:B------:R0:W-:Y:S04]  /*16ed0*/  STL [R1+0x1a8], R27 ;  /* 0x0001a81b01007387 */ /* 0x0001e80000100800 */
[----:B0-----:R0:W4:Y:S01]  /*16ee0*/  LDG.E.U16 R27, [R4.64] ;  /* 0x00000004041b7981 */ /* 0x001122000c1e1500 */
[----:B-1----:R-:W-:-:S03]  /*16ef0*/  IMAD.WIDE R6, R0, 0x2, R22 ;  /* 0x0000000200067825 */ /* 0x002fc600078e0216 */
[----:B------:R1:W-:Y:S01]  /*16f00*/  STL [R1+0x1a4], R21 ;  /* 0x0001a41501007387 */ /* 0x0003e20000100800 */
[----:B---3--:R-:W-:-:S03]  /*16f10*/  IMAD.WIDE R10, R0, 0x2, R24 ;  /* 0x00000002000a7825 */ /* 0x008fc600078e0218 */
[----:B------:R-:W3:Y:S04]  /*16f20*/  LDL.64 R24, [R1+0x17b0] ;  /* 0x0017b00001187983 */ /* 0x000ee80000100a00 */
[----:B------:R2:W3:Y:S04]  /*16f30*/  LDG.E.U16 R23, [R12.64] ;  /* 0x000000040c177981 */ /* 0x0004e8000c1e1500 */
[----:B-1----:R-:W3:Y:S01]  /*16f40*/  LDL.64 R20, [R1+0x17c0] ;  /* 0x0017c00001147983 */ /* 0x002ee20000100a00 */
[----:B------:R-:W-:-:S03]  /*16f50*/  IMAD.WIDE R8, R0, 0x2, R18 ;  /* 0x0000000200087825 */ /* 0x000fc600078e0212 */
        /* <DEDUP_REMOVED lines=8> */
[----:B----4-:R2:W-:Y:S04]  /*16fe0*/  STL [R1+0x198], R26 ;  /* 0x0001981a01007387 */ /* 0x0105e80000100800 */
        /* <DEDUP_REMOVED lines=48> */
[----:B------:R-:W2:Y:S04]  /*172f0*/  LDL.64 R24, [R1+0x1738] ;  /* 0x0017380001187983 */ /* 0x000ea80000100a00 */
[----:B------:R4:W2:Y:S01]  /*17300*/  LDG.E.U16 R23, [R12.64] ;  /* 0x000000040c177981 */ /* 0x0008a2000c1e1500 */
[----:B-1----:R-:W-:-:S03]  /*17310*/  IMAD.WIDE R8, R0, 0x2, R16 ;  /* 0x0000000200087825 */ /* 0x002fc600078e0210 */
[----:B---3--:R-:W3:Y:S01]  /*17320*/  LDL.64 R20, [R1+0x1748] ;  /* 0x0017480001147983 */ /* 0x008ee20000100a00 */
        /* <DEDUP_REMOVED lines=12> */
[----:B------:R-:W-:-:S04]  /*173f0*/  IMAD.WIDE R8, R0, 0x2, R18 ;  /* 0x0000000200087825 */ /* 0x000fc800078e0212 */
[C---:B-1----:R-:W-:Y:S01]  /*17400*/  IMAD.WIDE R6, R0.reuse, 0x2, R24 ;  /* 0x0000000200067825 */ /* 0x042fe200078e0218 */
[----:B------:R1:W-:Y:S04]  /*17410*/  STL [R1+0x154], R23 ;  /* 0x0001541701007387 */ /* 0x0003e80000100800 */
[----:B------:R-:W4:Y:S04]  /*17420*/  LDL.64 R18, [R1+0x1708] ;  /* 0x0017080001127983 */ /* 0x000f280000100a00 */
[----:B------:R2:W4:Y:S04]  /*17430*/  LDG.E.U16 R25, [R12.64] ;  /* 0x000000040c197981 */ /* 0x000528000c1e1500 */
[----:B-1----:R-:W4:Y:S01]  /*17440*/  LDL.64 R22, [R1+0x1720] ;  /* 0x0017200001167983 */ /* 0x002f220000100a00 */
[----:B---3--:R-:W-:-:S03]  /*17450*/  IMAD.WIDE R10, R0, 0x2, R20 ;  /* 0x00000002000a7825 */ /* 0x008fc600078e0214 */
        /* <DEDUP_REMOVED lines=9> */
[----:B------:R-:W2:Y:S04]  /*174f0*/  LDL.64 R16, [R1+0x1700] ;  /* 0x0017000001107983 */ /* 0x000ea80000100a00 */
[----:B-1----:R1:W4:Y:S04]  /*17500*/  LDG.E.U16 R26, [R6.64] ;  /* 0x00000004061a7981 */ /* 0x002328000c1e1500 */
[----:B------:R0:W-:Y:S04]  /*17510*/  STL [R1+0x144], R27 ;  /* 0x0001441b01007387 */ /* 0x0001e80000100800 */
[----:B0-----:R0:W4:Y:S04]  /*17520*/  LDG.E.U16 R27, [R4.64] ;  /* 0x00000004041b7981 */ /* 0x001128000c1e1500 */
[----:B------:R1:W-:Y:S01]  /*17530*/  STL [R1+0x140], R25 ;  /* 0x0001401901007387 */ /* 0x0003e20000100800 */
[----:B------:R-:W-:-:S03]  /*17540*/  IMAD.WIDE R10, R0, 0x2, R22 ;  /* 0x00000002000a7825 */ /* 0x000fc600078e0216 */
[----:B------:R-:W4:Y:S01]  /*17550*/  LDL.64 R14, [R1+0x16f0] ;  /* 0x0016f000010e7983 */ /* 0x000f220000100a00 */
[----:B0-----:R-:W-:-:S03]  /*17560*/  IMAD.WIDE R4, R0, 0x2, R18 ;  /* 0x0000000200047825 */ /* 0x001fc600078e0212 */
[----:B------:R-:W4:Y:S04]  /*17570*/  LDL.64 R22, [R1+0x16e8] ;  /* 0x0016e80001167983 */ /* 0x000f280000100a00 */
[----:B-1----:R-:W4:Y:S04]  /*17580*/  LDL.64 R24, [R1+0x16f8] ;  /* 0x0016f80001187983 */ /* 0x002f280000100a00 */
[----:B------:R2:W4:Y:S01]  /*17590*/  LDG.E.U16 R19, [R12.64] ;  /* 0x000000040c137981 */ /* 0x000522000c1e1500 */
[----:B---3--:R-:W-:-:S03]  /*175a0*/  IMAD.WIDE R8, R0, 0x2, R2 ;  /* 0x0000000200087825 */ /* 0x008fc600078e0202 */
[----:B------:R-:W3:Y:S01]  /*175b0*/  LDL.64 R2, [R1+0x16e0] ;  /* 0x0016e00001027983 */ /* 0x000ee20000100a00 */
[----:B------:R-:W-:-:S03]  /*175c0*/  IMAD.WIDE R6, R0, 0x2, R20 ;  /* 0x0000000200067825 */ /* 0x000fc600078e0214 */
[----:B------:R0:W-:Y:S04]  /*175d0*/  STL [R1+0x13c], R28 ;  /* 0x00013c1c01007387 */ /* 0x0001e80000100800 */
[----:B------:R1:W-:Y:S04]  /*175e0*/  STL [R1+0x138], R29 ;  /* 0x0001381d01007387 */ /* 0x0003e80000100800 */
[----:B0-----:R0:W3:Y:S04]  /*175f0*/  LDG.E.U16 R28, [R10.64] ;  /* 0x000000040a1c7981 */ /* 0x0010e8000c1e1500 */
[----:B-1----:R1:W3:Y:S01]  /*17600*/  LDG.E.U16 R29, [R8.64] ;  /* 0x00000004081d7981 */ /* 0x0022e2000c1e1500 */
[----:B--2---:R-:W-:-:S03]  /*17610*/  IMAD.WIDE R12, R0, 0x2, R16 ;  /* 0x00000002000c7825 */ /* 0x004fc600078e0210 */
[----:B----4-:R2:W-:Y:S04]  /*17620*/  STL [R1+0x134], R26 ;  /* 0x0001341a01007387 */ /* 0x0105e80000100800 */
[----:B------:R-:W4:Y:S04]  /*17630*/  LDL.64 R20, [R1+0x16d8] ;  /* 0x0016d80001147983 */ /* 0x000f280000100a00 */
[----:B--2---:R2:W4:Y:S04]  /*17640*/  LDG.E.U16 R26, [R6.64] ;  /* 0x00000004061a7981 */ /* 0x004528000c1e1500 */
[----:B------:R0:W-:Y:S04]  /*17650*/  STL [R1+0x130], R27 ;  /* 0x0001301b01007387 */ /* 0x0001e80000100800 */
[----:B0-----:R3:W4:Y:S01]  /*17660*/  LDG.E.U16 R27, [R4.64] ;  /* 0x00000004041b7981 */ /* 0x001722000c1e1500 */
[----:B--2---:R-:W-:-:S03]  /*17670*/  IMAD.WIDE R6, R0, 0x2, R22 ;  /* 0x0000000200067825 */ /* 0x004fc600078e0216 */
[----:B------:R4:W2:Y:S01]  /*17680*/  LDG.E.U16 R23, [R12.64] ;  /* 0x000000040c177981 */ /* 0x0008a2000c1e1500 */
[----:B------:R-:W-:-:S03]  /*17690*/  IMAD.WIDE R10, R0, 0x2, R24 ;  /* 0x00000002000a7825 */ /* 0x000fc600078e0218 */
[----:B------:R0:W-:Y:S04]  /*176a0*/  STL [R1+0x12c], R19 ;  /* 0x00012c1301007387 */ /* 0x0001e80000100800 */
[----:B------:R-:W2:Y:S01]  /*176b0*/  LDL.64 R24, [R1+0x16c0] ;  /* 0x0016c00001187983 */ /* 0x000ea20000100a00 */
[----:B-1----:R-:W-:-:S03]  /*176c0*/  IMAD.WIDE R8, R0, 0x2, R14 ;  /* 0x0000000200087825 */ /* 0x002fc600078e020e */
[----:B------:R-:W2:Y:S04]  /*176d0*/  LDL.64 R16, [R1+0x16c8] ;  /* 0x0016c80001107983 */ /* 0x000ea80000100a00 */
[----:B0-----:R-:W2:Y:S01]  /*176e0*/  LDL.64 R18, [R1+0x16d0] ;  /* 0x0016d00001127983 */ /* 0x001ea20000100a00 */
[----:B---3--:R-:W-:-:S03]  /*176f0*/  IMAD.WIDE R4, R0, 0x2, R2 ;  /* 0x0000000200047825 */ /* 0x008fc600078e0202 */
        /* <DEDUP_REMOVED lines=9> */
[----:B------:R0:W-:Y:S04]  /*17790*/  STL [R1+0x11c], R27 ;  /* 0x00011c1b01007387 */ /* 0x0001e80000100800 */
[----:B--2---:R2:W-:Y:S04]  /*177a0*/  STL [R1+0x118], R23 ;  /* 0x0001181701007387 */ /* 0x0045e80000100800 */
[----:B------:R-:W3:Y:S04]  /*177b0*/  LDL.64 R20, [R1+0x16a0] ;  /* 0x0016a00001147983 */ /* 0x000ee80000100a00 */
[----:B0-----:R0:W3:Y:S01]  /*177c0*/  LDG.E.U16 R27, [R4.64] ;  /* 0x00000004041b7981 */ /* 0x0010e2000c1e1500 */
[----:B----4-:R-:W-:-:S03]  /*177d0*/  IMAD.WIDE R6, R0, 0x2, R24 ;  /* 0x0000000200067825 */ /* 0x010fc600078e0218 */
[----:B------:R3:W4:Y:S01]  /*177e0*/  LDG.E.U16 R25, [R12.64] ;  /* 0x000000040c197981 */ /* 0x000722000c1e1500 */
[----:B------:R-:W-:-:S03]  /*177f0*/  IMAD.WIDE R10, R0, 0x2, R18 ;  /* 0x00000002000a7825 */ /* 0x000fc600078e0212 */
[----:B--2---:R-:W4:Y:S04]  /*17800*/  LDL.64 R22, [R1+0x16a8] ;  /* 0x0016a80001167983 */ /* 0x004f280000100a00 */
[----:B------:R-:W4:Y:S01]  /*17810*/  LDL.64 R18, [R1+0x1698] ;  /* 0x0016980001127983 */ /* 0x000f220000100a00 */
[----:B-1----:R-:W-:-:S03]  /*17820*/  IMAD.WIDE R8, R0, 0x2, R16 ;  /* 0x0000000200087825 */ /* 0x002fc600078e0210 */
[----:B------:R-:W4:Y:S01]  /*17830*/  LDL.64 R16, [R1+0x1690] ;  /* 0x0016900001107983 */ /* 0x000f220000100a00 */
[----:B0-----:R-:W-:-:S03]  /*17840*/  IMAD.WIDE R4, R0, 0x2, R14 ;  /* 0x0000000200047825 */ /* 0x001fc600078e020e */
[----:B------:R0:W-:Y:S04]  /*17850*/  STL [R1+0x114], R28 ;  /* 0x0001141c01007387 */ /* 0x0001e80000100800 */
[----:B------:R1:W-:Y:S04]  /*17860*/  STL [R1+0x110], R29 ;  /* 0x0001101d01007387 */ /* 0x0003e80000100800 */
[----:B0-----:R0:W4:Y:S04]  /*17870*/  LDG.E.U16 R28, [R10.64] ;  /* 0x000000040a1c7981 */ /* 0x001128000c1e1500 */
[----:B-1----:R1:W4:Y:S01]  /*17880*/  LDG.E.U16 R29, [R8.64] ;  /* 0x00000004081d7981 */ /* 0x002322000c1e1500 */
[----:B---3--:R-:W-:-:S03]  /*17890*/  IMAD.WIDE R12, R0, 0x2, R2 ;  /* 0x00000002000c7825 */ /* 0x008fc600078e0202 */
[----:B------:R3:W-:Y:S04]  /*178a0*/  STL [R1+0x10c], R26 ;  /* 0x00010c1a01007387 */ /* 0x0007e80000100800 */
[----:B------:R-:W2:Y:S04]  /*178b0*/  LDL.64 R14, [R1+0x1688] ;  /* 0x00168800010e7983 */ /* 0x000ea80000100a00 */
[----:B---3--:R3:W2:Y:S01]  /*178c0*/  LDG.E.U16 R26, [R6.64] ;  /* 0x00000004061a7981 */ /* 0x0086a2000c1e1500 */
[----:B-1----:R-:W-:-:S03]  /*178d0*/  IMAD.WIDE R8, R0, 0x2, R20 ;  /* 0x0000000200087825 */ /* 0x002fc600078e0214 */
[----:B------:R1:W-:Y:S04]  /*178e0*/  STL [R1+0x108], R27 ;  /* 0x0001081b01007387 */ /* 0x0003e80000100800 */
[----:B----4-:R4:W-:Y:S04]  /*178f0*/  STL [R1+0x104], R25 ;  /* 0x0001041901007387 */ /* 0x0109e80000100800 */
[----:B------:R-:W2:Y:S04]  /*17900*/  LDL.64 R20, [R1+0x1668] ;  /* 0x0016680001147983 */ /* 0x000ea80000100a00 */
[----:B-1----:R1:W2:Y:S01]  /*17910*/  LDG.E.U16 R27, [R4.64] ;  /* 0x00000004041b7981 */ /* 0x0022a2000c1e1500 */
[----:B---3--:R-:W-:-:S03]  /*17920*/  IMAD.WIDE R6, R0, 0x2, R18 ;  /* 0x0000000200067825 */ /* 0x008fc600078e0212 */
[----:B----4-:R-:W3:Y:S04]  /*17930*/  LDL.64 R24, [R1+0x1680] ;  /* 0x0016800001187983 */ /* 0x010ee80000100a00 */
[----:B------:R2:W4:Y:S01]  /*17940*/  LDG.E.U16 R19, [R12.64] ;  /* 0x000000040c137981 */ /* 0x000522000c1e1500 */
[----:B0-----:R-:W-:-:S03]  /*17950*/  IMAD.WIDE R10, R0, 0x2, R22 ;  /* 0x00000002000a7825 */ /* 0x001fc600078e0216 */
[----:B------:R-:W4:Y:S01]  /*17960*/  LDL.64 R2, [R1+0x1678] ;  /* 0x0016780001027983 */ /* 0x000f220000100a00 */
[----:B-1----:R-:W-:-:S03]  /*17970*/  IMAD.WIDE R4, R0, 0x2, R16 ;  /* 0x0000000200047825 */ /* 0x002fc600078e0210 */
[----:B------:R-:W4:Y:S04]  /*17980*/  LDL.64 R22, [R1+0x1670] ;  /* 0x0016700001167983 */ /* 0x000f280000100a00 */
[----:B------:R0:W-:Y:S04]  /*17990*/  STL [R1+0x100], R28 ;  /* 0x0001001c01007387 */ /* 0x0001e80000100800 */
[----:B------:R1:W-:Y:S04]  /*179a0*/  STL [R1+0xfc], R29 ;  /* 0x0000fc1d01007387 */ /* 0x0003e80000100800 */
[----:B0-----:R3:W4:Y:S04]  /*179b0*/  LDG.E.U16 R28, [R10.64] ;  /* 0x000000040a1c7981 */ /* 0x001728000c1e1500 */
[----:B-1----:R0:W4:Y:S01]  /*179c0*/  LDG.E.U16 R29, [R8.64] ;  /* 0x00000004081d7981 */ /* 0x002122000c1e1500 */
[----:B--2---:R-:W-:-:S03]  /*179d0*/  IMAD.WIDE R12, R0, 0x2, R14 ;  /* 0x00000002000c7825 */ /* 0x004fc600078e020e */
[----:B------:R1:W-:Y:S04]  /*179e0*/  STL [R1+0xf8], R26 ;  /* 0x0000f81a01007387 */ /* 0x0003e80000100800 */
[----:B------:R-:W2:Y:S04]  /*179f0*/  LDL.64 R16, [R1+0x1660] ;  /* 0x0016600001107983 */ /* 0x000ea80000100a00 */
[----:B-1----:R1:W2:Y:S04]  /*17a00*/  LDG.E.U16 R26, [R6.64] ;  /* 0x00000004061a7981 */ /* 0x0022a8000c1e1500 */
[----:B------:R0:W-:Y:S01]  /*17a10*/  STL [R1+0xf4], R27 ;  /* 0x0000f41b01007387 */ /* 0x0001e20000100800 */
[----:B---3--:R-:W-:-:S03]  /*17a20*/  IMAD.WIDE R10, R0, 0x2, R24 ;  /* 0x00000002000a7825 */ /* 0x008fc600078e0218 */
[----:B0-----:R0:W3:Y:S04]  /*17a30*/  LDG.E.U16 R27, [R4.64] ;  /* 0x00000004041b7981 */ /* 0x0010e8000c1e1500 */
[----:B----4-:R4:W-:Y:S04]  /*17a40*/  STL [R1+0xf0], R19 ;  /* 0x0000f01301007387 */ /* 0x0109e80000100800 */
[----:B------:R-:W3:Y:S01]  /*17a50*/  LDL.64 R14, [R1+0x1650] ;  /* 0x00165000010e7983 */ /* 0x000ee20000100a00 */
[----:B0-----:R-:W-:-:S03]  /*17a60*/  IMAD.WIDE R4, R0, 0x2, R20 ;  /* 0x0000000200047825 */ /* 0x001fc600078e0214 */
[----:B------:R2:W3:Y:S04]  /*17a70*/  LDG.E.U16 R21, [R12.64] ;  /* 0x000000040c157981 */ /* 0x0004e8000c1e1500 */
[----:B------:R-:W3:Y:S01]  /*17a80*/  LDL.64 R24, [R1+0x1648] ;  /* 0x0016480001187983 */ /* 0x000ee20000100a00 */
[----:B------:R-:W-:-:S03]  /*17a90*/  IMAD.WIDE R8, R0, 0x2, R2 ;  /* 0x0000000200087825 */ /* 0x000fc600078e0202 */
[----:B----4-:R-:W4:Y:S01]  /*17aa0*/  LDL.64 R18, [R1+0x1658] ;  /* 0x0016580001127983 */ /* 0x010f220000100a00 */
        /* <DEDUP_REMOVED lines=10> */
[----:B---3--:R3:W-:Y:S04]  /*17b50*/  STL [R1+0xe0], R27 ;  /* 0x0000e01b01007387 */ /* 0x0087e80000100800 */
[----:B---3--:R3:W2:Y:S01]  /*17b60*/  LDG.E.U16 R27, [R4.64] ;  /* 0x00000004041b7981 */ /* 0x0086a2000c1e1500 */
[----:B0-----:R-:W-:-:S03]  /*17b70*/  IMAD.WIDE R8, R0, 0x2, R14 ;  /* 0x0000000200087825 */ /* 0x001fc600078e020e */
[----:B------:R0:W-:Y:S01]  /*17b80*/  STL [R1+0xdc], R21 ;  /* 0x0000dc1501007387 */ /* 0x0001e20000100800 */
[----:B-1----:R-:W-:-:S03]  /*17b90*/  IMAD.WIDE R6, R0, 0x2, R24 ;  /* 0x0000000200067825 */ /* 0x002fc600078e0218 */
[----:B------:R-:W2:Y:S04]  /*17ba0*/  LDL.64 R14, [R1+0x1618] ;  /* 0x00161800010e7983 */ /* 0x000ea80000100a00 */
[----:B------:R2:W2:Y:S01]  /*17bb0*/  LDG.E.U16 R25, [R12.64] ;  /* 0x000000040c197981 */ /* 0x0004a2000c1e1500 */
[----:B----4-:R-:W-:-:S03]  /*17bc0*/  IMAD.WIDE R10, R0, 0x2, R18 ;  /* 0x00000002000a7825 */ /* 0x010fc600078e0212 */
[----:B0-----:R-:W4:Y:S01]  /*17bd0*/  LDL.64 R20, [R1+0x1630] ;  /* 0x0016300001147983 */ /* 0x001f220000100a00 */
[----:B---3--:R-:W-:-:S03]  /*17be0*/  IMAD.WIDE R4, R0, 0x2, R2 ;  /* 0x0000000200047825 */ /* 0x008fc600078e0202 */
[----:B------:R-:W3:Y:S04]  /*17bf0*/  LDL.64 R16, [R1+0x1628] ;  /* 0x0016280001107983 */ /* 0x000ee80000100a00 */
        /* <DEDUP_REMOVED lines=8> */
[----:B0-----:R0:W2:Y:S04]  /*17c80*/  LDG.E.U16 R26, [R6.64] ;  /* 0x00000004061a7981 */ /* 0x0010a8000c1e1500 */
[----:B------:R1:W-:Y:S04]  /*17c90*/  STL [R1+0xcc], R27 ;  /* 0x0000cc1b01007387 */ /* 0x0003e80000100800 */
[----:B-1----:R1:W2:Y:S04]  /*17ca0*/  LDG.E.U16 R27, [R4.64] ;  /* 0x00000004041b7981 */ /* 0x0022a8000c1e1500 */
[----:B------:R0:W-:Y:S04]  /*17cb0*/  STL [R1+0xc8], R25 ;  /* 0x0000c81901007387 */ /* 0x0001e80000100800 */
[----:B------:R-:W2:Y:S01]  /*17cc0*/  LDL.64 R22, [R1+0x1600] ;  /* 0x0016000001167983 */ /* 0x000ea20000100a00 */
[----:B-1----:R-:W-:-:S03]  /*17cd0*/  IMAD.WIDE R4, R0, 0x2, R14 ;  /* 0x0000000200047825 */ /* 0x002fc600078e020e */
[----:B------:R2:W2:Y:S04]  /*17ce0*/  LDG.E.U16 R15, [R12.64] ;  /* 0x000000040c0f7981 */ /* 0x0004a8000c1e1500 */
[----:B0-----:R-:W2:Y:S01]  /*17cf0*/  LDL.64 R24, [R1+0x1608] ;  /* 0x0016080001187983 */ /* 0x001ea20000100a00 */
[----:B----4-:R-:W-:-:S03]  /*17d00*/  IMAD.WIDE R10, R0, 0x2, R20 ;  /* 0x00000002000a7825 */ /* 0x010fc600078e0214 */
[----:B------:R-:W4:Y:S01]  /*17d10*/  LDL.64 R20, [R1+0x15f8] ;  /* 0x0015f80001147983 */ /* 0x000f220000100a00 */
[----:B---3--:R-:W-:-:S03]  /*17d20*/  IMAD.WIDE R8, R0, 0x2, R16 ;  /* 0x0000000200087825 */ /* 0x008fc600078e0210 */
[----:B------:R-:W4:Y:S01]  /*17d30*/  LDL.64 R16, [R1+0x15f0] ;  /* 0x0015f00001107983 */ /* 0x000f220000100a00 */
[----:B------:R-:W-:-:S03]  /*17d40*/  IMAD.WIDE R6, R0, 0x2, R18 ;  /* 0x0000000200067825 */ /* 0x000fc600078e0212 */
[----:B------:R0:W-:Y:S04]  /*17d50*/  STL [R1+0xc4], R28 ;  /* 0x0000c41c01007387 */ /* 0x0001e80000100800 */
[----:B------:R1:W-:Y:S04]  /*17d60*/  STL [R1+0xc0], R29 ;  /* 0x0000c01d01007387 */ /* 0x0003e80000100800 */
[----:B0-----:R0:W4:Y:S04]  /*17d70*/  LDG.E.U16 R28, [R10.64] ;  /* 0x000000040a1c7981 */ /* 0x001128000c1e1500 */
[----:B-1----:R1:W4:Y:S01]  /*17d80*/  LDG.E.U16 R29, [R8.64] ;  /* 0x00000004081d7981 */ /* 0x002322000c1e1500 */
[----:B--2---:R-:W-:-:S03]  /*17d90*/  IMAD.WIDE R12, R0, 0x2, R2 ;  /* 0x00000002000c7825 */ /* 0x004fc600078e0202 */
[----:B------:R2:W-:Y:S04]  /*17da0*/  STL [R1+0xbc], R26 ;  /* 0x0000bc1a01007387 */ /* 0x0005e80000100800 */
[----:B------:R-:W3:Y:S04]  /*17db0*/  LDG.E.U16 R13, [R12.64] ;  /* 0x000000040c0d7981 */ /* 0x000ee8000c1e1500 */
[----:B--2---:R4:W2:Y:S04]  /*17dc0*/  LDG.E.U16 R26, [R6.64] ;  /* 0x00000004061a7981 */ /* 0x0048a8000c1e1500 */
[----:B------:R0:W-:Y:S04]  /*17dd0*/  STL [R1+0xb8], R27 ;  /* 0x0000b81b01007387 */ /* 0x0001e80000100800 */
[----:B------:R-:W3:Y:S04]  /*17de0*/  LDL.64 R18, [R1+0x15e8] ;  /* 0x0015e80001127983 */ /* 0x000ee80000100a00 */
[----:B0-----:R0:W3:Y:S01]  /*17df0*/  LDG.E.U16 R27, [R4.64] ;  /* 0x00000004041b7981 */ /* 0x0010e2000c1e1500 */
[----:B-1----:R-:W-:-:S03]  /*17e00*/  IMAD.WIDE R8, R0, 0x2, R22 ;  /* 0x0000000200087825 */ /* 0x002fc600078e0216 */
[----:B------:R1:W-:Y:S01]  /*17e10*/  STL [R1+0xb4], R15 ;  /* 0x0000b40f01007387 */ /* 0x0003e20000100800 */
[----:B------:R-:W-:-:S03]  /*17e20*/  IMAD.WIDE R10, R0, 0x2, R24 ;  /* 0x00000002000a7825 */ /* 0x000fc600078e0218 */
[----:B------:R-:W3:Y:S04]  /*17e30*/  LDL.64 R2, [R1+0x15d8] ;  /* 0x0015d80001027983 */ /* 0x000ee80000100a00 */
[----:B------:R-:W3:Y:S04]  /*17e40*/  LDL.64 R24, [R1+0x15d0] ;  /* 0x0015d00001187983 */ /* 0x000ee80000100a00 */
[----:B-1----:R-:W3:Y:S04]  /*17e50*/  LDL.64 R14, [R1+0x15e0] ;  /* 0x0015e000010e7983 */ /* 0x002ee80000100a00 */
[----:B------:R-:W3:Y:S01]  /*17e60*/  LDL.64 R22, [R1+0x15c8] ;  /* 0x0015c80001167983 */ /* 0x000ee20000100a00 */
[----:B----4-:R-:W-:-:S04]  /*17e70*/  IMAD.WIDE R6, R0, 0x2, R20 ;  /* 0x0000000200067825 */ /* 0x010fc800078e0214 */
[C---:B0-----:R-:W-:Y:S01]  /*17e80*/  IMAD.WIDE R4, R0.reuse, 0x2, R16 ;  /* 0x0000000200047825 */ /* 0x041fe200078e0210 */
[----:B------:R-:W-:Y:S04]  /*17e90*/  STL [R1+0xb0], R28 ;  /* 0x0000b01c01007387 */ /* 0x000fe80000100800 */
[----:B------:R0:W-:Y:S04]  /*17ea0*/  STL [R1+0xac], R29 ;  /* 0x0000ac1d01007387 */ /* 0x0001e80000100800 */
[----:B------:R-:W2:Y:S04]  /*17eb0*/  LDL.64 R20, [R1+0x15c0] ;  /* 0x0015c00001147983 */ /* 0x000ea80000100a00 */
[----:B------:R-:W2:Y:S04]  /*17ec0*/  LDL.64 R16, [R1+0x15b8] ;  /* 0x0015b80001107983 */ /* 0x000ea80000100a00 */
[----:B0-----:R0:W2:Y:S04]  /*17ed0*/  LDG.E.U16 R29, [R8.64] ;  /* 0x00000004081d7981 */ /* 0x0010a8000c1e1500 */
[----:B------:R1:W2:Y:S04]  /*17ee0*/  LDG.E.U16 R28, [R10.64] ;  /* 0x000000040a1c7981 */ /* 0x0002a8000c1e1500 */
[----:B--2---:R2:W-:Y:S04]  /*17ef0*/  STL [R1+0xa8], R26 ;  /* 0x0000a81a01007387 */ /* 0x0045e80000100800 */
[----:B--2---:R2:W4:Y:S04]  /*17f00*/  LDG.E.U16 R26, [R6.64] ;  /* 0x00000004061a7981 */ /* 0x004528000c1e1500 */
[----:B---3--:R3:W-:Y:S04]  /*17f10*/  STL [R1+0xa4], R27 ;  /* 0x0000a41b01007387 */ /* 0x0087e80000100800 */
[----:B------:R1:W-:Y:S01]  /*17f20*/  STL [R1+0xa0], R13 ;  /* 0x0000a00d01007387 */ /* 0x0003e20000100800 */
[----:B0-----:R-:W-:-:S03]  /*17f30*/  IMAD.WIDE R8, R0, 0x2, R2 ;  /* 0x0000000200087825 */ /* 0x001fc600078e0202 */
[----:B---3--:R0:W3:Y:S01]  /*17f40*/  LDG.E.U16 R27, [R4.64] ;  /* 0x00000004041b7981 */ /* 0x0080e2000c1e1500 */
[----:B-1----:R-:W-:-:S03]  /*17f50*/  IMAD.WIDE R12, R0, 0x2, R18 ;  /* 0x00000002000c7825 */ /* 0x002fc600078e0212 */
[----:B------:R-:W4:Y:S01]  /*17f60*/  LDL.64 R2, [R1+0x15a0] ;  /* 0x0015a00001027983 */ /* 0x000f220000100a00 */
[----:B------:R-:W-:-:S03]  /*17f70*/  IMAD.WIDE R10, R0, 0x2, R14 ;  /* 0x00000002000a7825 */ /* 0x000fc600078e020e */
[----:B------:R-:W4:Y:S01]  /*17f80*/  LDL.64 R18, [R1+0x15b0] ;  /* 0x0015b00001127983 */ /* 0x000f220000100a00 */
[----:B--2---:R-:W-:-:S03]  /*17f90*/  IMAD.WIDE R6, R0, 0x2, R24 ;  /* 0x0000000200067825 */ /* 0x004fc600078e0218 */
[----:B------:R-:W2:Y:S01]  /*17fa0*/  LDL.64 R14, [R1+0x15a8] ;  /* 0x0015a800010e7983 */ /* 0x000ea20000100a00 */
[----:B0-----:R-:W-:-:S03]  /*17fb0*/  IMAD.WIDE R4, R0, 0x2, R22 ;  /* 0x0000000200047825 */ /* 0x001fc600078e0216 */
[----:B------:R0:W2:Y:S04]  /*17fc0*/  LDG.E.U16 R25, [R12.64] ;  /* 0x000000040c197981 */ /* 0x0000a8000c1e1500 */
[----:B------:R1:W2:Y:S04]  /*17fd0*/  LDG.E.U16 R23, [R8.64] ;  /* 0x0000000408177981 */ /* 0x0002a8000c1e1500 */
[----:B------:R0:W2:Y:S04]  /*17fe0*/  LDG.E.U16 R22, [R10.64] ;  /* 0x000000040a167981 */ /* 0x0000a8000c1e1500 */
[----:B------:R-:W2:Y:S04]  /*17ff0*/  LDG.E.U16 R7, [R6.64] ;  /* 0x0000000406077981 */ /* 0x000ea8000c1e1500 */
[----:B------:R-:W2:Y:S04]  /*18000*/  LDG.E.U16 R5, [R4.64] ;  /* 0x0000000404057981 */ /* 0x000ea8000c1e1500 */
[----:B------:R-:W-:Y:S01]  /*18010*/  STL [R1+0x98], R29 ;  /* 0x0000981d01007387 */ /* 0x000fe20000100800 */
[----:B0-----:R-:W-:-:S03]  /*18020*/  IMAD.WIDE R10, R0, 0x2, R16 ;  /* 0x00000002000a7825 */ /* 0x001fc600078e0210 */
[----:B------:R0:W-:Y:S01]  /*18030*/  STL [R1+0x9c], R28 ;  /* 0x00009c1c01007387 */ /* 0x0001e20000100800 */
[----:B------:R-:W-:-:S03]  /*18040*/  IMAD.WIDE R12, R0, 0x2, R20 ;  /* 0x00000002000c7825 */ /* 0x000fc600078e0214 */
[----:B------:R-:W2:Y:S04]  /*18050*/  LDG.E.U16 R11, [R10.64] ;  /* 0x000000040a0b7981 */ /* 0x000ea8000c1e1500 */
[----:B------:R-:W2:Y:S04]  /*18060*/  LDG.E.U16 R13, [R12.64] ;  /* 0x000000040c0d7981 */ /* 0x000ea8000c1e1500 */
[----:B0-----:R-:W2:Y:S04]  /*18070*/  LDL.64 R28, [R1+0x1598] ;  /* 0x00159800011c7983 */ /* 0x001ea80000100a00 */
[----:B---3--:R-:W-:Y:S04]  /*18080*/  STL [R1+0x90], R27 ;  /* 0x0000901b01007387 */ /* 0x008fe80000100800 */
[----:B----4-:R0:W-:Y:S04]  /*18090*/  STL [R1+0x94], R26 ;  /* 0x0000941a01007387 */ /* 0x0101e80000100800 */
[----:B------:R-:W3:Y:S01]  /*180a0*/  LDL.64 R16, [R1+0x1588] ;  /* 0x0015880001107983 */ /* 0x000ee20000100a00 */
[----:B-1----:R-:W-:-:S03]  /*180b0*/  IMAD.WIDE R8, R0, 0x2, R18 ;  /* 0x0000000200087825 */ /* 0x002fc600078e0212 */
[----:B0-----:R-:W4:Y:S04]  /*180c0*/  LDL.64 R26, [R1+0x1590] ;  /* 0x00159000011a7983 */ /* 0x001f280000100a00 */
[----:B--2---:R0:W-:Y:S04]  /*180d0*/  STL [R1+0x8c], R25 ;  /* 0x00008c1901007387 */ /* 0x0041e80000100800 */
[----:B------:R-:W2:Y:S04]  /*180e0*/  LDG.E.U16 R9, [R8.64] ;  /* 0x0000000408097981 */ /* 0x000ea8000c1e1500 */
[----:B0-----:R-:W3:Y:S04]  /*180f0*/  LDL.64 R24, [R1+0x1570] ;  /* 0x0015700001187983 */ /* 0x001ee80000100a00 */
[----:B------:R-:W-:Y:S04]  /*18100*/  STL [R1+0x84], R23 ;  /* 0x0000841701007387 */ /* 0x000fe80000100800 */
[----:B------:R0:W-:Y:S04]  /*18110*/  STL [R1+0x88], R22 ;  /* 0x0000881601007387 */ /* 0x0001e80000100800 */
[----:B0-----:R-:W3:Y:S04]  /*18120*/  LDL.64 R22, [R1+0x1568] ;  /* 0x0015680001167983 */ /* 0x001ee80000100a00 */
[----:B------:R0:W-:Y:S04]  /*18130*/  STL [R1+0x80], R7 ;  /* 0x0000800701007387 */ /* 0x0001e80000100800 */
[----:B------:R1:W-:Y:S04]  /*18140*/  STL [R1+0x7c], R5 ;  /* 0x00007c0501007387 */ /* 0x0003e80000100800 */
[----:B------:R-:W3:Y:S01]  /*18150*/  LDL.64 R18, [R1+0x1470] ;  /* 0x0014700001127983 */ /* 0x000ee20000100a00 */
[----:B0-----:R-:W-:-:S03]  /*18160*/  IMAD.WIDE R6, R0, 0x2, R14 ;  /* 0x0000000200067825 */ /* 0x001fc600078e020e */
[----:B------:R-:W3:Y:S01]  /*18170*/  LDL.64 R20, [R1+0x14f0] ;  /* 0x0014f00001147983 */ /* 0x000ee20000100a00 */
[----:B-1----:R-:W-:-:S03]  /*18180*/  IMAD.WIDE R4, R0, 0x2, R2 ;  /* 0x0000000200047825 */ /* 0x002fc600078e0202 */
[----:B------:R-:W3:Y:S04]  /*18190*/  LDG.E.U16 R7, [R6.64] ;  /* 0x0000000406077981 */ /* 0x000ee8000c1e1500 */
[----:B------:R-:W3:Y:S04]  /*181a0*/  LDG.E.U16 R5, [R4.64] ;  /* 0x0000000404057981 */ /* 0x000ee8000c1e1500 */
[----:B------:R-:W3:Y:S04]  /*181b0*/  LDL.64 R14, [R1+0x14e8] ;  /* 0x0014e800010e7983 */ /* 0x000ee80000100a00 */
[----:B------:R-:W3:Y:S04]  /*181c0*/  LDL.64 R2, [R1+0x1468] ;  /* 0x0014680001027983 */ /* 0x000ee80000100a00 */
[----:B------:R0:W-:Y:S04]  /*181d0*/  STL [R1+0x78], R13 ;  /* 0x0000780d01007387 */ /* 0x0001e80000100800 */
[----:B------:R4:W-:Y:S01]  /*181e0*/  STL [R1+0x74], R11 ;  /* 0x0000740b01007387 */ /* 0x0009e20000100800 */
[----:B0-----:R-:W-:-:S04]  /*181f0*/  IMAD.WIDE R12, R0, 0x2, R28 ;  /* 0x00000002000c7825 */ /* 0x001fc800078e021c */
[----:B----4-:R-:W-:-:S05]  /*18200*/  IMAD.WIDE R10, R0, 0x2, R26 ;  /* 0x00000002000a7825 */ /* 0x010fca00078e021a */
[----:B------:R0:W4:Y:S04]  /*18210*/  LDG.E.U16 R29, [R10.64] ;  /* 0x000000040a1d7981 */ /* 0x000128000c1e1500 */
[----:B--2---:R3:W-:Y:S02]  /*18220*/  STL [R1+0x70], R9 ;  /* 0x0000700901007387 */ /* 0x0047e40000100800 */
[C---:B---3--:R-:W-:Y:S02]  /*18230*/  IMAD.WIDE R8, R0.reuse, 0x2, R16 ;  /* 0x0000000200087825 */ /* 0x048fe400078e0210 */
[----:B------:R-:W2:Y:S04]  /*18240*/  LDL.64 R16, [R1+0x1580] ;  /* 0x0015800001107983 */ /* 0x000ea80000100a00 */
[----:B------:R1:W3:Y:S02]  /*18250*/  LDG.E.U16 R28, [R8.64] ;  /* 0x00000004081c7981 */ /* 0x0002e4000c1e1500 */
[----:B-1----:R-:W-:-:S02]  /*18260*/  IMAD.WIDE R8, R0, 0x2, R18 ;  /* 0x0000000200087825 */ /* 0x002fc400078e0212 */
[----:B------:R-:W-:Y:S04]  /*18270*/  STL [R1+0x6c], R7 ;  /* 0x00006c0701007387 */ /* 0x000fe80000100800 */
[----:B------:R1:W-:Y:S02]  /*18280*/  STL [R1+0x68], R5 ;  /* 0x0000680501007387 */ /* 0x0003e40000100800 */
[C---:B-1----:R-:W-:Y:S02]  /*18290*/  IMAD.WIDE R4, R0.reuse, 0x2, R22 ;  /* 0x0000000200047825 */ /* 0x042fe400078e0216 */
[----:B------:R1:W3:Y:S02]  /*182a0*/  LDG.E.U16 R23, [R12.64] ;  /* 0x000000040c177981 */ /* 0x0002e4000c1e1500 */
[----:B------:R-:W-:-:S02]  /*182b0*/  IMAD.WIDE R6, R0, 0x2, R24 ;  /* 0x0000000200067825 */ /* 0x000fc400078e0218 */
[----:B------:R-:W4:Y:S02]  /*182c0*/  LDL.64 R24, [R1+0x1560] ;  /* 0x0015600001187983 */ /* 0x000f240000100a00 */
[C---:B0-----:R-:W-:Y:S02]  /*182d0*/  IMAD.WIDE R10, R0.reuse, 0x2, R14 ;  /* 0x00000002000a7825 */ /* 0x041fe400078e020e */
[----:B------:R0:W4:Y:S02]  /*182e0*/  LDG.E.U16 R26, [R6.64] ;  /* 0x00000004061a7981 */ /* 0x000124000c1e1500 */
[C---:B-1----:R-:W-:Y:S02]  /*182f0*/  IMAD.WIDE R12, R0.reuse, 0x2, R20 ;  /* 0x00000002000c7825 */ /* 0x042fe400078e0214 */
[----:B------:R-:W4:Y:S04]  /*18300*/  LDG.E.U16 R21, [R8.64] ;  /* 0x0000000408157981 */ /* 0x000f28000c1e1500 */
[----:B------:R-:W4:Y:S01]  /*18310*/  LDL.64 R14, [R1+0x1578] ;  /* 0x00157800010e7983 */ /* 0x000f220000100a00 */
[----:B0-----:R-:W-:-:S03]  /*18320*/  IMAD.WIDE R6, R0, 0x2, R2 ;  /* 0x0000000200067825 */ /* 0x001fc600078e0202 */
[----:B------:R2:W4:Y:S02]  /*18330*/  LDG.E.U16 R27, [R4.64] ;  /* 0x00000004041b7981 */ /* 0x000524000c1e1500 */
[----:B--2---:R-:W-:Y:S02]  /*18340*/  IMAD.WIDE R4, R0, 0x2, R16 ;  /* 0x0000000200047825 */ /* 0x004fe400078e0210 */
[----:B------:R-:W2:Y:S04]  /*18350*/  LDG.E.U16 R0, [R6.64] ;  /* 0x0000000406007981 */ /* 0x000ea8000c1e1500 */
[----:B------:R0:W2:Y:S04]  /*18360*/  LDG.E.U16 R20, [R4.64] ;  /* 0x0000000404147981 */ /* 0x0000a8000c1e1500 */
[----:B---3--:R1:W-:Y:S04]  /*18370*/  STL [R1+0x64], R23 ;  /* 0x0000641701007387 */ /* 0x0083e80000100800 */
[----:B------:R-:W3:Y:S04]  /*18380*/  LDL.64 R18, [R1+0x1550] ;  /* 0x0015500001127983 */ /* 0x000ee80000100a00 */
[----:B------:R-:W0:Y:S04]  /*18390*/  LDL.64 R2, [R1+0x1548] ;  /* 0x0015480001027983 */ /* 0x000e280000100a00 */
[----:B-1----:R-:W3:Y:S04]  /*183a0*/  LDL.64 R22, [R1+0x1558] ;  /* 0x0015580001167983 */ /* 0x002ee80000100a00 */
[----:B----4-:R1:W-:Y:S04]  /*183b0*/  STL [R1+0x60], R29 ;  /* 0x0000601d01007387 */ /* 0x0103e80000100800 */
[----:B------:R4:W-:Y:S04]  /*183c0*/  STL [R1+0x5c], R28 ;  /* 0x00005c1c01007387 */ /* 0x0009e80000100800 */
[----:B------:R4:W-:Y:S04]  /*183d0*/  STL [R1+0x5c60], R21 ;  /* 0x005c601501007387 */ /* 0x0009e80000100800 */
[----:B-1----:R1:W3:Y:S04]  /*183e0*/  LDG.E.U16 R29, [R12.64] ;  /* 0x000000040c1d7981 */ /* 0x0022e8000c1e1500 */
[----:B----4-:R4:W3:Y:S04]  /*183f0*/  LDG.E.U16 R28, [R10.64] ;  /* 0x000000040a1c7981 */ /* 0x0108e8000c1e1500 */
[----:B------:R-:W1:Y:S04]  /*18400*/  LDL R21, [R1+0x320] ;  /* 0x0003200001157983 */ /* 0x000e680000100800 */
[----:B--2---:R-:W-:Y:S04]  /*18410*/  STL [R1+0x5c64], R0 ;  /* 0x005c640001007387 */ /* 0x004fe80000100800 */
[----:B------:R-:W2:Y:S01]  /*18420*/  LDL.64 R16, [R1+0x1540] ;  /* 0x0015400001107983 */ /* 0x000ea20000100a00 */
[----:B-1----:R-:W-:-:S03]  /*18430*/  IMAD.WIDE R12, R21, 0x2, R14 ;  /* 0x00000002150c7825 */ /* 0x002fc600078e020e */
[----:B------:R-:W2:Y:S01]  /*18440*/  LDL.64 R14, [R1+0x1538] ;  /* 0x00153800010e7983 */ /* 0x000ea20000100a00 */
[----:B0-----:R-:W-:-:S03]  /*18450*/  IMAD.WIDE R4, R21, 0x2, R2 ;  /* 0x0000000215047825 */ /* 0x001fc600078e0202 */
[----:B------:R-:W2:Y:S04]  /*18460*/  LDG.E.U16 R3, [R12.64] ;  /* 0x000000040c037981 */ /* 0x000ea8000c1e1500 */
[----:B------:R-:W-:Y:S04]  /*18470*/  STL [R1+0x4c], R27 ;  /* 0x00004c1b01007387 */ /* 0x000fe80000100800 */
[----:B------:R0:W-:Y:S01]  /*18480*/  STL [R1+0x54], R26 ;  /* 0x0000541a01007387 */ /* 0x0001e20000100800 */
[----:B----4-:R-:W-:-:S03]  /*18490*/  IMAD.WIDE R10, R21, 0x2, R24 ;  /* 0x00000002150a7825 */ /* 0x010fc600078e0218 */
[----:B------:R-:W4:Y:S01]  /*184a0*/  LDL.64 R24, [R1+0x14d8] ;  /* 0x0014d80001187983 */ /* 0x000f220000100a00 */
[----:B---3--:R-:W-:-:S03]  /*184b0*/  IMAD.WIDE R8, R21, 0x2, R22 ;  /* 0x0000000215087825 */ /* 0x008fc600078e0216 */
[----:B------:R-:W3:Y:S04]  /*184c0*/  LDL.64 R22, [R1+0x1460] ;  /* 0x0014600001167983 */ /* 0x000ee80000100a00 */
[----:B0-----:R-:W3:Y:S04]  /*184d0*/  LDL.64 R26, [R1+0x14e0] ;  /* 0x0014e000011a7983 */ /* 0x001ee80000100a00 */
[----:B------:R0:W3:Y:S01]  /*184e0*/  LDG.E.U16 R2, [R10.64] ;  /* 0x000000040a027981 */ /* 0x0000e2000c1e1500 */
[----:B------:R-:W-:-:S05]  /*184f0*/  IMAD.WIDE R6, R21, 0x2, R18 ;  /* 0x0000000215067825 */ /* 0x000fca00078e0212 */
[----:B------:R1:W3:Y:S04]  /*18500*/  LDG.E.U16 R0, [R6.64] ;  /* 0x0000000406007981 */ /* 0x0002e8000c1e1500 */
[----:B--2---:R2:W-:Y:S04]  /*18510*/  STL [R1+0x5bc0], R3 ;  /* 0x005bc00301007387 */ /* 0x0045e80000100800 */
[----:B------:R-:W4:Y:S04]  /*18520*/  LDL.64 R18, [R1+0x1458] ;  /* 0x0014580001127983 */ /* 0x000f280000100a00 */
[----:B------:R0:W-:Y:S01]  /*18530*/  STL [R1+0x2c], R29 ;  /* 0x00002c1d01007387 */ /* 0x0001e20000100800 */
[----:B-1----:R-:W-:-:S03]  /*18540*/  IMAD.WIDE R6, R21, 0x2, R14 ;  /* 0x0000000215067825 */ /* 0x002fc600078e020e */
[----:B--2---:R1:W2:Y:S04]  /*18550*/  LDG.E.U16 R3, [R8.64] ;  /* 0x0000000408037981 */ /* 0x0042a8000c1e1500 */
[----:B------:R-:W2:Y:S04]  /*18560*/  LDL.64 R14, [R1+0x14d0] ;  /* 0x0014d000010e7983 */ /* 0x000ea80000100a00 */
[----:B0-----:R3:W2:Y:S01]  /*18570*/  LDG.E.U16 R29, [R4.64] ;  /* 0x00000004041d7981 */ /* 0x0016a2000c1e1500 */
[----:B-1----:R-:W-:-:S03]  /*18580*/  IMAD.WIDE R8, R21, 0x2, R16 ;  /* 0x0000000215087825 */ /* 0x002fc600078e0210 */
[----:B------:R-:W2:Y:S01]  /*18590*/  LDL.64 R16, [R1+0x1530] ;  /* 0x0015300001107983 */ /* 0x000ea20000100a00 */
[----:B---3--:R-:W-:-:S03]  /*185a0*/  IMAD.WIDE R4, R21, 0x2, R26 ;  /* 0x0000000215047825 */ /* 0x008fc600078e021a */
[----:B------:R0:W-:Y:S04]  /*185b0*/  STL [R1+0x28], R28 ;  /* 0x0000281c01007387 */ /* 0x0001e80000100800 */
[----:B------:R1:W3:Y:S04]  /*185c0*/  LDG.E.U16 R26, [R4.64] ;  /* 0x00000004041a7981 */ /* 0x0002e8000c1e1500 */
[----:B------:R-:W2:Y:S04]  /*185d0*/  LDL.64 R12, [R1+0x14c8] ;  /* 0x0014c800010c7983 */ /* 0x000ea80000100a00 */
[----:B------:R-:W2:Y:S01]  /*185e0*/  LDL.64 R10, [R1+0x1450] ;  /* 0x00145000010a7983 */ /* 0x000ea20000100a00 */
[----:B-1----:R-:W-:-:S03]  /*185f0*/  IMAD.WIDE R4, R21, 0x2, R22 ;  /* 0x0000000215047825 */ /* 0x002fc600078e0216 */
[----:B------:R-:W-:Y:S04]  /*18600*/  STL [R1+0x58], R20 ;  /* 0x0000581401007387 */ /* 0x000fe80000100800 */
[----:B------:R1:W-:Y:S04]  /*18610*/  STL [R1+0x48], R2 ;  /* 0x0000480201007387 */ /* 0x0003e80000100800 */
[----:B0-----:R0:W2:Y:S04]  /*18620*/  LDG.E.U16 R28, [R8.64] ;  /* 0x00000004081c7981 */ /* 0x0010a8000c1e1500 */
[----:B------:R0:W2:Y:S04]  /*18630*/  LDG.E.U16 R27, [R6.64] ;  /* 0x00000004061b7981 */ /* 0x0000a8000c1e1500 */
[----:B-1----:R4:W2:Y:S02]  /*18640*/  LDG.E.U16 R2, [R4.64] ;  /* 0x0000000404027981 */ /* 0x0028a4000c1e1500 */
[----:B----4-:R-:W-:-:S06]  /*18650*/  IMAD.WIDE R4, R21, 0x2, R18 ;  /* 0x0000000215047825 */ /* 0x010fcc00078e0212 */
[----:B------:R-:W4:Y:S04]  /*18660*/  LDG.E.U16 R4, [R4.64] ;  /* 0x0000000404047981 */ /* 0x000f28000c1e1500 */
[----:B--2---:R-:W-:Y:S04]  /*18670*/  STL [R1+0x5c4c], R2 ;  /* 0x005c4c0201007387 */ /* 0x004fe80000100800 */
[----:B0-----:R-:W2:Y:S01]  /*18680*/  LDL.64 R8, [R1+0x1448] ;  /* 0x0014480001087983 */ /* 0x001ea20000100a00 */
[----:B------:R-:W-:-:S03]  /*18690*/  IMAD.WIDE R6, R21, 0x2, R24 ;  /* 0x0000000215067825 */ /* 0x000fc600078e0218 */
[----:B------:R0:W-:Y:S04]  /*186a0*/  STL [R1+0x44], R3 ;  /* 0x0000440301007387 */ /* 0x0001e80000100800 */
[----:B------:R1:W2:Y:S04]  /*186b0*/  LDG.E.U16 R20, [R6.64] ;  /* 0x0000000406147981 */ /* 0x0002a8000c1e1500 */
[----:B0-----:R-:W2:Y:S01]  /*186c0*/  LDL.64 R2, [R1+0x1528] ;  /* 0x0015280001027983 */ /* 0x001ea20000100a00 */
[----:B-1----:R-:W-:-:S03]  /*186d0*/  IMAD.WIDE R6, R21, 0x2, R16 ;  /* 0x0000000215067825 */ /* 0x002fc600078e0210 */
[----:B----4-:R-:W-:Y:S04]  /*186e0*/  STL [R1+0x5c50], R4 ;  /* 0x005c500401007387 */ /* 0x010fe80000100800 */
[----:B------:R0:W-:Y:S04]  /*186f0*/  STL [R1+0x40], R0 ;  /* 0x0000400001007387 */ /* 0x0001e80000100800 */
[----:B------:R-:W4:Y:S04]  /*18700*/  LDL.64 R18, [R1+0x14c0] ;  /* 0x0014c00001127983 */ /* 0x000f280000100a00 */
[----:B------:R-:W3:Y:S04]  /*18710*/  LDL.64 R16, [R1+0x14b8] ;  /* 0x0014b80001107983 */ /* 0x000ee80000100a00 */
[----:B0-----:R0:W3:Y:S02]  /*18720*/  LDG.E.U16 R0, [R6.64] ;  /* 0x0000000406007981 */ /* 0x0010e4000c1e1500 */
[----:B0-----:R-:W-:-:S02]  /*18730*/  IMAD.WIDE R6, R21, 0x2, R14 ;  /* 0x0000000215067825 */ /* 0x001fc400078e020e */
[----:B------:R-:W3:Y:S04]  /*18740*/  LDL.64 R14, [R1+0x1440] ;  /* 0x00144000010e7983 */ /* 0x000ee80000100a00 */
[----:B------:R0:W3:Y:S02]  /*18750*/  LDG.E.U16 R25, [R6.64] ;  /* 0x0000000406197981 */ /* 0x0000e4000c1e1500 */
[----:B0-----:R-:W-:-:S05]  /*18760*/  IMAD.WIDE R6, R21, 0x2, R12 ;  /* 0x0000000215067825 */ /* 0x001fca00078e020c */
[----:B------:R0:W3:Y:S02]  /*18770*/  LDG.E.U16 R24, [R6.64] ;  /* 0x0000000406187981 */ /* 0x0000e4000c1e1500 */
[----:B0-----:R-:W-:-:S05]  /*18780*/  IMAD.WIDE R6, R21, 0x2, R10 ;  /* 0x0000000215067825 */ /* 0x001fca00078e020a */
[----:B------:R2:W3:Y:S02]  /*18790*/  LDG.E.U16 R5, [R6.64] ;  /* 0x0000000406057981 */ /* 0x0004e4000c1e1500 */
[----:B--2---:R-:W-:-:S06]  /*187a0*/  IMAD.WIDE R6, R21, 0x2, R8 ;  /* 0x0000000215067825 */ /* 0x004fcc00078e0208 */
[----:B------:R-:W2:Y:S01]  /*187b0*/  LDG.E.U16 R6, [R6.64] ;  /* 0x0000000406067981 */ /* 0x000ea2000c1e1500 */
[----:B------:R-:W-:-:S03]  /*187c0*/  IMAD.WIDE R8, R21, 0x2, R2 ;  /* 0x0000000215087825 */ /* 0x000fc600078e0202 */
[----:B------:R-:W-:Y:S04]  /*187d0*/  STL [R1+0x3c], R29 ;  /* 0x00003c1d01007387 */ /* 0x000fe80000100800 */
[----:B------:R-:W2:Y:S04]  /*187e0*/  LDL.64 R12, [R1+0x1438] ;  /* 0x00143800010c7983 */ /* 0x000ea80000100a00 */
[----:B------:R4:W2:Y:S04]  /*187f0*/  LDG.E.U16 R23, [R8.64] ;  /* 0x0000000408177981 */ /* 0x0008a8000c1e1500 */
[----:B------:R-:W2:Y:S01]  /*18800*/  LDL.64 R10, [R1+0x1520] ;  /* 0x00152000010a7983 */ /* 0x000ea20000100a00 */
[----:B----4-:R-:W-:-:S05]  /*18810*/  IMAD.WIDE R8, R21, 0x2, R18 ;  /* 0x0000000215087825 */ /* 0x010fca00078e0212 */
[----:B------:R3:W4:Y:S02]  /*18820*/  LDG.E.U16 R22, [R8.64] ;  /* 0x0000000408167981 */ /* 0x000724000c1e1500 */
[C---:B---3--:R-:W-:Y:S02]  /*18830*/  IMAD.WIDE R8, R21.reuse, 0x2, R16 ;  /* 0x0000000215087825 */ /* 0x048fe400078e0210 */
[----:B------:R-:W-:Y:S04]  /*18840*/  STL [R1+0x5c38], R5 ;  /* 0x005c380501007387 */ /* 0x000fe80000100800 */
[----:B------:R-:W-:Y:S04]  /*18850*/  STL [R1+0x38], R28 ;  /* 0x0000381c01007387 */ /* 0x000fe80000100800 */
[----:B--2---:R-:W-:Y:S04]  /*18860*/  STL [R1+0x5c3c], R6 ;  /* 0x005c3c0601007387 */ /* 0x004fe80000100800 */
[----:B------:R-:W-:Y:S04]  /*18870*/  STL [R1+0x34], R27 ;  /* 0x0000341b01007387 */ /* 0x000fe80000100800 */
[----:B------:R-:W2:Y:S04]  /*18880*/  LDL.64 R2, [R1+0x1518] ;  /* 0x0015180001027983 */ /* 0x000ea80000100a00 */
[----:B------:R-:W-:Y:S04]  /*18890*/  STL [R1+0x20], R26 ;  /* 0x0000201a01007387 */ /* 0x000fe80000100800 */
[----:B------:R0:W-:Y:S01]  /*188a0*/  STL [R1+0x1c], R20 ;  /* 0x00001c1401007387 */ /* 0x0001e20000100800 */
[----:B------:R-:W-:-:S03]  /*188b0*/  IMAD.WIDE R10, R21, 0x2, R10 ;  /* 0x00000002150a7825 */ /* 0x000fc600078e020a */
[----:B------:R-:W3:Y:S04]  /*188c0*/  LDL.64 R16, [R1+0x14b0] ;  /* 0x0014b00001107983 */ /* 0x000ee80000100a00 */
[----:B------:R-:W2:Y:S04]  /*188d0*/  LDL.64 R18, [R1+0x14a8] ;  /* 0x0014a80001127983 */ /* 0x000ea80000100a00 */
[----:B0-----:R0:W2:Y:S02]  /*188e0*/  LDG.E.U16 R20, [R8.64] ;  /* 0x0000000408147981 */ /* 0x0010a4000c1e1500 */
[----:B0-----:R-:W-:-:S05]  /*188f0*/  IMAD.WIDE R8, R21, 0x2, R14 ;  /* 0x0000000215087825 */ /* 0x001fca00078e020e */
[----:B------:R0:W2:Y:S02]  /*18900*/  LDG.E.U16 R7, [R8.64] ;  /* 0x0000000408077981 */ /* 0x0000a4000c1e1500 */
[----:B0-----:R-:W-:-:S06]  /*18910*/  IMAD.WIDE R8, R21, 0x2, R12 ;  /* 0x0000000215087825 */ /* 0x001fcc00078e020c */
[----:B------:R-:W3:Y:S04]  /*18920*/  LDG.E.U16 R8, [R8.64] ;  /* 0x0000000408087981 */ /* 0x000ee8000c1e1500 */
[----:B--2---:R-:W-:Y:S04]  /*18930*/  STL [R1+0x5c20], R7 ;  /* 0x005c200701007387 */ /* 0x004fe80000100800 */
[----:B------:R-:W2:Y:S04]  /*18940*/  LDL.64 R14, [R1+0x1430] ;  /* 0x00143000010e7983 */ /* 0x000ea80000100a00 */
[----:B------:R0:W-:Y:S04]  /*18950*/  STL [R1+0x30], R0 ;  /* 0x0000300001007387 */ /* 0x0001e80000100800 */
[----:B0-----:R0:W2:Y:S02]  /*18960*/  LDG.E.U16 R0, [R10.64] ;  /* 0x000000040a007981 */ /* 0x0010a4000c1e1500 */
[----:B0-----:R-:W-:-:S05]  /*18970*/  IMAD.WIDE R10, R21, 0x2, R2 ;  /* 0x00000002150a7825 */ /* 0x001fca00078e0202 */
[----:B------:R0:W2:Y:S04]  /*18980*/  LDG.E.U16 R3, [R10.64] ;  /* 0x000000040a037981 */ /* 0x0000a8000c1e1500 */
[----:B---3--:R-:W-:Y:S04]  /*18990*/  STL [R1+0x5c24], R8 ;  /* 0x005c240801007387 */ /* 0x008fe80000100800 */
[----:B------:R-:W3:Y:S04]  /*189a0*/  LDL.64 R4, [R1+0x1428] ;  /* 0x0014280001047983 */ /* 0x000ee80000100a00 */
[----:B------:R-:W-:Y:S04]  /*189b0*/  STL [R1+0x18], R25 ;  /* 0x0000181901007387 */ /* 0x000fe80000100800 */
[----:B------:R-:W3:Y:S01]  /*189c0*/  LDL.64 R12, [R1+0x1510] ;  /* 0x00151000010c7983 */ /* 0x000ee20000100a00 */
[----:B0-----:R-:W-:-:S03]  /*189d0*/  IMAD.WIDE R10, R21, 0x2, R16 ;  /* 0x00000002150a7825 */ /* 0x001fc600078e0210 */
[----:B------:R-:W-:Y:S04]  /*189e0*/  STL [R1+0xc], R24 ;  /* 0x00000c1801007387 */ /* 0x000fe80000100800 */
[----:B--2---:R0:W-:Y:S04]  /*189f0*/  STL [R1+0x5bf4], R3 ;  /* 0x005bf40301007387 */ /* 0x0041e80000100800 */
[----:B------:R-:W2:Y:S04]  /*18a00*/  LDL.64 R16, [R1+0x14a0] ;  /* 0x0014a00001107983 */ /* 0x000ea80000100a00 */
[----:B0-----:R0:W4:Y:S02]  /*18a10*/  LDG.E.U16 R3, [R10.64] ;  /* 0x000000040a037981 */ /* 0x001124000c1e1500 */
[----:B0-----:R-:W-:-:S05]  /*18a20*/  IMAD.WIDE R10, R21, 0x2, R18 ;  /* 0x00000002150a7825 */ /* 0x001fca00078e0212 */
[----:B------:R0:W4:Y:S02]  /*18a30*/  LDG.E.U16 R27, [R10.64] ;  /* 0x000000040a1b7981 */ /* 0x000124000c1e1500 */
[----:B0-----:R-:W-:-:S05]  /*18a40*/  IMAD.WIDE R10, R21, 0x2, R14 ;  /* 0x00000002150a7825 */ /* 0x001fca00078e020e */
[----:B------:R3:W4:Y:S02]  /*18a50*/  LDG.E.U16 R9, [R10.64] ;  /* 0x000000040a097981 */ /* 0x000724000c1e1500 */
[----:B---3--:R-:W-:-:S06]  /*18a60*/  IMAD.WIDE R10, R21, 0x2, R4 ;  /* 0x00000002150a7825 */ /* 0x008fcc00078e0204 */
[----:B------:R-:W3:Y:S01]  /*18a70*/  LDG.E.U16 R10, [R10.64] ;  /* 0x000000040a0a7981 */ /* 0x000ee2000c1e1500 */
[----:B------:R-:W-:-:S05]  /*18a80*/  IMAD.WIDE R12, R21, 0x2, R12 ;  /* 0x00000002150c7825 */ /* 0x000fca00078e020c */
[----:B------:R2:W3:Y:S02]  /*18a90*/  LDG.E.U16 R29, [R12.64] ;  /* 0x000000040c1d7981 */ /* 0x0004e4000c1e1500 */
[----:B--2---:R-:W-:-:S05]  /*18aa0*/  IMAD.WIDE R12, R21, 0x2, R16 ;  /* 0x00000002150c7825 */ /* 0x004fca00078e0210 */
[----:B------:R-:W2:Y:S04]  /*18ab0*/  LDG.E.U16 R25, [R12.64] ;  /* 0x000000040c197981 */ /* 0x000ea8000c1e1500 */
[----:B----4-:R0:W-:Y:S04]  /*18ac0*/  STL [R1+0x5c08], R3 ;  /* 0x005c080301007387 */ /* 0x0101e80000100800 */
[----:B------:R-:W4:Y:S04]  /*18ad0*/  LDL.64 R6, [R1+0x1498] ;  /* 0x0014980001067983 */ /* 0x000f280000100a00 */
[----:B------:R-:W-:Y:S04]  /*18ae0*/  STL [R1+0x5c0c], R27 ;  /* 0x005c0c1b01007387 */ /* 0x000fe80000100800 */
[----:B------:R-:W4:Y:S04]  /*18af0*/  LDL.64 R14, [R1+0x1420] ;  /* 0x00142000010e7983 */ /* 0x000f280000100a00 */
[----:B------:R-:W-:Y:S04]  /*18b00*/  STL [R1+0x24], R23 ;  /* 0x0000241701007387 */ /* 0x000fe80000100800 */
[----:B------:R1:W-:Y:S04]  /*18b10*/  STL [R1+0x5c10], R9 ;  /* 0x005c100901007387 */ /* 0x0003e80000100800 */
[----:B------:R-:W-:Y:S04]  /*18b20*/  STL [R1+0x8], R22 ;  /* 0x0000081601007387 */ /* 0x000fe80000100800 */
[----:B------:R-:W4:Y:S04]  /*18b30*/  LDL.64 R4, [R1+0x1418] ;  /* 0x0014180001047983 */ /* 0x000f280000100a00 */
[----:B------:R-:W-:Y:S04]  /*18b40*/  STL [R1+0x4], R20 ;  /* 0x0000041401007387 */ /* 0x000fe80000100800 */
[----:B---3--:R-:W-:Y:S04]  /*18b50*/  STL [R1+0x5c14], R10 ;  /* 0x005c140a01007387 */ /* 0x008fe80000100800 */
[----:B0-----:R-:W3:Y:S04]  /*18b60*/  LDL.64 R2, [R1+0x1508] ;  /* 0x0015080001027983 */ /* 0x001ee80000100a00 */
[----:B------:R-:W-:Y:S04]  /*18b70*/  STL [R1+0x5bd4], R29 ;  /* 0x005bd41d01007387 */ /* 0x000fe80000100800 */
[----:B-1----:R-:W3:Y:S04]  /*18b80*/  LDL.64 R8, [R1+0x1490] ;  /* 0x0014900001087983 */ /* 0x002ee80000100a00 */
[----:B--2---:R-:W-:Y:S01]  /*18b90*/  STL [R1+0x5bf8], R25 ;  /* 0x005bf81901007387 */ /* 0x004fe20000100800 */
[----:B----4-:R-:W-:-:S03]  /*18ba0*/  IMAD.WIDE R12, R21, 0x2, R6 ;  /* 0x00000002150c7825 */ /* 0x010fc600078e0206 */
[----:B------:R-:W2:Y:S04]  /*18bb0*/  LDL.64 R6, [R1+0x1488] ;  /* 0x0014880001067983 */ /* 0x000ea80000100a00 */
[----:B------:R0:W4:Y:S02]  /*18bc0*/  LDG.E.U16 R23, [R12.64] ;  /* 0x000000040c177981 */ /* 0x000124000c1e1500 */
[----:B0-----:R-:W-:-:S05]  /*18bd0*/  IMAD.WIDE R12, R21, 0x2, R14 ;  /* 0x00000002150c7825 */ /* 0x001fca00078e020e */
[----:B------:R0:W4:Y:S02]  /*18be0*/  LDG.E.U16 R11, [R12.64] ;  /* 0x000000040c0b7981 */ /* 0x000124000c1e1500 */
[----:B0-----:R-:W-:-:S06]  /*18bf0*/  IMAD.WIDE R12, R21, 0x2, R4 ;  /* 0x00000002150c7825 */ /* 0x001fcc00078e0204 */
[----:B------:R0:W4:Y:S01]  /*18c00*/  LDG.E.U16 R12, [R12.64] ;  /* 0x000000040c0c7981 */ /* 0x000122000c1e1500 */
[----:B---3--:R-:W-:-:S05]  /*18c10*/  IMAD.WIDE R14, R21, 0x2, R2 ;  /* 0x00000002150e7825 */ /* 0x008fca00078e0202 */
[----:B------:R1:W3:Y:S02]  /*18c20*/  LDG.E.U16 R19, [R14.64] ;  /* 0x000000040e137981 */ /* 0x0002e4000c1e1500 */
[----:B-1----:R-:W-:-:S05]  /*18c30*/  IMAD.WIDE R14, R21, 0x2, R8 ;  /* 0x00000002150e7825 */ /* 0x002fca00078e0208 */
[----:B------:R2:W3:Y:S04]  /*18c40*/  LDG.E.U16 R17, [R14.64] ;  /* 0x000000040e117981 */ /* 0x0004e8000c1e1500 */
[----:B------:R-:W-:Y:S01]  /*18c50*/  STL [R1+0x14], R0 ;  /* 0x0000140001007387 */ /* 0x000fe20000100800 */
[----:B--2---:R-:W-:-:S03]  /*18c60*/  IMAD.WIDE R14, R21, 0x2, R6 ;  /* 0x00000002150e7825 */ /* 0x004fc600078e0206 */
[----:B----4-:R1:W-:Y:S04]  /*18c70*/  STL [R1+0x5bfc], R23 ;  /* 0x005bfc1701007387 */ /* 0x0103e80000100800 */
[----:B0-----:R-:W2:Y:S04]  /*18c80*/  LDG.E.U16 R13, [R14.64] ;  /* 0x000000040e0d7981 */ /* 0x001ea8000c1e1500 */
[----:B------:R0:W-:Y:S04]  /*18c90*/  STL [R1+0x5c00], R11 ;  /* 0x005c000b01007387 */ /* 0x0001e80000100800 */
[----:B------:R-:W4:Y:S04]  /*18ca0*/  LDL.64 R4, [R1+0x1410] ;  /* 0x0014100001047983 */ /* 0x000f280000100a00 */
[----:B------:R-:W-:Y:S04]  /*18cb0*/  STL [R1+0x5c04], R12 ;  /* 0x005c040c01007387 */ /* 0x000fe80000100800 */
[----:B------:R-:W4:Y:S04]  /*18cc0*/  LDL.64 R2, [R1+0x1408] ;  /* 0x0014080001027983 */ /* 0x000f280000100a00 */
[----:B---3--:R-:W-:Y:S04]  /*18cd0*/  STL [R1+0x5bd8], R19 ;  /* 0x005bd81301007387 */ /* 0x008fe80000100800 */
[----:B-1----:R-:W3:Y:S04]  /*18ce0*/  LDL.64 R22, [R1+0x1500] ;  /* 0x0015000001167983 */ /* 0x002ee80000100a00 */
[----:B0-----:R-:W3:Y:S04]  /*18cf0*/  LDL.64 R10, [R1+0x14f8] ;  /* 0x0014f800010a7983 */ /* 0x001ee80000100a00 */
[----:B------:R-:W-:Y:S04]  /*18d00*/  STL [R1+0x5bdc], R17 ;  /* 0x005bdc1101007387 */ /* 0x000fe80000100800 */
[----:B------:R-:W3:Y:S04]  /*18d10*/  LDL.64 R8, [R1+0x1480] ;  /* 0x0014800001087983 */ /* 0x000ee80000100a00 */
[----:B------:R-:W3:Y:S04]  /*18d20*/  LDL.64 R6, [R1+0x1478] ;  /* 0x0014780001067983 */ /* 0x000ee80000100a00 */
[----:B--2---:R-:W-:Y:S01]  /*18d30*/  STL [R1+0x5be0], R13 ;  /* 0x005be00d01007387 */ /* 0x004fe20000100800 */
[----:B----4-:R-:W-:-:S03]  /*18d40*/  IMAD.WIDE R14, R21, 0x2, R4 ;  /* 0x00000002150e7825 */ /* 0x010fc600078e0204 */
[----:B------:R-:W2:Y:S04]  /*18d50*/  LDL.64 R4, [R1+0x1400] ;  /* 0x0014000001047983 */ /* 0x000ea80000100a00 */
[----:B------:R0:W4:Y:S02]  /*18d60*/  LDG.E.U16 R16, [R14.64] ;  /* 0x000000040e107981 */ /* 0x000124000c1e1500 */
[----:B0-----:R-:W-:-:S05]  /*18d70*/  IMAD.WIDE R14, R21, 0x2, R2 ;  /* 0x00000002150e7825 */ /* 0x001fca00078e0202 */
[----:B------:R3:W4:Y:S02]  /*18d80*/  LDG.E.U16 R18, [R14.64] ;  /* 0x000000040e127981 */ /* 0x000724000c1e1500 */
[----:B---3--:R-:W-:-:S05]  /*18d90*/  IMAD.WIDE R14, R21, 0x2, R22 ;  /* 0x00000002150e7825 */ /* 0x008fca00078e0216 */
[----:B------:R0:W3:Y:S02]  /*18da0*/  LDG.E.U16 R20, [R14.64] ;  /* 0x000000040e147981 */ /* 0x0000e4000c1e1500 */
[----:B0-----:R-:W-:-:S05]  /*18db0*/  IMAD.WIDE R14, R21, 0x2, R10 ;  /* 0x00000002150e7825 */ /* 0x001fca00078e020a */
[----:B------:R0:W3:Y:S02]  /*18dc0*/  LDG.E.U16 R22, [R14.64] ;  /* 0x000000040e167981 */ /* 0x0000e4000c1e1500 */
[----:B0-----:R-:W-:-:S05]  /*18dd0*/  IMAD.WIDE R14, R21, 0x2, R8 ;  /* 0x00000002150e7825 */ /* 0x001fca00078e0208 */
[----:B------:R0:W3:Y:S02]  /*18de0*/  LDG.E.U16 R24, [R14.64] ;  /* 0x000000040e187981 */ /* 0x0000e4000c1e1500 */
[----:B0-----:R-:W-:-:S05]  /*18df0*/  IMAD.WIDE R14, R21, 0x2, R6 ;  /* 0x00000002150e7825 */ /* 0x001fca00078e0206 */
[----:B------:R2:W3:Y:S02]  /*18e00*/  LDG.E.U16 R26, [R14.64] ;  /* 0x000000040e1a7981 */ /* 0x0004e4000c1e1500 */
[----:B--2---:R-:W-:-:S05]  /*18e10*/  IMAD.WIDE R14, R21, 0x2, R4 ;  /* 0x00000002150e7825 */ /* 0x004fca00078e0204 */
[----:B------:R-:W2:Y:S04]  /*18e20*/  LDG.E.U16 R28, [R14.64] ;  /* 0x000000040e1c7981 */ /* 0x000ea8000c1e1500 */
[----:B------:R-:W0:Y:S04]  /*18e30*/  S2R R7, SR_TID.X ;  /* 0x0000000000077919 */ /* 0x000e280000002100 */
[----:B----4-:R-:W-:Y:S04]  /*18e40*/  STL [R1+0x5be4], R16 ;  /* 0x005be41001007387 */ /* 0x010fe80000100800 */
[----:B------:R-:W4:Y:S04]  /*18e50*/  LDL.64 R2, [R1+0x13f8] ;  /* 0x0013f80001027983 */ /* 0x000f280000100a00 */
[----:B------:R-:W-:Y:S04]  /*18e60*/  STL [R1+0x5be8], R18 ;  /* 0x005be81201007387 */ /* 0x000fe80000100800 */
[----:B---3--:R-:W-:Y:S04]  /*18e70*/  STL [R1+0x5bc4], R20 ;  /* 0x005bc41401007387 */ /* 0x008fe80000100800 */
[----:B------:R-:W-:Y:S04]  /*18e80*/  STL [R1+0x5bc8], R22 ;  /* 0x005bc81601007387 */ /* 0x000fe80000100800 */
[----:B------:R-:W-:Y:S04]  /*18e90*/  STL [R1+0x5bcc], R24 ;  /* 0x005bcc1801007387 */ /* 0x000fe80000100800 */
[----:B------:R-:W-:Y:S04]  /*18ea0*/  STL [R1+0x5bd0], R26 ;  /* 0x005bd01a01007387 */ /* 0x000fe80000100800 */
[----:B0-----:R-:W-:Y:S04]  /*18eb0*/  STL [R1+0x5c40], R7 ;  /* 0x005c400701007387 */ /* 0x001fe80000100800 */
[----:B--2---:R-:W-:Y:S04]  /*18ec0*/  STL [R1+0x5bec], R28 ;  /* 0x005bec1c01007387 */ /* 0x004fe80000100800 */
[----:B------:R-:W2:Y:S04]  /*18ed0*/  LDL.LU R0, [R1+0x35c] ;  /* 0x00035c0001007983 */ /* 0x000ea80000300800 */
[----:B--2---:R0:W-:Y:S04]  /*18ee0*/  STL [R1+0x5c68], R0 ;  /* 0x005c680001007387 */ /* 0x0041e80000100800 */
[----:B0-----:R-:W2:Y:S01]  /*18ef0*/  LDL.LU R0, [R1+0x398] ;  /* 0x0003980001007983 */ /* 0x001ea20000300800 */
[----:B----4-:R-:W-:-:S06]  /*18f00*/  IMAD.WIDE R14, R21, 0x2, R2 ;  /* 0x00000002150e7825 */ /* 0x010fcc00078e0202 */
[----:B------:R0:W3:Y:S01]  /*18f10*/  LDG.E.U16 R14, [R14.64] ;  /* 0x000000040e0e7981 */ /* 0x0000e2000c1e1500 */
[----:B------:R-:W-:-:S03]  /*18f20*/  LOP3.LUT R29, R7, 0xff, RZ, 0xc0, !PT ;  /* 0x000000ff071d7812 */ /* 0x000fc600078ec0ff */
[----:B--2---:R1:W-:Y:S04]  /*18f30*/  STL [R1+0x5c6c], R0 ;  /* 0x005c6c0001007387 */ /* 0x0043e80000100800 */
[----:B-1----:R-:W2:Y:S04]  /*18f40*/  LDL.LU R0, [R1+0x39c] ;  /* 0x00039c0001007983 */ /* 0x002ea80000300800 */
        /* <DEDUP_REMOVED lines=19> */
[----:B------:R-:W4:Y:S01]  /*19080*/  LDL.LU R3, [R1+0x8c] ;  /* 0x00008c0001037983 */ /* 0x000f220000300800 */
[----:B------:R-:W-:-:S03]  /*19090*/  SHF.L.U32 R13, R29, 0x1, RZ ;  /* 0x000000011d0d7819 */ /* 0x000fc600000006ff */
[----:B------:R-:W-:Y:S06]  /*190a0*/  BAR.SYNC.DEFER_BLOCKING 0x0 ;  /* 0x0000000000007b1d */ /* 0x000fec0000010000 */
[----:B------:R-:W4:Y:S04]  /*190b0*/  LDL.LU R8, [R1+0x54] ;  /* 0x0000540001087983 */ /* 0x000f280000300800 */
[----:B------:R-:W4:Y:S04]  /*190c0*/  LDL.LU R6, [R1+0x4c] ;  /* 0x00004c0001067983 */ /* 0x000f280000300800 */
[----:B------:R-:W4:Y:S04]  /*190d0*/  LDL.LU R4, [R1+0x2c] ;  /* 0x00002c0001047983 */ /* 0x000f280000300800 */
[----:B------:R-:W4:Y:S04]  /*190e0*/  LDL.LU R2, [R1+0x28] ;  /* 0x0000280001027983 */ /* 0x000f280000300800 */
[----:B------:R1:W-:Y:S04]  /*190f0*/  STL [R1+0x5c28], R29 ;  /* 0x005c281d01007387 */ /* 0x0003e80000100800 */
[----:B-1----:R-:W4:Y:S04]  /*19100*/  LDL.LU R29, [R1+0x2d0] ;  /* 0x0002d000011d7983 */ /* 0x002f280000300800 */
[----:B0-----:R-:W4:Y:S04]  /*19110*/  LDL.LU R15, [R1+0x30c] ;  /* 0x00030c00010f7983 */ /* 0x001f280000300800 */
[----:B---3--:R0:W-:Y:S04]  /*19120*/  STL [R1+0x5bf0], R14 ;  /* 0x005bf00e01007387 */ /* 0x0081e80000100800 */
[----:B0-----:R-:W3:Y:S04]  /*19130*/  LDL.LU R14, [R1+0x310] ;  /* 0x00031000010e7983 */ /* 0x001ee80000300800 */
[----:B--2---:R0:W-:Y:S04]  /*19140*/  STS.U16 [R13+0x20000], R0 ;  /* 0x020000000d007388 */ /* 0x0041e80000000400 */
[----:B0-----:R-:W2:Y:S04]  /*19150*/  LDL.LU R0, [R1+0x5c6c] ;  /* 0x005c6c0001007983 */ /* 0x001ea80000300800 */
[----:B--2---:R0:W-:Y:S04]  /*19160*/  STS.U16 [R13+0x20200], R0 ;  /* 0x020200000d007388 */ /* 0x0041e80000000400 */
[----:B0-----:R-:W2:Y:S04]  /*19170*/  LDL.LU R0, [R1+0x5c68] ;  /* 0x005c680001007983 */ /* 0x001ea80000300800 */
[----:B--2---:R0:W-:Y:S04]  /*19180*/  STS.U16 [R13+0x22000], R0 ;  /* 0x022000000d007388 */ /* 0x0041e80000000400 */
[----:B----4-:R1:W-:Y:S04]  /*19190*/  STS.U16 [R13+0x22200], R21 ;  /* 0x022200150d007388 */ /* 0x0103e80000000400 */
[----:B---3--:R-:W-:Y:S04]  /*191a0*/  STS.U16 [R13+0x24000], R14 ;  /* 0x0240000e0d007388 */ /* 0x008fe80000000400 */
        /* <DEDUP_REMOVED lines=22> */
[----:B0-----:R-:W2:Y:S04]  /*19310*/  LDL.LU R0, [R1+0x5c64] ;  /* 0x005c640001007983 */ /* 0x001ea80000300800 */
[----:B------:R-:W-:Y:S04]  /*19320*/  STS.U16 [R13+0x3a200], R6 ;  /* 0x03a200060d007388 */ /* 0x000fe80000000400 */
[----:B-1----:R-:W3:Y:S04]  /*19330*/  LDL.LU R21, [R1+0x5c60] ;  /* 0x005c600001157983 */ /* 0x002ee80000300800 */
[----:B------:R0:W-:Y:S04]  /*19340*/  STS.U16 [R13+0x3c000], R4 ;  /* 0x03c000040d007388 */ /* 0x0001e80000000400 */
[----:B0-----:R-:W4:Y:S04]  /*19350*/  LDL.LU R4, [R1+0x350] ;  /* 0x0003500001047983 */ /* 0x001f280000300800 */
[----:B----4-:R0:W-:Y:S04]  /*19360*/  STL [R1+0x5c54], R4 ;  /* 0x005c540401007387 */ /* 0x0101e80000100800 */
[----:B0-----:R-:W4:Y:S04]  /*19370*/  LDL.LU R4, [R1+0x354] ;  /* 0x0003540001047983 */ /* 0x001f280000300800 */
[----:B----4-:R0:W-:Y:S04]  /*19380*/  STL [R1+0x5c58], R4 ;  /* 0x005c580401007387 */ /* 0x0101e80000100800 */
[----:B0-----:R-:W4:Y:S04]  /*19390*/  LDL.LU R4, [R1+0x390] ;  /* 0x0003900001047983 */ /* 0x001f280000300800 */
[----:B------:R-:W0:Y:S04]  /*193a0*/  S2R R5, SR_TID.X ;  /* 0x0000000000057919 */ /* 0x000e280000002100 */
[----:B------:R-:W-:Y:S04]  /*193b0*/  STS.U16 [R13+0x3c200], R2 ;  /* 0x03c200020d007388 */ /* 0x000fe80000000400 */
[----:B----4-:R1:W-:Y:S04]  /*193c0*/  STL [R1+0x5c5c], R4 ;  /* 0x005c5c0401007387 */ /* 0x0103e80000100800 */
[----:B-1----:R-:W4:Y:S04]  /*193d0*/  LDL.LU R4, [R1+0x394] ;  /* 0x0003940001047983 */ /* 0x002f280000300800 */
        /* <DEDUP_REMOVED lines=8> */
[----:B0-----:R-:W-:-:S03]  /*19460*/  LOP3.LUT R5, R5, 0xff, RZ, 0xc0, !PT ;  /* 0x000000ff05057812 */ /* 0x001fc600078ec0ff */
[----:B------:R-:W4:Y:S04]  /*19470*/  LDL.LU R22, [R1+0x1c4] ;  /* 0x0001c40001167983 */ /* 0x000f280000300800 */
[----:B------:R-:W4:Y:S04]  /*19480*/  LDL.LU R20, [R1+0x188] ;  /* 0x0001880001147983 */ /* 0x000f280000300800 */
[----:B------:R-:W4:Y:S04]  /*19490*/  LDL.LU R18, [R1+0x184] ;  /* 0x0001840001127983 */ /* 0x000f280000300800 */
[----:B------:R-:W4:Y:S04]  /*194a0*/  LDL.LU R16, [R1+0x148] ;  /* 0x0001480001107983 */ /* 0x000f280000300800 */
[----:B------:R-:W4:Y:S01]  /*194b0*/  LDL.LU R17, [R1+0x144] ;  /* 0x0001440001117983 */ /* 0x000f220000300800 */
[----:B------:R-:W-:-:S03]  /*194c0*/  IMAD.SHL.U32 R5, R5, 0x2, RZ ;  /* 0x0000000205057824 */ /* 0x000fc600078e00ff */
[----:B------:R-:W4:Y:S04]  /*194d0*/  LDL.LU R19, [R1+0x108] ;  /* 0x0001080001137983 */ /* 0x000f280000300800 */
[----:B------:R-:W4:Y:S04]  /*194e0*/  LDL.LU R12, [R1+0x104] ;  /* 0x00010400010c7983 */ /* 0x000f280000300800 */
[----:B------:R-:W4:Y:S04]  /*194f0*/  LDL.LU R11, [R1+0xc8] ;  /* 0x0000c800010b7983 */ /* 0x000f280000300800 */
[----:B------:R-:W4:Y:S04]  /*19500*/  LDL.LU R23, [R1+0xc4] ;  /* 0x0000c40001177983 */ /* 0x000f280000300800 */
[----:B------:R-:W4:Y:S01]  /*19510*/  LDL.LU R25, [R1+0x88] ;  /* 0x0000880001197983 */ /* 0x000f220000300800 */
[----:B------:R-:W-:-:S03]  /*19520*/  LOP3.LUT R3, R5, 0x10, RZ, 0x3c, !PT ;  /* 0x0000001005037812 */ /* 0x000fc600078e3cff */
[----:B------:R-:W4:Y:S04]  /*19530*/  LDL.LU R10, [R1+0x84] ;  /* 0x00008400010a7983 */ /* 0x000f280000300800 */
[----:B------:R-:W4:Y:S04]  /*19540*/  LDL.LU R9, [R1+0x48] ;  /* 0x0000480001097983 */ /* 0x000f280000300800 */
[----:B------:R-:W4:Y:S04]  /*19550*/  LDL.LU R27, [R1+0x44] ;  /* 0x00004400011b7983 */ /* 0x000f280000300800 */
[----:B------:R-:W4:Y:S04]  /*19560*/  LDL.LU R8, [R1+0x20] ;  /* 0x0000200001087983 */ /* 0x000f280000300800 */
[----:B------:R-:W4:Y:S04]  /*19570*/  LDL.LU R6, [R1+0x1c] ;  /* 0x00001c0001067983 */ /* 0x000f280000300800 */
[----:B---3--:R0:W-:Y:S04]  /*19580*/  STS.U16 [R13+0x3e000], R21 ;  /* 0x03e000150d007388 */ /* 0x0081e80000000400 */
[----:B--2---:R1:W-:Y:S04]  /*19590*/  STS.U16 [R13+0x3e200], R0 ;  /* 0x03e200000d007388 */ /* 0x0043e80000000400 */
[----:B0-----:R-:W2:Y:S04]  /*195a0*/  LDL.LU R21, [R1+0x2c4] ;  /* 0x0002c40001157983 */ /* 0x001ea80000300800 */
[----:B-1----:R-:W3:Y:S04]  /*195b0*/  LDL.LU R0, [R1+0x2c8] ;  /* 0x0002c80001007983 */ /* 0x002ee80000300800 */
[----:B------:R0:W-:Y:S04]  /*195c0*/  STL [R1+0x5c2c], R13 ;  /* 0x005c2c0d01007387 */ /* 0x0001e80000100800 */
[----:B0-----:R-:W2:Y:S04]  /*195d0*/  LDL.LU R13, [R1+0x304] ;  /* 0x00030400010d7983 */ /* 0x001ea80000300800 */
[----:B----4-:R0:W-:Y:S04]  /*195e0*/  STS.U16 [R3+0x20400], R4 ;  /* 0x0204000403007388 */ /* 0x0101e80000000400 */
[----:B0-----:R-:W4:Y:S04]  /*195f0*/  LDL.LU R4, [R1+0x5c5c] ;  /* 0x005c5c0001047983 */ /* 0x001f280000300800 */
[----:B----4-:R0:W-:Y:S04]  /*19600*/  STS.U16 [R3+0x20600], R4 ;  /* 0x0206000403007388 */ /* 0x0101e80000000400 */
[----:B0-----:R-:W4:Y:S04]  /*19610*/  LDL.LU R4, [R1+0x5c58] ;  /* 0x005c580001047983 */ /* 0x001f280000300800 */
[----:B----4-:R0:W-:Y:S04]  /*19620*/  STS.U16 [R3+0x22400], R4 ;  /* 0x0224000403007388 */ /* 0x0101e80000000400 */
[----:B0-----:R-:W4:Y:S04]  /*19630*/  LDL.LU R4, [R1+0x5c54] ;  /* 0x005c540001047983 */ /* 0x001f280000300800 */
[----:B----4-:R0:W-:Y:S04]  /*19640*/  STS.U16 [R3+0x22600], R4 ;  /* 0x0226000403007388 */ /* 0x0101e80000000400 */
[----:B------:R1:W-:Y:S04]  /*19650*/  STS.U16 [R3+0x24400], R2 ;  /* 0x0244000203007388 */ /* 0x0003e80000000400 */
[----:B--2---:R-:W-:Y:S04]  /*19660*/  STS.U16 [R3+0x24600], R13 ;  /* 0x0246000d03007388 */ /* 0x004fe80000000400 */
[----:B---3--:R-:W-:Y:S04]  /*19670*/  STS.U16 [R3+0x26400], R0 ;  /* 0x0264000003007388 */ /* 0x008fe80000000400 */
        /* <DEDUP_REMOVED lines=19> */
[----:B----4-:R0:W-:Y:S04]  /*197b0*/  STL [R1+0x5c48], R7 ;  /* 0x005c480701007387 */ /* 0x0101e80000100800 */
[----:B0-----:R-:W4:Y:S04]  /*197c0*/  LDL.LU R7, [R1+0x38c] ;  /* 0x00038c0001077983 */ /* 0x001f280000300800 */
[----:B------:R-:W-:Y:S04]  /*197d0*/  STS.U16 [R3+0x34600], R12 ;  /* 0x0346000c03007388 */ /* 0x000fe80000000400 */
[----:B------:R-:W-:Y:S04]  /*197e0*/  STS.U16 [R3+0x36400], R11 ;  /* 0x0364000b03007388 */ /* 0x000fe80000000400 */
[----:B------:R-:W-:Y:S04]  /*197f0*/  STS.U16 [R3+0x36600], R23 ;  /* 0x0366001703007388 */ /* 0x000fe80000000400 */
[----:B------:R-:W-:Y:S04]  /*19800*/  STS.U16 [R3+0x38400], R25 ;  /* 0x0384001903007388 */ /* 0x000fe80000000400 */
[----:B------:R-:W-:Y:S04]  /*19810*/  STS.U16 [R3+0x38600], R10 ;  /* 0x0386000a03007388 */ /* 0x000fe80000000400 */
[----:B------:R-:W-:Y:S01]  /*19820*/  STS.U16 [R3+0x3a400], R9 ;  /* 0x03a4000903007388 */ /* 0x000fe20000000400 */
[----:B------:R-:W-:-:S03]  /*19830*/  LOP3.LUT R0, R5, 0x20, RZ, 0x3c, !PT ;  /* 0x0000002005007812 */ /* 0x000fc600078e3cff */
[----:B------:R-:W-:Y:S04]  /*19840*/  STS.U16 [R3+0x3a600], R27 ;  /* 0x03a6001b03007388 */ /* 0x000fe80000000400 */
[----:B------:R-:W-:Y:S04]  /*19850*/  STS.U16 [R3+0x3c400], R8 ;  /* 0x03c4000803007388 */ /* 0x000fe80000000400 */
[----:B------:R0:W-:Y:S04]  /*19860*/  STS.U16 [R3+0x3c600], R6 ;  /* 0x03c6000603007388 */ /* 0x0001e80000000400 */
        /* <DEDUP_REMOVED lines=23> */
[----:B------:R-:W2:Y:S04]  /*199e0*/  LDL.LU R25, [R1+0x80] ;  /* 0x0000800001197983 */ /* 0x000ea80000300800 */
[----:B------:R-:W2:Y:S04]  /*199f0*/  LDL.LU R10, [R1+0x7c] ;  /* 0x00007c00010a7983 */ /* 0x000ea80000300800 */
[----:B------:R-:W2:Y:S04]  /*19a00*/  LDL.LU R9, [R1+0x40] ;  /* 0x0000400001097983 */ /* 0x000ea80000300800 */
[----:B------:R-:W2:Y:S04]  /*19a10*/  LDL.LU R27, [R1+0x3c] ;  /* 0x00003c00011b7983 */ /* 0x000ea80000300800 */
[----:B------:R-:W2:Y:S04]  /*19a20*/  LDL.LU R3, [R1+0x18] ;  /* 0x0000180001037983 */ /* 0x000ea80000300800 */
[----:B------:R-:W2:Y:S04]  /*19a30*/  LDL.LU R8, [R1+0xc] ;  /* 0x00000c0001087983 */ /* 0x000ea80000300800 */
[----:B----4-:R0:W-:Y:S04]  /*19a40*/  STS.U16 [R0+0x20800], R7 ;  /* 0x0208000700007388 */ /* 0x0101e80000000400 */
[----:B0-----:R-:W4:Y:S04]  /*19a50*/  LDL.LU R7, [R1+0x5c48] ;  /* 0x005c480001077983 */ /* 0x001f280000300800 */
[----:B----4-:R0:W-:Y:S04]  /*19a60*/  STS.U16 [R0+0x20a00], R7 ;  /* 0x020a000700007388 */ /* 0x0101e80000000400 */
[----:B0-----:R-:W4:Y:S04]  /*19a70*/  LDL.LU R7, [R1+0x5c44] ;  /* 0x005c440001077983 */ /* 0x001f280000300800 */
[----:B----4-:R0:W-:Y:S04]  /*19a80*/  STS.U16 [R0+0x22800], R7 ;  /* 0x0228000700007388 */ /* 0x0101e80000000400 */
[----:B0-----:R-:W4:Y:S04]  /*19a90*/  LDL.LU R7, [R1+0x5c40] ;  /* 0x005c400001077983 */ /* 0x001f280000300800 */
[----:B------:R0:W-:Y:S04]  /*19aa0*/  STS.U16 [R0+0x22a00], R6 ;  /* 0x022a000600007388 */ /* 0x0001e80000000400 */
[----:B------:R1:W-:Y:S04]  /*19ab0*/  STS.U16 [R0+0x24800], R5 ;  /* 0x0248000500007388 */ /* 0x0003e80000000400 */
[----:B---3--:R-:W-:Y:S04]  /*19ac0*/  STS.U16 [R0+0x24a00], R4 ;  /* 0x024a000400007388 */ /* 0x008fe80000000400 */
        /* <DEDUP_REMOVED lines=23> */
[----:B------:R2:W-:Y:S04]  /*19c40*/  STS.U16 [R0+0x3ca00], R8 ;  /* 0x03ca000800007388 */ /* 0x0005e80000000400 */
[----:B0-----:R-:W3:Y:S04]  /*19c50*/  LDL.LU R6, [R1+0x5c3c] ;  /* 0x005c3c0001067983 */ /* 0x001ee80000300800 */
[----:B-1----:R-:W3:Y:S01]  /*19c60*/  LDL.LU R5, [R1+0x5c38] ;  /* 0x005c380001057983 */ /* 0x002ee20000300800 */
[----:B----4-:R-:W-:-:S04]  /*19c70*/  LOP3.LUT R7, R7, 0xff, RZ, 0xc0, !PT ;  /* 0x000000ff07077812 */ /* 0x010fc800078ec0ff */
[----:B------:R-:W-:-:S04]  /*19c80*/  SHF.L.U32 R7, R7, 0x1, RZ ;  /* 0x0000000107077819 */ /* 0x000fc800000006ff */
[----:B--2---:R-:W-:-:S05]  /*19c90*/  LOP3.LUT R0, R7, 0x30, RZ, 0x3c, !PT ;  /* 0x0000003007007812 */ /* 0x004fca00078e3cff */
[----:B------:R0:W-:Y:S04]  /*19ca0*/  STL [R1+0x5c34], R0 ;  /* 0x005c340001007387 */ /* 0x0001e80000100800 */
[----:B------:R-:W2:Y:S01]  /*19cb0*/  LDL.LU R13, [R1+0x380] ;  /* 0x00038000010d7983 */ /* 0x000ea20000300800 */
[----:B0-----:R-:W-:-:S05]  /*19cc0*/  LOP3.LUT R0, R7, 0x20, RZ, 0x3c, !PT ;  /* 0x0000002007007812 */ /* 0x001fca00078e3cff */
[----:B---3--:R-:W-:Y:S04]  /*19cd0*/  STS.U16 [R0+0x3e800], R5 ;  /* 0x03e8000500007388 */ /* 0x008fe80000000400 */
[----:B------:R-:W-:Y:S04]  /*19ce0*/  STS.U16 [R0+0x3ea00], R6 ;  /* 0x03ea000600007388 */ /* 0x000fe80000000400 */
[----:B--2---:R0:W-:Y:S04]  /*19cf0*/  STL [R1+0x5c30], R13 ;  /* 0x005c300d01007387 */ /* 0x0041e80000100800 */
[----:B0-----:R-:W2:Y:S04]  /*19d00*/  LDL.LU R13, [R1+0x384] ;  /* 0x00038400010d7983 */ /* 0x001ea80000300800 */
[----:B------:R-:W3:Y:S04]  /*19d10*/  LDL.LU R29, [R1+0x344] ;  /* 0x00034400011d7983 */ /* 0x000ee80000300800 */
[----:B------:R-:W4:Y:S04]  /*19d20*/  LDL.LU R8, [R1+0x340] ;  /* 0x0003400001087983 */ /* 0x000f280000300800 */
[----:B------:R-:W2:Y:S04]  /*19d30*/  LDL.LU R4, [R1+0x2b8] ;  /* 0x0002b80001047983 */ /* 0x000ea80000300800 */
        /* <DEDUP_REMOVED lines=24> */
[----:B------:R-:W3:Y:S04]  /*19ec0*/  LDL.LU R6, [R1+0x2f8] ;  /* 0x0002f80001067983 */ /* 0x000ee80000300800 */
[----:B--2---:R0:W-:Y:S04]  /*19ed0*/  STS.U16 [R0+0x20c00], R13 ;  /* 0x020c000d00007388 */ /* 0x0041e80000000400 */
[----:B0-----:R-:W2:Y:S04]  /*19ee0*/  LDL.LU R13, [R1+0x5c30] ;  /* 0x005c3000010d7983 */ /* 0x001ea80000300800 */
[----:B--2---:R0:W-:Y:S04]  /*19ef0*/  STS.U16 [R0+0x20e00], R13 ;  /* 0x020e000d00007388 */ /* 0x0041e80000000400 */
[----:B---3--:R1:W-:Y:S04]  /*19f00*/  STS.U16 [R0+0x22c00], R29 ;  /* 0x022c001d00007388 */ /* 0x0083e80000000400 */
[----:B----4-:R2:W-:Y:S04]  /*19f10*/  STS.U16 [R0+0x22e00], R8 ;  /* 0x022e000800007388 */ /* 0x0105e80000000400 */
        /* <DEDUP_REMOVED lines=22> */
[----:B0-----:R-:W3:Y:S04]  /*1a080*/  LDL.LU R13, [R1+0x5c2c] ;  /* 0x005c2c00010d7983 */ /* 0x001ee80000300800 */
[----:B------:R-:W-:Y:S04]  /*1a090*/  STS.U16 [R0+0x3ac00], R27 ;  /* 0x03ac001b00007388 */ /* 0x000fe80000000400 */
[----:B-1----:R-:W4:Y:S04]  /*1a0a0*/  LDL.LU R29, [R1+0x5c28] ;  /* 0x005c2800011d7983 */ /* 0x002f280000300800 */
[----:B------:R-:W-:Y:S04]  /*1a0b0*/  STS.U16 [R0+0x3ae00], R3 ;  /* 0x03ae000300007388 */ /* 0x000fe80000000400 */
[----:B--2---:R-:W2:Y:S04]  /*1a0c0*/  LDL.LU R8, [R1+0x5c24] ;  /* 0x005c240001087983 */ /* 0x004ea80000300800 */
[----:B------:R0:W-:Y:S04]  /*1a0d0*/  STS.U16 [R0+0x3cc00], R7 ;  /* 0x03cc000700007388 */ /* 0x0001e80000000400 */
[----:B0-----:R-:W2:Y:S04]  /*1a0e0*/  LDL.LU R7, [R1+0x4] ;  /* 0x0000040001077983 */ /* 0x001ea80000300800 */
[----:B------:R-:W2:Y:S04]  /*1a0f0*/  LDL.LU R10, [R1+0x378] ;  /* 0x00037800010a7983 */ /* 0x000ea80000300800 */
[----:B--2---:R0:W-:Y:S04]  /*1a100*/  STL [R1+0x5c18], R10 ;  /* 0x005c180a01007387 */ /* 0x0041e80000100800 */
[----:B0-----:R-:W2:Y:S01]  /*1a110*/  LDL.LU R10, [R1+0x37c] ;  /* 0x00037c00010a7983 */ /* 0x001ea20000300800 */
[----:B----4-:R-:W-:-:S03]  /*1a120*/  IMAD.SHL.U32 R29, R29, 0x2, RZ ;  /* 0x000000021d1d7824 */ /* 0x010fc600078e00ff */
[----:B--2---:R0:W-:Y:S04]  /*1a130*/  STL [R1+0x5c1c], R10 ;  /* 0x005c1c0a01007387 */ /* 0x0041e80000100800 */
[----:B------:R-:W2:Y:S04]  /*1a140*/  LDL.LU R9, [R1+0x33c] ;  /* 0x00033c0001097983 */ /* 0x000ea80000300800 */
        /* <DEDUP_REMOVED lines=13> */
[----:B------:R-:W2:Y:S01]  /*1a220*/  LDL.LU R22, [R1+0x130] ;  /* 0x0001300001167983 */ /* 0x000ea20000300800 */
[----:B0-----:R-:W-:-:S03]  /*1a230*/  LOP3.LUT R10, R29, 0x30, RZ, 0x3c, !PT ;  /* 0x000000301d0a7812 */ /* 0x001fc600078e3cff */
        /* <DEDUP_REMOVED lines=10> */
[----:B0-----:R-:W2:Y:S01]  /*1a2e0*/  LDL.LU R7, [R1+0x5c20] ;  /* 0x005c200001077983 */ /* 0x001ea20000300800 */
[----:B---3--:R-:W-:-:S03]  /*1a2f0*/  LOP3.LUT R12, R13, 0x40, RZ, 0x3c, !PT ;  /* 0x000000400d0c7812 */ /* 0x008fc600078e3cff */
[----:B--2---:R0:W-:Y:S04]  /*1a300*/  STS.U16 [R10+0x3ec00], R7 ;  /* 0x03ec00070a007388 */ /* 0x0041e80000000400 */
[----:B------:R1:W-:Y:S04]  /*1a310*/  STS.U16 [R10+0x3ee00], R8 ;  /* 0x03ee00080a007388 */ /* 0x0003e80000000400 */
[----:B0-----:R-:W2:Y:S04]  /*1a320*/  LDL.LU R7, [R1+0x2b0] ;  /* 0x0002b00001077983 */ /* 0x001ea80000300800 */
[----:B-1----:R-:W3:Y:S04]  /*1a330*/  LDL.LU R10, [R1+0x5c1c] ;  /* 0x005c1c00010a7983 */ /* 0x002ee80000300800 */
[----:B------:R-:W2:Y:S04]  /*1a340*/  LDL.LU R8, [R1+0x2ec] ;  /* 0x0002ec0001087983 */ /* 0x000ea80000300800 */
[----:B---3--:R0:W-:Y:S04]  /*1a350*/  STS.U16 [R12+0x21000], R10 ;  /* 0x0210000a0c007388 */ /* 0x0081e80000000400 */
[----:B0-----:R-:W3:Y:S04]  /*1a360*/  LDL.LU R10, [R1+0x5c18] ;  /* 0x005c1800010a7983 */ /* 0x001ee80000300800 */
[----:B---3--:R0:W-:Y:S04]  /*1a370*/  STS.U16 [R12+0x21200], R10 ;  /* 0x0212000a0c007388 */ /* 0x0081e80000000400 */
[----:B------:R1:W-:Y:S04]  /*1a380*/  STS.U16 [R12+0x23000], R9 ;  /* 0x023000090c007388 */ /* 0x0003e80000000400 */
[----:B----4-:R3:W-:Y:S04]  /*1a390*/  STS.U16 [R12+0x23200], R27 ;  /* 0x0232001b0c007388 */ /* 0x0107e80000000400 */
[----:B0-----:R-:W4:Y:S04]  /*1a3a0*/  LDL.LU R10, [R1+0x5c14] ;  /* 0x005c1400010a7983 */ /* 0x001f280000300800 */
[----:B-1----:R-:W4:Y:S04]  /*1a3b0*/  LDL.LU R9, [R1+0x5c10] ;  /* 0x005c100001097983 */ /* 0x002f280000300800 */
[----:B---3--:R-:W3:Y:S04]  /*1a3c0*/  LDL.LU R27, [R1+0x5c0c] ;  /* 0x005c0c00011b7983 */ /* 0x008ee80000300800 */
[----:B------:R0:W-:Y:S04]  /*1a3d0*/  STS.U16 [R12+0x25000], R3 ;  /* 0x025000030c007388 */ /* 0x0001e80000000400 */
[----:B0-----:R-:W3:Y:S04]  /*1a3e0*/  LDL.LU R3, [R1+0x5c08] ;  /* 0x005c080001037983 */ /* 0x001ee80000300800 */
        /* <DEDUP_REMOVED lines=20> */
[----:B------:R1:W-:Y:S04]  /*1a530*/  STS.U16 [R12+0x39200], R23 ;  /* 0x039200170c007388 */ /* 0x0003e80000000400 */
[----:B------:R2:W-:Y:S04]  /*1a540*/  STS.U16 [R12+0x3b000], R25 ;  /* 0x03b000190c007388 */ /* 0x0005e80000000400 */
[----:B0-----:R-:W4:Y:S04]  /*1a550*/  LDL.LU R11, [R1+0x374] ;  /* 0x00037400010b7983 */ /* 0x001f280000300800 */
[----:B------:R-:W-:Y:S04]  /*1a560*/  STS.U16 [R12+0x3b200], R29 ;  /* 0x03b2001d0c007388 */ /* 0x000fe80000000400 */
[----:B-1----:R-:W4:Y:S04]  /*1a570*/  LDL.LU R23, [R1+0x370] ;  /* 0x0003700001177983 */ /* 0x002f280000300800 */
[----:B--2---:R-:W2:Y:S04]  /*1a580*/  LDL.LU R25, [R1+0x334] ;  /* 0x0003340001197983 */ /* 0x004ea80000300800 */
[----:B---3--:R0:W-:Y:S04]  /*1a590*/  STS.U16 [R12+0x3d000], R3 ;  /* 0x03d000030c007388 */ /* 0x0081e80000000400 */
[----:B0-----:R-:W3:Y:S04]  /*1a5a0*/  LDL.LU R3, [R1+0x330] ;  /* 0x0003300001037983 */ /* 0x001ee80000300800 */
        /* <DEDUP_REMOVED lines=12> */
[----:B------:R-:W3:Y:S01]  /*1a670*/  LDL.LU R19, [R1+0x124] ;  /* 0x0001240001137983 */ /* 0x000ee20000300800 */
[----:B------:R-:W-:-:S03]  /*1a680*/  LOP3.LUT R14, R13, 0x50, RZ, 0x3c, !PT ;  /* 0x000000500d0e7812 */ /* 0x000fc600078e3cff */
        /* <DEDUP_REMOVED lines=8> */
[----:B----4-:R1:W-:Y:S04]  /*1a710*/  STS.U16 [R12+0x3f000], R9 ;  /* 0x03f000090c007388 */ /* 0x0103e80000000400 */
[----:B------:R4:W-:Y:S04]  /*1a720*/  STS.U16 [R12+0x3f200], R10 ;  /* 0x03f2000a0c007388 */ /* 0x0009e80000000400 */
[----:B0-----:R-:W3:Y:S04]  /*1a730*/  LDL.LU R27, [R1+0x2a8] ;  /* 0x0002a800011b7983 */ /* 0x001ee80000300800 */
[----:B-1----:R-:W3:Y:S04]  /*1a740*/  LDL.LU R9, [R1+0x2e4] ;  /* 0x0002e40001097983 */ /* 0x002ee80000300800 */
[----:B----4-:R-:W4:Y:S04]  /*1a750*/  LDL.LU R12, [R1+0x5c04] ;  /* 0x005c0400010c7983 */ /* 0x010f280000300800 */
[----:B------:R-:W4:Y:S04]  /*1a760*/  LDL.LU R10, [R1+0x2e8] ;  /* 0x0002e800010a7983 */ /* 0x000f280000300800 */
[----:B------:R0:W-:Y:S04]  /*1a770*/  STS.U16 [R14+0x21400], R11 ;  /* 0x0214000b0e007388 */ /* 0x0001e80000000400 */
[----:B------:R1:W-:Y:S04]  /*1a780*/  STS.U16 [R14+0x21600], R23 ;  /* 0x021600170e007388 */ /* 0x0003e80000000400 */
[----:B--2---:R2:W-:Y:S04]  /*1a790*/  STS.U16 [R14+0x23400], R25 ;  /* 0x023400190e007388 */ /* 0x0045e80000000400 */
[----:B0-----:R-:W4:Y:S04]  /*1a7a0*/  LDL.LU R11, [R1+0x5c00] ;  /* 0x005c0000010b7983 */ /* 0x001f280000300800 */
[----:B-1----:R-:W4:Y:S04]  /*1a7b0*/  LDL.LU R23, [R1+0x5bfc] ;  /* 0x005bfc0001177983 */ /* 0x002f280000300800 */
[----:B--2---:R-:W2:Y:S04]  /*1a7c0*/  LDL.LU R25, [R1+0x5bf8] ;  /* 0x005bf80001197983 */ /* 0x004ea80000300800 */
[----:B---3--:R0:W-:Y:S04]  /*1a7d0*/  STS.U16 [R14+0x23600], R3 ;  /* 0x023600030e007388 */ /* 0x0081e80000000400 */
[----:B0-----:R-:W3:Y:S04]  /*1a7e0*/  LDL.LU R3, [R1+0x5bf4] ;  /* 0x005bf40001037983 */ /* 0x001ee80000300800 */
[----:B----4-:R-:W-:Y:S04]  /*1a7f0*/  STS.U16 [R14+0x25400], R10 ;  /* 0x0254000a0e007388 */ /* 0x010fe80000000400 */
        /* <DEDUP_REMOVED lines=12> */
[----:B------:R-:W-:Y:S04]  /*1a8c0*/  STS.U16 [R14+0x31600], R26 ;  /* 0x0316001a0e007388 */ /* 0x000fe80000000400 */
[----:B------:R-:W-:Y:S04]  /*1a8d0*/  STS.U16 [R14+0x33400], R24 ;  /* 0x033400180e007388 */ /* 0x000fe80000000400 */
[----:B------:R1:W-:Y:S04]  /*1a8e0*/  STS.U16 [R14+0x33600], R19 ;  /* 0x033600130e007388 */ /* 0x0003e80000000400 */
[----:B0-----:R-:W4:Y:S04]  /*1a8f0*/  LDL.LU R28, [R1+0x36c] ;  /* 0x00036c00011c7983 */ /* 0x001f280000300800 */
[----:B-1----:R-:W0:Y:S04]  /*1a900*/  S2R R19, SR_TID.X ;  /* 0x0000000000137919 */ /* 0x002e280000002100 */
[----:B------:R-:W-:Y:S04]  /*1a910*/  STS.U16 [R14+0x35400], R22 ;  /* 0x035400160e007388 */ /* 0x000fe80000000400 */
[----:B------:R-:W-:Y:S04]  /*1a920*/  STS.U16 [R14+0x35600], R20 ;  /* 0x035600140e007388 */ /* 0x000fe80000000400 */
[----:B------:R1:W-:Y:S04]  /*1a930*/  STS.U16 [R14+0x37400], R18 ;  /* 0x037400120e007388 */ /* 0x0003e80000000400 */
[----:B------:R2:W-:Y:S04]  /*1a940*/  STS.U16 [R14+0x37600], R16 ;  /* 0x037600100e007388 */ /* 0x0005e80000000400 */
[----:B------:R2:W-:Y:S01]  /*1a950*/  STS.U16 [R14+0x39400], R13 ;  /* 0x0394000d0e007388 */ /* 0x0005e20000000400 */
[----:B0-----:R-:W-:-:S03]  /*1a960*/  LOP3.LUT R19, R19, 0xff, RZ, 0xc0, !PT ;  /* 0x000000ff13137812 */ /* 0x001fc600078ec0ff */
[----:B-1----:R-:W4:Y:S04]  /*1a970*/  LDL.LU R18, [R1+0x368] ;  /* 0x0003680001127983 */ /* 0x002f280000300800 */
[----:B--2---:R-:W2:Y:S01]  /*1a980*/  LDL.LU R16, [R1+0x32c] ;  /* 0x00032c0001107983 */ /* 0x004ea20000300800 */
[----:B------:R-:W-:-:S03]  /*1a990*/  SHF.L.U32 R0, R19, 0x1, RZ ;  /* 0x0000000113007819 */ /* 0x000fc600000006ff */
[----:B------:R0:W-:Y:S04]  /*1a9a0*/  STS.U16 [R14+0x39600], R17 ;  /* 0x039600110e007388 */ /* 0x0001e80000000400 */
[----:B------:R-:W2:Y:S04]  /*1a9b0*/  LDL.LU R13, [R1+0x31c] ;  /* 0x00031c00010d7983 */ /* 0x000ea80000300800 */
[----:B------:R1:W-:Y:S04]  /*1a9c0*/  STS.U16 [R14+0x3b400], R29 ;  /* 0x03b4001d0e007388 */ /* 0x0003e80000000400 */
[----:B0-----:R-:W2:Y:S04]  /*1a9d0*/  LDL.LU R17, [R1+0x2e0] ;  /* 0x0002e00001117983 */ /* 0x001ea80000300800 */
[----:B------:R-:W2:Y:S04]  /*1a9e0*/  LDL.LU R19, [R1+0x2dc] ;  /* 0x0002dc0001137983 */ /* 0x000ea80000300800 */
[----:B-1----:R-:W2:Y:S04]  /*1a9f0*/  LDL.LU R29, [R1+0x2a0] ;  /* 0x0002a000011d7983 */ /* 0x002ea80000300800 */
        /* <DEDUP_REMOVED lines=14> */
[----:B---3--:R0:W-:Y:S04]  /*1aae0*/  STS.U16 [R14+0x3b600], R3 ;  /* 0x03b600030e007388 */ /* 0x0081e80000000400 */
[----:B------:R1:W-:Y:S04]  /*1aaf0*/  STS.U16 [R14+0x3d400], R25 ;  /* 0x03d400190e007388 */ /* 0x0003e80000000400 */
[----:B------:R3:W-:Y:S04]  /*1ab00*/  STS.U16 [R14+0x3d600], R23 ;  /* 0x03d600170e007388 */ /* 0x0007e80000000400 */
[----:B0-----:R-:W2:Y:S04]  /*1ab10*/  LDL.LU R3, [R1+0x5c] ;  /* 0x00005c0001037983 */ /* 0x001ea80000300800 */
[----:B-1----:R-:W2:Y:S04]  /*1ab20*/  LDL.LU R25, [R1+0x220] ;  /* 0x0002200001197983 */ /* 0x002ea80000300800 */
[----:B---3--:R-:W3:Y:S04]  /*1ab30*/  LDL.LU R23, [R1+0x25c] ;  /* 0x00025c0001177983 */ /* 0x008ee80000300800 */
[----:B------:R0:W-:Y:S04]  /*1ab40*/  STS.U16 [R14+0x3f400], R11 ;  /* 0x03f4000b0e007388 */ /* 0x0001e80000000400 */
[----:B------:R1:W-:Y:S04]  /*1ab50*/  STS.U16 [R14+0x3f600], R12 ;  /* 0x03f6000c0e007388 */ /* 0x0003e80000000400 */
[----:B0-----:R-:W3:Y:S04]  /*1ab60*/  LDL.LU R11, [R1+0x260] ;  /* 0x00026000010b7983 */ /* 0x001ee80000300800 */
[----:B-1----:R-:W3:Y:S04]  /*1ab70*/  LDL.LU R14, [R1+0x5bf0] ;  /* 0x005bf000010e7983 */ /* 0x002ee80000300800 */
[----:B------:R-:W3:Y:S01]  /*1ab80*/  LDL.LU R12, [R1+0x29c] ;  /* 0x00029c00010c7983 */ /* 0x000ee20000300800 */
[----:B------:R-:W-:-:S05]  /*1ab90*/  LOP3.LUT R26, R0, 0x60, RZ, 0x3c, !PT ;  /* 0x00000060001a7812 */ /* 0x000fca00078e3cff */
[----:B----4-:R0:W-:Y:S04]  /*1aba0*/  STS.U16 [R26+0x21800], R28 ;  /* 0x0218001c1a007388 */ /* 0x0101e80000000400 */
[----:B0-----:R-:W4:Y:S04]  /*1abb0*/  LDL.LU R28, [R1+0x5bec] ;  /* 0x005bec00011c7983 */ /* 0x001f280000300800 */
[----:B------:R0:W-:Y:S04]  /*1abc0*/  STS.U16 [R26+0x21a00], R18 ;  /* 0x021a00121a007388 */ /* 0x0001e80000000400 */
[----:B--2---:R1:W-:Y:S04]  /*1abd0*/  STS.U16 [R26+0x23800], R16 ;  /* 0x023800101a007388 */ /* 0x0043e80000000400 */
[----:B0-----:R-:W2:Y:S04]  /*1abe0*/  LDL.LU R18, [R1+0x5be8] ;  /* 0x005be80001127983 */ /* 0x001ea80000300800 */
[----:B-1----:R-:W2:Y:S04]  /*1abf0*/  LDL.LU R16, [R1+0x5be4] ;  /* 0x005be40001107983 */ /* 0x002ea80000300800 */
[----:B------:R0:W-:Y:S04]  /*1ac00*/  STS.U16 [R26+0x23a00], R13 ;  /* 0x023a000d1a007388 */ /* 0x0001e80000000400 */
[----:B------:R1:W-:Y:S04]  /*1ac10*/  STS.U16 [R26+0x25800], R17 ;  /* 0x025800111a007388 */ /* 0x0003e80000000400 */
[----:B------:R1:W-:Y:S04]  /*1ac20*/  STS.U16 [R26+0x25a00], R19 ;  /* 0x025a00131a007388 */ /* 0x0003e80000000400 */
[----:B0-----:R-:W2:Y:S04]  /*1ac30*/  LDL.LU R13, [R1+0x5be0] ;  /* 0x005be000010d7983 */ /* 0x001ea80000300800 */
[----:B-1----:R-:W2:Y:S04]  /*1ac40*/  LDL.LU R17, [R1+0x5bdc] ;  /* 0x005bdc0001117983 */ /* 0x002ea80000300800 */
[----:B------:R-:W2:Y:S04]  /*1ac50*/  LDL.LU R19, [R1+0x5bd8] ;  /* 0x005bd80001137983 */ /* 0x000ea80000300800 */
[----:B------:R0:W-:Y:S04]  /*1ac60*/  STS.U16 [R26+0x27800], R29 ;  /* 0x0278001d1a007388 */ /* 0x0001e80000000400 */
[----:B0-----:R-:W2:Y:S04]  /*1ac70*/  LDL.LU R29, [R1+0x5bd4] ;  /* 0x005bd400011d7983 */ /* 0x001ea80000300800 */
        /* <DEDUP_REMOVED lines=19> */
[----:B-1----:R-:W4:Y:S04]  /*1adb0*/  LDL.LU R22, [R1+0x360] ;  /* 0x0003600001167983 */ /* 0x002f280000300800 */
[----:B------:R0:W-:Y:S04]  /*1adc0*/  STS.U16 [R26+0x39a00], R3 ;  /* 0x039a00031a007388 */ /* 0x0001e80000000400 */
[----:B---3--:R-:W3:Y:S04]  /*1add0*/  LDL.LU R20, [R1+0x318] ;  /* 0x0003180001147983 */ /* 0x008ee80000300800 */
        /* <DEDUP_REMOVED lines=17> */
[----:B--2---:R0:W-:Y:S04]  /*1aef0*/  STS.U16 [R26+0x3b800], R29 ;  /* 0x03b8001d1a007388 */ /* 0x0041e80000000400 */
[----:B------:R1:W-:Y:S04]  /*1af00*/  STS.U16 [R26+0x3ba00], R19 ;  /* 0x03ba00131a007388 */ /* 0x0003e80000000400 */
[----:B------:R2:W-:Y:S04]  /*1af10*/  STS.U16 [R26+0x3d800], R17 ;  /* 0x03d800111a007388 */ /* 0x0005e80000000400 */
[----:B0-----:R-:W3:Y:S04]  /*1af20*/  LDL.LU R29, [R1+0x254] ;  /* 0x00025400011d7983 */ /* 0x001ee80000300800 */
[----:B-1----:R-:W3:Y:S04]  /*1af30*/  LDL.LU R19, [R1+0x258] ;  /* 0x0002580001137983 */ /* 0x002ee80000300800 */
[----:B--2---:R-:W2:Y:S04]  /*1af40*/  LDL.LU R17, [R1+0x294] ;  /* 0x0002940001117983 */ /* 0x004ea80000300800 */
[----:B------:R0:W-:Y:S04]  /*1af50*/  STS.U16 [R26+0x3da00], R13 ;  /* 0x03da000d1a007388 */ /* 0x0001e80000000400 */
[----:B------:R1:W-:Y:S04]  /*1af60*/  STS.U16 [R26+0x3f800], R16 ;  /* 0x03f800101a007388 */ /* 0x0003e80000000400 */
[----:B------:R1:W-:Y:S04]  /*1af70*/  STS.U16 [R26+0x3fa00], R18 ;  /* 0x03fa00121a007388 */ /* 0x0003e80000000400 */
[----:B0-----:R-:W2:Y:S04]  /*1af80*/  LDL.LU R13, [R1+0x298] ;  /* 0x00029800010d7983 */ /* 0x001ea80000300800 */
[----:B-1----:R-:W2:Y:S04]  /*1af90*/  LDL.LU R16, [R1+0x2d4] ;  /* 0x0002d40001107983 */ /* 0x002ea80000300800 */
[----:B------:R-:W2:Y:S04]  /*1afa0*/  LDL.LU R26, [R1+0x5bd0] ;  /* 0x005bd000011a7983 */ /* 0x000ea80000300800 */
[----:B------:R-:W2:Y:S04]  /*1afb0*/  LDL.LU R18, [R1+0x2d8] ;  /* 0x0002d80001127983 */ /* 0x000ea80000300800 */
[----:B----4-:R0:W-:Y:S04]  /*1afc0*/  STS.U16 [R0+0x21c00], R24 ;  /* 0x021c001800007388 */ /* 0x0101e80000000400 */
[----:B------:R1:W-:Y:S04]  /*1afd0*/  STS.U16 [R0+0x21e00], R22 ;  /* 0x021e001600007388 */ /* 0x0003e80000000400 */
[----:B0-----:R-:W4:Y:S04]  /*1afe0*/  LDL.LU R24, [R1+0x5bcc] ;  /* 0x005bcc0001187983 */ /* 0x001f280000300800 */
[----:B-1----:R-:W4:Y:S04]  /*1aff0*/  LDL.LU R22, [R1+0x5bc8] ;  /* 0x005bc80001167983 */ /* 0x002f280000300800 */
[----:B---3--:R0:W-:Y:S04]  /*1b000*/  STS.U16 [R0+0x23c00], R20 ;  /* 0x023c001400007388 */ /* 0x0081e80000000400 */
[----:B------:R1:W-:Y:S04]  /*1b010*/  STS.U16 [R0+0x23e00], R3 ;  /* 0x023e000300007388 */ /* 0x0003e80000000400 */
[----:B0-----:R-:W3:Y:S04]  /*1b020*/  LDL.LU R20, [R1+0x5bc4] ;  /* 0x005bc40001147983 */ /* 0x001ee80000300800 */
[----:B-1----:R-:W3:Y:S04]  /*1b030*/  LDL.LU R3, [R1+0x5bc0] ;  /* 0x005bc00001037983 */ /* 0x002ee80000300800 */
        /* <DEDUP_REMOVED lines=21> */
[----:B---3--:R-:W-:Y:S04]  /*1b190*/  STS.U16 [R0+0x39e00], R3 ;  /* 0x039e000300007388 */ /* 0x008fe80000000400 */
[----:B------:R-:W-:Y:S04]  /*1b1a0*/  STS.U16 [R0+0x3bc00], R20 ;  /* 0x03bc001400007388 */ /* 0x000fe80000000400 */
[----:B----4-:R-:W-:Y:S04]  /*1b1b0*/  STS.U16 [R0+0x3be00], R22 ;  /* 0x03be001600007388 */ /* 0x010fe80000000400 */
[----:B------:R-:W-:Y:S04]  /*1b1c0*/  STS.U16 [R0+0x3dc00], R24 ;  /* 0x03dc001800007388 */ /* 0x000fe80000000400 */
[----:B------:R-:W-:Y:S04]  /*1b1d0*/  STS.U16 [R0+0x3de00], R26 ;  /* 0x03de001a00007388 */ /* 0x000fe80000000400 */
[----:B------:R0:W-:Y:S04]  /*1b1e0*/  STS.U16 [R0+0x3fc00], R28 ;  /* 0x03fc001c00007388 */ /* 0x0001e80000000400 */
[----:B0-----:R-:W2:Y:S04]  /*1b1f0*/  LDL R28, [R1+0x764] ;  /* 0x00076400011c7983 */ /* 0x001ea80000100800 */
[----:B------:R-:W0:Y:S04]  /*1b200*/  S2R R15, SR_TID.X ;  /* 0x00000000000f7919 */ /* 0x000e280000002100 */
[----:B------:R-:W1:Y:S04]  /*1b210*/  S2R R3, SR_TID.X ;  /* 0x0000000000037919 */ /* 0x000e680000002100 */
[----:B------:R3:W-:Y:S04]  /*1b220*/  STS.U16 [R0+0x3fe00], R14 ;  /* 0x03fe000e00007388 */ /* 0x0007e80000000400 */
[----:B------:R-:W-:Y:S01]  /*1b230*/  BAR.SYNC.DEFER_BLOCKING 0x0 ;  /* 0x0000000000007b1d */ /* 0x000fe20000010000 */
[----:B0-----:R-:W-:-:S02]  /*1b240*/  LOP3.LUT R15, R15, 0x7, RZ, 0xc0, !PT ;  /* 0x000000070f0f7812 */ /* 0x001fc400078ec0ff */
[----:B-1----:R-:W-:-:S03]  /*1b250*/  LOP3.LUT R5, R3, 0x7, RZ, 0xc0, !PT ;  /* 0x0000000703057812 */ /* 0x002fc600078ec0ff */
[----:B------:R-:W-:Y:S01]  /*1b260*/  IMAD.SHL.U32 R6, R15, 0x10, RZ ;  /* 0x000000100f067824 */ /* 0x000fe200078e00ff */
[C---:B------:R-:W-:Y:S02]  /*1b270*/  SHF.L.U32 R4, R3.reuse, 0x1, RZ ;  /* 0x0000000103047819 */ /* 0x040fe400000006ff */
[----:B------:R-:W-:Y:S01]  /*1b280*/  LOP3.LUT R15, R3, 0x10, RZ, 0xc0, !PT ;  /* 0x00000010030f7812 */ /* 0x000fe200078ec0ff */
[----:B------:R-:W-:-:S05]  /*1b290*/  IMAD R3, R5, 0x100, R6 ;  /* 0x0000010005037824 */ /* 0x000fca00078e0206 */
[----:B------:R-:W-:-:S04]  /*1b2a0*/  LOP3.LUT R3, R3, 0x10, R4, 0x78, !PT ;  /* 0x0000001003037812 */ /* 0x000fc800078e7804 */
[----:B------:R-:W-:-:S05]  /*1b2b0*/  LEA R3, R15, R3, 0x7 ;  /* 0x000000030f037211 */ /* 0x000fca00078e38ff */
[----:B------:R-:W0:Y:S01]  /*1b2c0*/  LDSM.16.MT88.4 R8, [R3] ;  /* 0x000000000308783b */ /* 0x000e220000004200 */
[C-C-:B------:R-:W-:Y:S02]  /*1b2d0*/  IMAD R2, R5.reuse, 0x100, R6.reuse ;  /* 0x0000010005027824 */ /* 0x140fe400078e0206 */
[C-C-:B------:R-:W-:Y:S01]  /*1b2e0*/  IMAD R29, R5.reuse, 0x100, R6.reuse ;  /* 0x00000100051d7824 */ /* 0x140fe200078e0206 */
[----:B------:R-:W-:Y:S01]  /*1b2f0*/  LDSM.16.MT88.4 R24, [R3+0x80] ;  /* 0x000080000318783b */ /* 0x000fe20000004200 */
[----:B---3--:R-:W-:Y:S01]  /*1b300*/  IMAD R0, R5, 0x100, R6 ;  /* 0x0000010005007824 */ /* 0x008fe200078e0206 */
[--C-:B------:R-:W-:Y:S02]  /*1b310*/  LOP3.LUT R2, R2, 0x10, R4.reuse, 0x78, !PT ;  /* 0x0000001002027812 */ /* 0x100fe400078e7804 */
[----:B------:R-:W-:Y:S02]  /*1b320*/  LOP3.LUT R29, R29, 0x10, R4, 0x78, !PT ;  /* 0x000000101d1d7812 */ /* 0x000fe400078e7804 */
[----:B------:R-:W-:-:S02]  /*1b330*/  LEA R2, R15, R2, 0x7 ;  /* 0x000000020f027211 */ /* 0x000fc400078e38ff */
[----:B------:R-:W-:Y:S02]  /*1b340*/  LOP3.LUT R0, R0, 0x10, R4, 0x78, !PT ;  /* 0x0000001000007812 */ /* 0x000fe400078e7804 */
[C---:B------:R-:W-:Y:S02]  /*1b350*/  LEA R29, R15.reuse, R29, 0x7 ;  /* 0x0000001d0f1d7211 */ /* 0x040fe400078e38ff */
[----:B------:R-:W-:Y:S02]  /*1b360*/  LOP3.LUT R2, R2, 0x40, RZ, 0x3c, !PT ;  /* 0x0000004002027812 */ /* 0x000fe400078e3cff */
[----:B------:R-:W-:Y:S02]  /*1b370*/  LEA R0, R15, R0, 0x7 ;  /* 0x000000000f007211 */ /* 0x000fe400078e38ff */
[----:B------:R-:W-:Y:S01]  /*1b380*/  LOP3.LUT R29, R29, 0x20, RZ, 0x3c, !PT ;  /* 0x000000201d1d7812 */ /* 0x000fe200078e3cff */
[----:B------:R-:W-:Y:S01]  /*1b390*/  LDSM.16.MT88.4 R4, [R2] ;  /* 0x000000000204783b */ /* 0x000fe20000004200 */
[----:B0-----:R-:W-:Y:S01]  /*1b3a0*/  IMAD.MOV.U32 R23, RZ, RZ, R8 ;  /* 0x000000ffff177224 */ /* 0x001fe200078e0008 */
[----:B------:R-:W-:Y:S01]  /*1b3b0*/  MOV R22, R9 ;  /* 0x0000000900167202 */ /* 0x000fe20000000f00 */
[----:B------:R-:W-:Y:S01]  /*1b3c0*/  IMAD.MOV.U32 R21, RZ, RZ, R10 ;  /* 0x000000ffff157224 */ /* 0x000fe200078e000a */
[----:B------:R-:W-:-:S02]  /*1b3d0*/  MOV R20, R11 ;  /* 0x0000000b00147202 */ /* 0x000fc40000000f00 */
[----:B------:R-:W-:Y:S01]  /*1b3e0*/  LDSM.16.MT88.4 R8, [R29] ;  /* 0x000000001d08783b */ /* 0x000fe20000004200 */
[----:B------:R-:W-:-:S03]  /*1b3f0*/  LOP3.LUT R0, R0, 0x60, RZ, 0x3c, !PT ;  /* 0x0000006000007812 */ /* 0x000fc600078e3cff */
[----:B--2---:R-:W0:Y:S04]  /*1b400*/  LDSM.16.M88.4 R16, [R28+0x20000] ;  /* 0x020000001c10783b */ /* 0x004e280000000200 */
[----:B------:R-:W1:Y:S04]  /*1b410*/  LDSM.16.M88.4 R12, [R28+0x30000] ;  /* 0x030000001c0c783b */ /* 0x000e680000000200 */
[----:B0-----:R-:W-:Y:S04]  /*1b420*/  STL [R1+0x5b34], R18 ;  /* 0x005b341201007387 */ /* 0x001fe80000100800 */
[----:B------:R-:W-:Y:S04]  /*1b430*/  STL [R1+0x5b30], R19 ;  /* 0x005b301301007387 */ /* 0x000fe80000100800 */
[----:B-1----:R-:W-:Y:S04]  /*1b440*/  STL [R1+0x5b3c], R14 ;  /* 0x005b3c0e01007387 */ /* 0x002fe80000100800 */
[----:B------:R-:W-:Y:S04]  /*1b450*/  STL [R1+0x5b38], R15 ;  /* 0x005b380f01007387 */ /* 0x000fe80000100800 */
[----:B------:R-:W-:Y:S04]  /*1b460*/  STL [R1+0x5898], R28 ;  /* 0x0058981c01007387 */ /* 0x000fe80000100800 */
[----:B------:R-:W-:Y:S04]  /*1b470*/  STL.64 [R1+0x5bb8], R6 ;  /* 0x005bb80601007387 */ /* 0x000fe80000100a00 */
[----:B------:R-:W-:Y:S04]  /*1b480*/  STL.64 [R1], R8 ;  /* 0x0000000801007387 */ /* 0x000fe80000100a00 */
[----:B------:R-:W-:Y:S04]  /*1b490*/  STL.64 [R1+0x8], R10 ;  /* 0x0000080a01007387 */ /* 0x000fe80000100a00 */
[----:B------:R0:W-:Y:S04]  /*1b4a0*/  STL.64 [R1+0x5bb0], R4 ;  /* 0x005bb00401007387 */ /* 0x0001e80000100a00 */
[----:B------:R-:W1:Y:S04]  /*1b4b0*/  LDSM.16.MT88.4 R8, [R0] ;  /* 0x000000000008783b */ /* 0x000e680000004200 */
[----:B0-----:R-:W2:Y:S04]  /*1b4c0*/  LDL.LU.64 R4, [R1] ;  /* 0x0000000001047983 */ /* 0x001ea80000300a00 */
[----:B------:R-:W3:Y:S04]  /*1b4d0*/  LDL.LU.64 R6, [R1+0x8] ;  /* 0x0000080001067983 */ /* 0x000ee80000300a00 */
[----:B-1----:R0:W-:Y:S04]  /*1b4e0*/  STL.64 [R1+0x5ba8], R10 ;  /* 0x005ba80a01007387 */ /* 0x0021e80000100a00 */
[----:B------:R1:W-:Y:S01]  /*1b4f0*/  STL.64 [R1+0x5ba0], R8 ;  /* 0x005ba00801007387 */ /* 0x0003e20000100a00 */
[----:B0-----:R-:W-:Y:S01]  /*1b500*/  IMAD.MOV.U32 R10, RZ, RZ, R21 ;  /* 0x000000ffff0a7224 */ /* 0x001fe200078e0015 */
[----:B------:R-:W-:Y:S01]  /*1b510*/  MOV R11, R20 ;  /* 0x00000014000b7202 */ /* 0x000fe20000000f00 */
[----:B-1----:R-:W-:Y:S01]  /*1b520*/  IMAD.MOV.U32 R8, RZ, RZ, R23 ;  /* 0x000000ffff087224 */ /* 0x002fe200078e0017 */
[----:B------:R-:W-:-:S02]  /*1b530*/  MOV R9, R22 ;  /* 0x0000001600097202 */ /* 0x000fc40000000f00 */
[----:B------:R-:W0:Y:S04]  /*1b540*/  LDSM.16.MT88.4 R20, [R29+0x80] ;  /* 0x000080001d14783b */ /* 0x000e280000004200 */
[----:B0-----:R-:W-:Y:S04]  /*1b550*/  STL.64 [R1+0x5b98], R22 ;  /* 0x005b981601007387 */ /* 0x001fe80000100a00 */
[----:B------:R-:W-:Y:S04]  /*1b560*/  STL.64 [R1+0x10], R24 ;  /* 0x0000101801007387 */ /* 0x000fe80000100a00 */
[----:B------:R-:W-:Y:S04]  /*1b570*/  STL.64 [R1+0x18], R26 ;  /* 0x0000181a01007387 */ /* 0x000fe80000100a00 */
[----:B------:R-:W-:Y:S04]  /*1b580*/  STL.64 [R1+0x5b90], R20 ;  /* 0x005b901401007387 */ /* 0x000fe80000100a00 */
[----:B------:R-:W0:Y:S04]  /*1b590*/  LDSM.16.MT88.4 R20, [R0+0x80] ;  /* 0x000080000014783b */ /* 0x000e280000004200 */
[----:B------:R-:W-:Y:S04]  /*1b5a0*/  STL [R1+0x5b60], R2 ;  /* 0x005b600201007387 */ /* 0x000fe80000100800 */
[----:B------:R-:W-:Y:S04]  /*1b5b0*/  STL [R1+0x5b40], R0 ;  /* 0x005b400001007387 */ /* 0x000fe80000100800 */
[----:B------:R-:W-:Y:S04]  /*1b5c0*/  LDSM.16.MT88.4 R24, [R2+0x80] ;  /* 0x000080000218783b */ /* 0x000fe80000004200 */
[----:B0-----:R-:W-:Y:S04]  /*1b5d0*/  STL.64 [R1+0x30], R20 ;  /* 0x0000301401007387 */ /* 0x001fe80000100a00 */
[----:B------:R0:W-:Y:S02]  /*1b5e0*/  STL.64 [R1+0x38], R22 ;  /* 0x0000381601007387 */ /* 0x0001e40000100a00 */
[C---:B0-----:R-:W-:Y:S08]  /*1b5f0*/  HMMA.16816.F32.BF16 R20, R8.reuse, R16, RZ ;  /* 0x000000100814723c */ /* 0x041ff000000418ff */
[----:B------:R-:W-:Y:S11]  /*1b600*/  HMMA.16816.F32.BF16 R8, R8, R12, RZ ;  /* 0x0000000c0808723c */ /* 0x000ff600000418ff */
[----:B------:R-:W-:Y:S04]  /*1b610*/  @!UPT UIADD3 URZ, URZ, URZ, URZ ;  /* 0x0000003f3f3ff290 */ /* 0x000fe8000fffe03f */
[----:B------:R-:W-:Y:S04]  /*1b620*/  STL.64 [R1+0x80], R20 ;  /* 0x0000801401007387 */ /* 0x000fe80000100a00 */
[----:B------:R-:W-:Y:S05]  /*1b630*/  STL.64 [R1+0x88], R22 ;  /* 0x0000881601007387 */ /* 0x000fea0000100a00 */
[----:B------:R-:W-:Y:S01]  /*1b640*/  MOV R19, R11 ;  /* 0x0000000b00137202 */ /* 0x000fe20000000f00 */
[----:B------:R-:W-:Y:S01]  /*1b650*/  IMAD.MOV.U32 R18, RZ, RZ, R10 ;  /* 0x000000ffff127224 */ /* 0x000fe200078e000a */
[----:B------:R-:W-:Y:S01]  /*1b660*/  MOV R15, R9 ;  /* 0x00000009000f7202 */ /* 0x000fe20000000f00 */
[----:B------:R-:W-:-:S02]  /*1b670*/  IMAD.MOV.U32 R14, RZ, RZ, R8 ;  /* 0x000000ffff0e7224 */ /* 0x000fc400078e0008 */
[----:B------:R-:W-:Y:S04]  /*1b680*/  STL [R1+0x5b50], R19 ;  /* 0x005b501301007387 */ /* 0x000fe80000100800 */
[----:B------:R-:W-:Y:S04]  /*1b690*/  STL [R1+0x5b4c], R18 ;  /* 0x005b4c1201007387 */ /* 0x000fe80000100800 */
[----:B------:R-:W-:Y:S04]  /*1b6a0*/  STL [R1+0x5b48], R15 ;  /* 0x005b480f01007387 */ /* 0x000fe80000100800 */
[----:B------:R-:W-:Y:S04]  /*1b6b0*/  STL [R1+0x5b44], R14 ;  /* 0x005b440e01007387 */ /* 0x000fe80000100800 */
[----:B------:R0:W-:Y:S04]  /*1b6c0*/  STL.64 [R1+0x5b88], R12 ;  /* 0x005b880c01007387 */ /* 0x0001e80000100a00 */
[----:B0-----:R-:W4:Y:S04]  /*1b6d0*/  LDL.LU.64 R12, [R1+0x10] ;  /* 0x00001000010c7983 */ /* 0x001f280000300a00 */
[----:B------:R-:W4:Y:S01]  /*1b6e0*/  LDL.LU.64 R14, [R1+0x18] ;  /* 0x00001800010e7983 */ /* 0x000f220000300a00 */
[----:B--2---:R-:W-:Y:S01]  /*1b6f0*/  IMAD.MOV.U32 R20, RZ, RZ, R4 ;  /* 0x000000ffff147224 */ /* 0x004fe200078e0004 */
[----:B------:R-:W-:Y:S01]  /*1b700*/  MOV R19, R5 ;  /* 0x0000000500137202 */ /* 0x000fe20000000f00 */
[----:B---3--:R-:W-:Y:S01]  /*1b710*/  HMMA.16816.F32.BF16 R8, R4, R16, RZ ;  /* 0x000000100408723c */ /* 0x008fe200000418ff */
[----:B------:R-:W-:Y:S01]  /*1b720*/  IMAD.MOV.U32 R18, RZ, RZ, R6 ;  /* 0x000000ffff127224 */ /* 0x000fe200078e0006 */
[----:B------:R-:W-:-:S02]  /*1b730*/  MOV R2, R7 ;  /* 0x0000000700027202 */ /* 0x000fc40000000f00 */
[----:B------:R-:W2:Y:S04]  /*1b740*/  LDL.LU.64 R6, [R1+0x5bb8] ;  /* 0x005bb80001067983 */ /* 0x000ea80000300a00 */
[----:B------:R-:W2:Y:S11]  /*1b750*/  LDL.LU.64 R4, [R1+0x5bb0] ;  /* 0x005bb00001047983 */ /* 0x000eb60000300a00 */
[----:B------:R-:W-:Y:S04]  /*1b760*/  @!UPT UIADD3 URZ, URZ, URZ, URZ ;  /* 0x0000003f3f3ff290 */ /* 0x000fe8000fffe03f */
[----:B------:R-:W-:Y:S01]  /*1b770*/  STL.64 [R1+0x90], R8 ;  /* 0x0000900801007387 */ /* 0x000fe20000100a00 */
[----:B------:R-:W-:-:S03]  /*1b780*/  IMAD.MOV.U32 R0, RZ, RZ, R11 ;  /* 0x000000ffff007224 */ /* 0x000fc600078e000b */
[----:B------:R-:W-:Y:S04]  /*1b790*/  STL [R1+0x98], R10 ;  /* 0x0000980a01007387 */ /* 0x000fe80000100800 */
[----:B------:R-:W0:Y:S04]  /*1b7a0*/  LDSM.16.MT88.4 R8, [R3+0x1000] ;  /* 0x001000000308783b */ /* 0x000e280000004200 */
[----:B------:R-:W-:Y:S04]  /*1b7b0*/  STL [R1+0x5b54], R0 ;  /* 0x005b540001007387 */ /* 0x000fe80000100800 */
[----:B------:R-:W-:Y:S04]  /*1b7c0*/  STL [R1+0x5b58], R3 ;  /* 0x005b580301007387 */ /* 0x000fe80000100800 */
[----:B0-----:R-:W-:Y:S04]  /*1b7d0*/  STL.64 [R1+0x40], R8 ;  /* 0x0000400801007387 */ /* 0x001fe80000100a00 */
[----:B------:R2:W-:Y:S02]  /*1b7e0*/  STL.64 [R1+0x48], R10 ;  /* 0x0000480a01007387 */ /* 0x0005e40000100a00 */
[----:B--2---:R-:W-:Y:S11]  /*1b7f0*/  HMMA.16816.F32.BF16 R8, R4, R16, RZ ;  /* 0x000000100408723c */ /* 0x004ff600000418ff */
[----:B------:R-:W-:Y:S11]  /*1b800*/  @!UPT UIADD3 URZ, URZ, URZ, URZ ;  /* 0x0000003f3f3ff290 */ /* 0x000ff6000fffe03f */
[----:B------:R-:W-:Y:S01]  /*1b810*/  @!UPT UIADD3 URZ, URZ, URZ, URZ ;  /* 0x0000003f3f3ff290 */ /* 0x000fe2000fffe03f */
[----:B------:R-:W-:Y:S04]  /*1b820*/  STL.64 [R1+0xf0], R8 ;  /* 0x0000f00801007387 */ /* 0x000fe80000100a00 */
[----:B------:R0:W-:Y:S04]  /*1b830*/  STL.64 [R1+0xf8], R10 ;  /* 0x0000f80a01007387 */ /* 0x0001e80000100a00 */
[----:B0-----:R-:W2:Y:S04]  /*1b840*/  LDL.LU.64 R10, [R1+0x5ba8] ;  /* 0x005ba800010a7983 */ /* 0x001ea80000300a00 */
[----:B------:R-:W2:Y:S04]  /*1b850*/  LDL.LU.64 R8, [R1+0x5ba0] ;  /* 0x005ba00001087983 */ /* 0x000ea80000300a00 */
[----:B------:R-:W-:Y:S04]  /*1b860*/  STL.64 [R1+0x5b70], R6 ;  /* 0x005b700601007387 */ /* 0x000fe80000100a00 */
[----:B------:R0:W-:Y:S02]  /*1b870*/  STL.64 [R1+0x5b68], R4 ;  /* 0x005b680401007387 */ /* 0x0001e40000100a00 */
[----:B0-----:R-:W-:-:S02]  /*1b880*/  MOV R4, R20 ;  /* 0x0000001400047202 */ /* 0x001fc40000000f00 */
[----:B------:R-:W0:Y:S01]  /*1b890*/  LDSM.16.MT88.4 R20, [R29+0x1000] ;  /* 0x001000001d14783b */ /* 0x000e220000004200 */
[----:B------:R-:W-:Y:S01]  /*1b8a0*/  MOV R6, R18 ;  /* 0x0000001200067202 */ /* 0x000fe20000000f00 */
[----:B------:R-:W-:Y:S02]  /*1b8b0*/  IMAD.MOV.U32 R7, RZ, RZ, R2 ;  /* 0x000000ffff077224 */ /* 0x000fe400078e0002 */
[----:B------:R-:W-:-:S03]  /*1b8c0*/  IMAD.MOV.U32 R5, RZ, RZ, R19 ;  /* 0x000000ffff057224 */ /* 0x000fc600078e0013 */
[----:B------:R-:W-:Y:S04]  /*1b8d0*/  STL.64 [R1+0x5b80], R6 ;  /* 0x005b800601007387 */ /* 0x000fe80000100a00 */
[----:B------:R1:W-:Y:S04]  /*1b8e0*/  STL.64 [R1+0x5b78], R4 ;  /* 0x005b780401007387 */ /* 0x0003e80000100a00 */
[----:B-1----:R-:W3:Y:S04]  /*1b8f0*/  LDL.LU.64 R4, [R1+0x30] ;  /* 0x0000300001047983 */ /* 0x002ee80000300a00 */
[----:B------:R-:W3:Y:S04]  /*1b900*/  LDL.LU.64 R6, [R1+0x38] ;  /* 0x0000380001067983 */ /* 0x000ee80000300a00 */
[----:B------:R-:W-:Y:S04]  /*1b910*/  STL [R1+0x5b5c], R29 ;  /* 0x005b5c1d01007387 */ /* 0x000fe80000100800 */
[----:B0-----:R-:W-:Y:S04]  /*1b920*/  STL.64 [R1+0x60], R20 ;  /* 0x0000601401007387 */ /* 0x001fe80000100a00 */
[----:B------:R2:W-:Y:S02]  /*1b930*/  STL.64 [R1+0x68], R22 ;  /* 0x0000681601007387 */ /* 0x0005e40000100a00 */
[-C--:B--2---:R-:W-:Y:S11]  /*1b940*/  HMMA.16816.F32.BF16 R20, R8, R16.reuse, RZ ;  /* 0x000000100814723c */ /* 0x084ff600000418ff */
[----:B------:R-:W-:Y:S11]  /*1b950*/  @!UPT UIADD3 URZ, URZ, URZ, URZ ;  /* 0x0000003f3f3ff290 */ /* 0x000ff6000fffe03f */
[----:B------:R-:W-:Y:S01]  /*1b960*/  @!UPT UIADD3 URZ, URZ, URZ, URZ ;  /* 0x0000003f3f3ff290 */ /* 0x000fe2000fffe03f */
[----:B------:R-:W-:Y:S04]  /*1b970*/  STL.64 [R1+0x120], R20 ;  /* 0x0001201401007387 */ /* 0x000fe80000100a00 */
[----:B------:R4:W-:Y:S02]  /*1b980*/  STL.64 [R1+0x128], R22 ;  /* 0x0001281601007387 */ /* 0x0009e40000100a00 */
[----:B----4-:R-:W-:Y:S11]  /*1b990*/  HMMA.16816.F32.BF16 R20, R12, R16, RZ ;  /* 0x000000100c14723c */ /* 0x010ff600000418ff */
[----:B------:R-:W-:Y:S11]  /*1b9a0*/  @!UPT UIADD3 URZ, URZ, URZ, URZ ;  /* 0x0000003f3f3ff290 */ /* 0x000ff6000fffe03f */
[----:B------:R-:W-:Y:S01]  /*1b9b0*/  @!UPT UIADD3 URZ, URZ, URZ, URZ ;  /* 0x0000003f3f3ff290 */ /* 0x000fe2000fffe03f */
[----:B------:R-:W-:Y:S04]  /*1b9c0*/  STL.64 [R1+0x110], R20 ;  /* 0x0001101401007387 */ /* 0x000fe80000100a00 */
[----:B------:R0:W-:Y:S04]  /*1b9d0*/  STL.64 [R1+0x118], R22 ;  /* 0x0001181601007387 */ /* 0x0001e80000100a00 */
[----:B0-----:R-:W2:Y:S04]  /*1b9e0*/  LDL.LU.64 R22, [R1+0x5b98] ;  /* 0x005b980001167983 */ /* 0x001ea80000300a00 */
[----:B------:R-:W2:Y:S01]  /*1b9f0*/  LDL.LU.64 R20, [R1+0x5b90] ;  /* 0x005b900001147983 */ /* 0x000ea20000300a00 */
[----:B------:R-:W-:Y:S01]  /*1ba00*/  MOV R2, R12 ;  /* 0x0000000c00027202 */ /* 0x000fe20000000f00 */
[----:B------:R-:W-:Y:S01]  /*1ba10*/  IMAD.MOV.U32 R29, RZ, RZ, R13 ;  /* 0x000000ffff1d7224 */ /* 0x000fe200078e000d */
[----:B------:R-:W-:Y:S01]  /*1ba20*/  MOV R3, R14 ;  /* 0x0000000e00037202 */ /* 0x000fe20000000f00 */
[----:B------:R-:W-:-:S02]  /*1ba30*/  IMAD.MOV.U32 R0, RZ, RZ, R15 ;  /* 0x000000ffff007224 */ /* 0x000fc400078e000f */
[----:B--2---:R-:W-:Y:S11]  /*1ba40*/  HMMA.16816.F32.BF16 R12, R20, R16, RZ ;  /* 0x00000010140c723c */ /* 0x004ff600000418ff */
[----:B------:R-:W-:Y:S11]  /*1ba50*/  @!UPT UIADD3 URZ, URZ, URZ, URZ ;  /* 0x0000003f3f3ff290 */ /* 0x000ff6000fffe03f */
[----:B------:R-:W-:Y:S01]  /*1ba60*/  @!UPT UIADD3 URZ, URZ, URZ, URZ ;  /* 0x0000003f3f3ff290 */ /* 0x000fe2000fffe03f */
[----:B------:R-:W-:Y:S01]  /*1ba70*/  STL.64 [R1+0x160], R12 ;  /* 0x0001600c01007387 */ /* 0x000fe20000100a00 */
[----:B------:R-:W-:-:S03]  /*1ba80*/  MOV R28, R15 ;  /* 0x0000000f001c7202 */ /* 0x000fc60000000f00 */
[----:B------:R0:W-:Y:S02]  /*1ba90*/  STL [R1+0x168], R14 ;  /* 0x0001680e01007387 */ /* 0x0001e40000100800 */
[-C--:B0-----:R-:W-:Y:S08]  /*1baa0*/  HMMA.16816.F32.BF16 R12, R24, R16.reuse, RZ ;  /* 0x00000010180c723c */ /* 0x081ff000000418ff */
[----:B---3--:R-:W-:Y:S01]  /*1bab0*/  HMMA.16816.F32.BF16 R16, R4, R16, RZ ;  /* 0x000000100410723c */ /* 0x008fe200000418ff */
[----:B------:R-:W-:Y:S11]  /*1bac0*/  STL [R1+0x5ab0], R28 ;  /* 0x005ab01c01007387 */ /* 0x000ff60000100800 */
[----:B------:R-:W-:Y:S03]  /*1bad0*/  @!UPT UIADD3 URZ, URZ, URZ, URZ ;  /* 0x0000003f3f3ff290 */ /* 0x000fe6000fffe03f */
[----:B------:R0:W-:Y:S04]  /*1bae0*/  STL.64 [R1+0x170], R12 ;  /* 0x0001700c01007387 */ /* 0x0001e80000100a00 */
[----:B------:R1:W-:Y:S04]  /*1baf0*/  STL.64 [R1+0x178], R14 ;  /* 0x0001780e01007387 */ /* 0x0003e80000100a00 */
[----:B0-----:R-:W2:Y:S04]  /*1bb00*/  LDL.LU.64 R12, [R1+0x5b88] ;  /* 0x005b8800010c7983 */ /* 0x001ea80000300a00 */
[----:B------:R-:W-:Y:S01]  /*1bb10*/  STL.64 [R1+0x1a0], R16 ;  /* 0x0001a01001007387 */ /* 0x000fe20000100a00 */
[----:B-1----:R-:W-:Y:S01]  /*1bb20*/  IMAD.MOV.U32 R15, RZ, RZ, R6 ;  /* 0x000000ffff0f7224 */ /* 0x002fe200078e0006 */
[----:B------:R-:W-:-:S02]  /*1bb30*/  MOV R14, R7 ;  /* 0x00000007000e7202 */ /* 0x000fc40000000f00 */
[----:B------:R0:W-:Y:S04]  /*1bb40*/  STL.64 [R1+0x1a8], R18 ;  /* 0x0001a81201007387 */ /* 0x0001e80000100a00 */
[----:B------:R-:W2:Y:S01]  /*1bb50*/  LDL.LU.64 R6, [R1+0x5b80] ;  /* 0x005b800001067983 */ /* 0x000ea20000300a00 */
[----:B0-----:R-:W-:Y:S01]  /*1bb60*/  IMAD.MOV.U32 R19, RZ, RZ, R4 ;  /* 0x000000ffff137224 */ /* 0x001fe200078e0004 */
[----:B------:R-:W-:Y:S02]  /*1bb70*/  MOV R18, R5 ;  /* 0x0000000500127202 */ /* 0x000fe40000000f00 */
[----:B------:R-:W2:Y:S02]  /*1bb80*/  LDL.LU.64 R4, [R1+0x5b78] ;  /* 0x005b780001047983 */ /* 0x000ea40000300a00 */
[-C--:B--2---:R-:W-:Y:S11]  /*1bb90*/  HMMA.16816.F32.BF16 R4, R4, R12.reuse, RZ ;  /* 0x0000000c0404723c */ /* 0x084ff600000418ff */
[----:B------:R-:W-:Y:S11]  /*1bba0*/  @!UPT UIADD3 URZ, URZ, URZ, URZ ;  /* 0x0000003f3f3ff290 */ /* 0x000ff6000fffe03f */
[----:B------:R-:W-:Y:S01]  /*1bbb0*/  @!UPT UIADD3 URZ, URZ, URZ, URZ ;  /* 0x0000003f3f3ff290 */ /* 0x000fe2000fffe03f */
[----:B------:R-:W-:Y:S04]  /*1bbc0*/  STL.64 [R1+0xc0], R4 ;  /* 0x0000c00401007387 */ /* 0x000fe80000100a00 */
[----:B------:R0:W-:Y:S04]  /*1bbd0*/  STL.64 [R1+0xc8], R6 ;  /* 0x0000c80601007387 */ /* 0x0001e80000100a00 */
[----:B0-----:R-:W2:Y:S04]  /*1bbe0*/  LDL.LU.64 R6, [R1+0x5b70] ;  /* 0x005b700001067983 */ /* 0x001ea80000300a00 */
[----:B------:R-:W2:Y:S02]  /*1bbf0*/  LDL.LU.64 R4, [R1+0x5b68] ;  /* 0x005b680001047983 */ /* 0x000ea40000300a00 */
[----:B--2---:R-:W-:Y:S11]  /*1bc00*/  HMMA.16816.F32.BF16 R4, R4, R12, RZ ;  /* 0x0000000c0404723c */ /* 0x004ff600000418ff */
[----:B------:R-:W-:Y:S11]  /*1bc10*/  @!UPT UIADD3 URZ, URZ, URZ, URZ ;  /* 0x0000003f3f3ff290 */ /* 0x000ff6000fffe03f */
[----:B------:R-:W-:Y:S01]  /*1bc20*/  @!UPT UIADD3 URZ, URZ, URZ, URZ ;  /* 0x0000003f3f3ff290 */ /* 0x000fe2000fffe03f */
[----:B------:R0:W-:Y:S04]  /*1bc30*/  STL.64 [R1+0xb0], R4 ;  /* 0x0000b00401007387 */ /* 0x0001e80000100a00 */
[----:B------:R1:W-:Y:S01]  /*1bc40*/  STL.64 [R1+0xb8], R6 ;  /* 0x0000b80601007387 */ /* 0x0003e20000100a00 */
[----:B0-----:R-:W-:-:S03]  /*1bc50*/  IMAD.MOV.U32 R4, RZ, RZ, R2 ;  /* 0x000000ffff047224 */ /* 0x001fc600078e0002 */
[----:B------:R-:W2:Y:S01]  /*1bc60*/  LDL.LU R2, [R1+0x5b60] ;  /* 0x005b600001027983 */ /* 0x000ea20000300800 */
[-C--:B------:R-:W-:Y:S01]  /*1bc70*/  HMMA.16816.F32.BF16 R8, R8, R12.reuse, RZ ;  /* 0x0000000c0808723c */ /* 0x080fe200000418ff */
[----:B------:R-:W-:Y:S01]  /*1bc80*/  MOV R5, R29 ;  /* 0x0000001d00057202 */ /* 0x000fe20000000f00 */
[----:B-1----:R-:W-:Y:S01]  /*1bc90*/  IMAD.MOV.U32 R6, RZ, RZ, R3 ;  /* 0x000000ffff067224 */ /* 0x002fe200078e0003 */
[----:B------:R-:W-:Y:S01]  /*1bca0*/  MOV R7, R0 ;  /* 0x0000000000077202 */ /* 0x000fe20000000f00 */
[----:B------:R-:W3:Y:S04]  /*1bcb0*/  LDL.LU R29, [R1+0x5b5c] ;  /* 0x005b5c00011d7983 */ /* 0x000ee80000300800 */
[----:B------:R-:W4:Y:S02]  /*1bcc0*/  LDL.LU R3, [R1+0x5b58] ;  /* 0x005b580001037983 */ /* 0x000f240000300800 */
[-C--:B------:R-:W-:Y:S02]  /*1bcd0*/  HMMA.16816.F32.BF16 R4, R4, R12.reuse, RZ ;  /* 0x0000000c0404723c */ /* 0x080fe400000418ff */
[----:B------:R-:W3:Y:S11]  /*1bce0*/  LDL.LU R0, [R1+0x5b54] ;  /* 0x005b540001007983 */ /* 0x000ef60000300800 */
[----:B------:R-:W-:Y:S04]  /*1bcf0*/  STL.64 [R1+0xa0], R8 ;  /* 0x0000a00801007387 */ /* 0x000fe80000100a00 */
[----:B------:R-:W-:Y:S06]  /*1bd00*/  STL.64 [R1+0xa8], R10 ;  /* 0x0000a80a01007387 */ /* 0x000fec0000100a00 */
[----:B------:R-:W-:Y:S04]  /*1bd10*/  STL.64 [R1+0xd0], R4 ;  /* 0x0000d00401007387 */ /* 0x000fe80000100a00 */
[----:B------:R0:W-:Y:S02]  /*1bd20*/  STL.64 [R1+0xd8], R6 ;  /* 0x0000d80601007387 */ /* 0x0001e40000100a00 */
[-C--:B0-----:R-:W-:Y:S11]  /*1bd30*/  HMMA.16816.F32.BF16 R4, R20, R12.reuse, RZ ;  /* 0x0000000c1404723c */ /* 0x081ff600000418ff */
[----:B------:R-:W-:Y:S11]  /*1bd40*/  @!UPT UIADD3 URZ, URZ, URZ, URZ ;  /* 0x0000003f3f3ff290 */ /* 0x000ff6000fffe03f */
[----:B------:R-:W-:Y:S02]  /*1bd50*/  @!UPT UIADD3 URZ, URZ, URZ, URZ ;  /* 0x0000003f3f3ff290 */ /* 0x000fe4000fffe03f */
[----:B------:R-:W-:Y:S01]  /*1bd60*/  IMAD.MOV.U32 R28, RZ, RZ, R5 ;  /* 0x000000ffff1c7224 */ /* 0x000fe200078e0005 */
[----:B------:R-:W-:Y:S01]  /*1bd70*/  MOV R17, R6 ;  /* 0x0000000600117202 */ /* 0x000fe20000000f00 */
[----:B------:R-:W-:Y:S01]  /*1bd80*/  IMAD.MOV.U32 R16, RZ, RZ, R7 ;  /* 0x000000ffff107224 */ /* 0x000fe200078e0007 */
[----:B--2---:R-:W0:Y:S04]  /*1bd90*/  LDSM.16.MT88.4 R8, [R2+0x1000] ;  /* 0x001000000208783b */ /* 0x004e280000004200 */
[----:B0-----:R-:W-:Y:S04]  /*1bda0*/  STL.64 [R1+0x50], R8 ;  /* 0x0000500801007387 */ /* 0x001fe80000100a00 */
[----:B------:R-:W-:Y:S04]  /*1bdb0*/  STL.64 [R1+0x58], R10 ;  /* 0x0000580a01007387 */ /* 0x000fe80000100a00 */
[----:B------:R0:W-:Y:S02]  /*1bdc0*/  STL [R1+0xe0], R4 ;  /* 0x0000e00401007387 */ /* 0x0001e40000100800 */
[----:B0-----:R-:W-:Y:S02]  /*1bdd0*/  HMMA.16816.F32.BF16 R4, R24, R12, RZ ;  /* 0x0000000c1804723c */ /* 0x001fe400000418ff */
[----:B------:R-:W-:Y:S04]  /*1bde0*/  STL [R1+0x5abc], R16 ;  /* 0x005abc1001007387 */ /* 0x000fe80000100800 */
[----:B------:R-:W-:Y:S04]  /*1bdf0*/  STL [R1+0x5ab8], R17 ;  /* 0x005ab81101007387 */ /* 0x000fe80000100800 */
[----:B------:R-:W-:Y:S04]  /*1be00*/  STL [R1+0x5ab4], R28 ;  /* 0x005ab41c01007387 */ /* 0x000fe80000100800 */
[----:B------:R-:W2:Y:S09]  /*1be10*/  LDL.LU R24, [R1+0x40] ;  /* 0x0000400001187983 */ /* 0x000eb20000300800 */
[----:B------:R-:W-:Y:S04]  /*1be20*/  STL.64 [R1+0x100], R4 ;  /* 0x0001000401007387 */ /* 0x000fe80000100a00 */
[----:B------:R3:W-:Y:S04]  /*1be30*/  STL.64 [R1+0x108], R6 ;  /* 0x0001080601007387 */ /* 0x0007e80000100a00 */
[----:B------:R-:W2:Y:S04]  /*1be40*/  LDL.LU R25, [R1+0x44] ;  /* 0x0000440001197983 */ /* 0x000ea80000300800 */
[----:B------:R-:W2:Y:S04]  /*1be50*/  LDL.LU R26, [R1+0x48] ;  /* 0x00004800011a7983 */ /* 0x000ea80000300800 */
[----:B------:R-:W2:Y:S01]  /*1be60*/  LDL.LU R27, [R1+0x4c] ;  /* 0x00004c00011b7983 */ /* 0x000ea20000300800 */
[----:B---3--:R-:W-:-:S03]  /*1be70*/  MOV R7, R0 ;  /* 0x0000000000077202 */ /* 0x008fc60000000f00 */
[----:B--2---:R0:W-:Y:S04]  /*1be80*/  STL.64 [R1+0x5b28], R26 ;  /* 0x005b281a01007387 */ /* 0x0041e80000100a00 */
[----:B------:R1:W-:Y:S01]  /*1be90*/  STL.64 [R1+0x5b20], R24 ;  /* 0x005b201801007387 */ /* 0x0003e20000100a00 */
[----:B0-----:R-:W-:Y:S01]  /*1bea0*/  MOV R26, R15 ;  /* 0x0000000f001a7202 */ /* 0x001fe20000000f00 */
[----:B------:R-:W-:Y:S01]  /*1beb0*/  IMAD.MOV.U32 R27, RZ, RZ, R14 ;  /* 0x000000ffff1b7224 */ /* 0x000fe200078e000e */
[----:B-1----:R-:W-:Y:S01]  /*1bec0*/  MOV R24, R19 ;  /* 0x0000001300187202 */ /* 0x002fe20000000f00 */
[----:B------:R-:W-:Y:S01]  /*1bed0*/  IMAD.MOV.U32 R25, RZ, RZ, R18 ;  /* 0x000000ffff197224 */ /* 0x000fe200078e0012 */
[----:B------:R-:W2:Y:S04]  /*1bee0*/  LDL.LU R19, [R1+0x5b50] ;  /* 0x005b500001137983 */ /* 0x000ea80000300800 */
[----:B------:R-:W3:Y:S04]  /*1bef0*/  LDL.LU R18, [R1+0x5b4c] ;  /* 0x005b4c0001127983 */ /* 0x000ee80000300800 */
[----:B------:R-:W2:Y:S04]  /*1bf00*/  LDL.LU R15, [R1+0x5b48] ;  /* 0x005b4800010f7983 */ /* 0x000ea80000300800 */
[----:B------:R-:W2:Y:S04]  /*1bf10*/  LDL.LU R14, [R1+0x5b44] ;  /* 0x005b4400010e7983 */ /* 0x000ea80000300800 */
[----:B------:R-:W2:Y:S04]  /*1bf20*/  LDL.LU R4, [R1+0x90] ;  /* 0x0000900001047983 */ /* 0x000ea80000300800 */
[----:B------:R-:W2:Y:S04]  /*1bf30*/  LDL.LU R5, [R1+0x94] ;  /* 0x0000940001057983 */ /* 0x000ea80000300800 */
[----:B------:R-:W2:Y:S04]  /*1bf40*/  LDL.LU R6, [R1+0x98] ;  /* 0x0000980001067983 */ /* 0x000ea80000300800 */
[----:B------:R-:W2:Y:S01]  /*1bf50*/  LDL.LU R0, [R1+0x5b40] ;  /* 0x005b400001007983 */ /* 0x000ea20000300800 */
[----:B------:R-:W-:Y:S03]  /*1bf60*/  HMMA.16816.F32.BF16 R24, R24, R12, RZ ;  /* 0x0000000c1818723c */ /* 0x000fe600000418ff */
[----:B--2---:R-:W0:Y:S04]  /*1bf70*/  LDSM.16.MT88.4 R20, [R0+0x1000] ;  /* 0x001000000014783b */ /* 0x004e280000004200 */
[----:B------:R-:W-:Y:S04]  /*1bf80*/  STL.64 [R1+0x5b18], R6 ;  /* 0x005b180601007387 */ /* 0x000fe80000100a00 */
[----:B------:R1:W-:Y:S04]  /*1bf90*/  STL.64 [R1+0x5b10], R4 ;  /* 0x005b100401007387 */ /* 0x0003e80000100a00 */
[----:B-1----:R-:W2:Y:S04]  /*1bfa0*/  LDL.LU R4, [R1+0x80] ;  /* 0x0000800001047983 */ /* 0x002ea80000300800 */
[----:B------:R-:W2:Y:S04]  /*1bfb0*/  LDL.LU R5, [R1+0x84] ;  /* 0x0000840001057983 */ /* 0x000ea80000300800 */
[----:B------:R-:W2:Y:S04]  /*1bfc0*/  LDL.LU R6, [R1+0x88] ;  /* 0x0000880001067983 */ /* 0x000ea80000300800 */
[----:B------:R-:W2:Y:S04]  /*1bfd0*/  LDL.LU R7, [R1+0x8c] ;  /* 0x00008c0001077983 */ /* 0x000ea80000300800 */
[----:B------:R-:W2:Y:S04]  /*1bfe0*/  LDL.LU.64 R8, [R1+0x60] ;  /* 0x0000600001087983 */ /* 0x000ea80000300a00 */
[----:B------:R-:W2:Y:S04]  /*1bff0*/  LDL.LU.64 R10, [R1+0x68] ;  /* 0x00006800010a7983 */ /* 0x000ea80000300a00 */
[----:B0-----:R3:W-:Y:S04]  /*1c000*/  STL.64 [R1+0x5ae8], R22 ;  /* 0x005ae81601007387 */ /* 0x0017e80000100a00 */
[----:B------:R0:W-:Y:S01]  /*1c010*/  STL.64 [R1+0x5ae0], R20 ;  /* 0x005ae01401007387 */ /* 0x0001e20000100a00 */
[----:B---3--:R-:W-:Y:S01]  /*1c020*/  IMAD.MOV.U32 R22, RZ, RZ, R18 ;  /* 0x000000ffff167224 */ /* 0x008fe200078e0012 */
[----:B------:R-:W-:Y:S01]  /*1c030*/  MOV R23, R19 ;  /* 0x0000001300177202 */ /* 0x000fe20000000f00 */
[----:B0-----:R-:W-:Y:S01]  /*1c040*/  IMAD.MOV.U32 R20, RZ, RZ, R14 ;  /* 0x000000ffff147224 */ /* 0x001fe200078e000e */
[----:B------:R-:W-:Y:S01]  /*1c050*/  MOV R21, R15 ;  /* 0x0000000f00157202 */ /* 0x000fe20000000f00 */
[----:B------:R-:W3:Y:S04]  /*1c060*/  LDL.LU R14, [R1+0x5b3c] ;  /* 0x005b3c00010e7983 */ /* 0x000ee80000300800 */
[----:B------:R-:W3:Y:S04]  /*1c070*/  LDL.LU R15, [R1+0x5b38] ;  /* 0x005b3800010f7983 */ /* 0x000ee80000300800 */
[----:B------:R-:W2:Y:S04]  /*1c080*/  LDL.LU R18, [R1+0x5b34] ;  /* 0x005b340001127983 */ /* 0x000ea80000300800 */
[----:B------:R-:W2:Y:S04]  /*1c090*/  LDL.LU R19, [R1+0x5b30] ;  /* 0x005b300001137983 */ /* 0x000ea80000300800 */
[----:B------:R-:W-:Y:S04]  /*1c0a0*/  STL.64 [R1+0x140], R24 ;  /* 0x0001401801007387 */ /* 0x000fe80000100a00 */
[----:B------:R-:W-:Y:S04]  /*1c0b0*/  STL.64 [R1+0x148], R26 ;  /* 0x0001481a01007387 */ /* 0x000fe80000100a00 */
[----:B----4-:R-:W0:Y:S02]  /*1c0c0*/  LDSM.16.MT88.4 R24, [R3+0x1080] ;  /* 0x001080000318783b */ /* 0x010e240000004200 */
[----:B0-----:R-:W-:-:S02]  /*1c0d0*/  MOV R17, R26 ;  /* 0x0000001a00117202 */ /* 0x001fc40000000f00 */
[----:B------:R0:W-:Y:S01]  /*1c0e0*/  STL [R1+0x20], R24 ;  /* 0x0000201801007387 */ /* 0x0001e20000100800 */
[----:B------:R-:W-:Y:S02]  /*1c0f0*/  IMAD.MOV.U32 R28, RZ, RZ, R27 ;  /* 0x000000ffff1c7224 */ /* 0x000fe400078e001b */
[----:B------:R-:W-:Y:S01]  /*1c100*/  IMAD.MOV.U32 R16, RZ, RZ, R25 ;  /* 0x000000ffff107224 */ /* 0x000fe200078e0019 */
[----:B------:R-:W2:Y:S04]  /*1c110*/  LDL.LU.64 R26, [R1+0x5b28] ;  /* 0x005b2800011a7983 */ /* 0x000ea80000300a00 */
[----:B0-----:R-:W2:Y:S04]  /*1c120*/  LDL.LU.64 R24, [R1+0x5b20] ;  /* 0x005b200001187983 */ /* 0x001ea80000300a00 */
[----:B------:R-:W-:Y:S04]  /*1c130*/  STL [R1+0x5ac8], R28 ;  /* 0x005ac81c01007387 */ /* 0x000fe80000100800 */
[----:B------:R-:W-:Y:S04]  /*1c140*/  STL [R1+0x5ac4], R17 ;  /* 0x005ac41101007387 */ /* 0x000fe80000100800 */
[----:B------:R-:W-:Y:S01]  /*1c150*/  STL [R1+0x5ac0], R16 ;  /* 0x005ac01001007387 */ /* 0x000fe20000100800 */
[C---:B--2---:R-:W-:Y:S08]  /*1c160*/  HMMA.16816.F32.BF16 R4, R24.reuse, R18, R4 ;  /* 0x000000121804723c */ /* 0x044ff00000041804 */
[----:B---3--:R-:W-:Y:S11]  /*1c170*/  HMMA.16816.F32.BF16 R24, R24, R14, R20 ;  /* 0x0000000e1818723c */ /* 0x008ff60000041814 */
[----:B------:R-:W-:Y:S05]  /*1c180*/  @!UPT UIADD3 URZ, URZ, URZ, URZ ;  /* 0x0000003f3f3ff290 */ /* 0x000fea000fffe03f */
[----:B------:R-:W-:Y:S01]  /*1c190*/  MOV R12, R4 ;  /* 0x00000004000c7202 */ /* 0x000fe20000000f00 */
[----:B------:R0:W-:Y:S01]  /*1c1a0*/  STL.64 [R1+0x138], R6 ;  /* 0x0001380601007387 */ /* 0x0001e20000100a00 */
[----:B------:R-:W-:-:S03]  /*1c1b0*/  IMAD.MOV.U32 R13, RZ, RZ, R5 ;  /* 0x000000ffff0d7224 */ /* 0x000fc600078e0005 */
[----:B0-----:R-:W2:Y:S04]  /*1c1c0*/  LDL.LU.64 R6, [R1+0x5b18] ;  /* 0x005b180001067983 */ /* 0x001ea80000300a00 */
[----:B------:R-:W2:Y:S04]  /*1c1d0*/  LDL.LU.64 R4, [R1+0x5b10] ;  /* 0x005b100001047983 */ /* 0x000ea80000300a00 */
[----:B------:R-:W-:Y:S04]  /*1c1e0*/  STL [R1+0x5ad8], R12 ;  /* 0x005ad80c01007387 */ /* 0x000fe80000100800 */
[----:B------:R-:W3:Y:S04]  /*1c1f0*/  LDL.LU R20, [R1+0x50] ;  /* 0x0000500001147983 */ /* 0x000ee80000300800 */
[----:B------:R-:W-:Y:S04]  /*1c200*/  STL.64 [R1+0x150], R24 ;  /* 0x0001501801007387 */ /* 0x000fe80000100a00 */
[----:B------:R-:W-:Y:S04]  /*1c210*/  STL.64 [R1+0x158], R26 ;  /* 0x0001581a01007387 */ /* 0x000fe80000100a00 */
[----:B------:R-:W3:Y:S04]  /*1c220*/  LDL.LU R21, [R1+0x54] ;  /* 0x0000540001157983 */ /* 0x000ee80000300800 */
[----:B------:R-:W4:Y:S04]  /*1c230*/  LDL.LU R22, [R1+0x58] ;  /* 0x0000580001167983 */ /* 0x000f280000300800 */
[----:B------:R-:W4:Y:S04]  /*1c240*/  LDL.LU R23, [R1+0x5c] ;  /* 0x00005c0001177983 */ /* 0x000f280000300800 */
[----:B------:R-:W0:Y:S02]  /*1c250*/  LDSM.16.MT88.4 R24, [R29+0x1080] ;  /* 0x001080001d18783b */ /* 0x000e240000004200 */
[----:B0-----:R-:W-:Y:S01]  /*1c260*/  MOV R28, R25 ;  /* 0x00000019001c7202 */ /* 0x001fe20000000f00 */
[----:B------:R-:W-:Y:S01]  /*1c270*/  IMAD.MOV.U32 R17, RZ, RZ, R26 ;  /* 0x000000ffff117224 */ /* 0x000fe200078e001a */
[----:B------:R-:W-:Y:S01]  /*1c280*/  MOV R16, R27 ;  /* 0x0000001b00107202 */ /* 0x000fe20000000f00 */
[----:B----4-:R-:W-:Y:S04]  /*1c290*/  STL.64 [R1+0x5b08], R22 ;  /* 0x005b081601007387 */ /* 0x010fe80000100a00 */
[----:B---3--:R-:W-:Y:S04]  /*1c2a0*/  STL.64 [R1+0x5b00], R20 ;  /* 0x005b001401007387 */ /* 0x008fe80000100a00 */
[----:B------:R-:W0:Y:S04]  /*1c2b0*/  LDSM.16.MT88.4 R20, [R2+0x1080] ;  /* 0x001080000214783b */ /* 0x000e280000004200 */
[----:B------:R-:W-:Y:S04]  /*1c2c0*/  STL [R1+0x10], R24 ;  /* 0x0000101801007387 */ /* 0x000fe80000100800 */
[----:B------:R-:W1:Y:S04]  /*1c2d0*/  LDSM.16.MT88.4 R24, [R0+0x1080] ;  /* 0x001080000018783b */ /* 0x000e680000004200 */
[----:B------:R-:W-:Y:S04]  /*1c2e0*/  STL [R1+0x5ad4], R17 ;  /* 0x005ad41101007387 */ /* 0x000fe80000100800 */
[----:B------:R-:W-:Y:S04]  /*1c2f0*/  STL [R1+0x5ad0], R16 ;  /* 0x005ad01001007387 */ /* 0x000fe80000100800 */
[----:B------:R-:W-:Y:S04]  /*1c300*/  STL [R1+0x5acc], R29 ;  /* 0x005acc1d01007387 */ /* 0x000fe80000100800 */
[----:B0-----:R-:W-:Y:S01]  /*1c310*/  STL [R1+0x4], R21 ;  /* 0x0000041501007387 */ /* 0x001fe20000100800 */
[----:B------:R-:W-:-:S03]  /*1c320*/  IMAD.MOV.U32 R12, RZ, RZ, R20 ;  /* 0x000000ffff0c7224 */ /* 0x000fc600078e0014 */
[----:B------:R2:W-:Y:S02]  /*1c330*/  STL.64 [R1+0x8], R22 ;  /* 0x0000081601007387 */ /* 0x0005e40000100a00 */
[----:B--2---:R-:W-:Y:S02]  /*1c340*/  HMMA.16816.F32.BF16 R20, R8, R18, R4 ;  /* 0x000000120814723c */ /* 0x004fe40000041804 */
[----:B------:R-:W-:Y:S11]  /*1c350*/  STL [R1+0x59f8], R2 ;  /* 0x0059f80201007387 */ /* 0x000ff60000100800 */
[----:B------:R-:W-:Y:S10]  /*1c360*/  @!UPT UIADD3 URZ, URZ, URZ, URZ ;  /* 0x0000003f3f3ff290 */ /* 0x000ff4000fffe03f */
[----:B------:R0:W-:Y:S04]  /*1c370*/  STL.64 [R1+0x190], R20 ;  /* 0x0001901401007387 */ /* 0x0001e80000100a00 */
[----:B------:R2:W-:Y:S04]  /*1c380*/  STL.64 [R1+0x198], R22 ;  /* 0x0001981601007387 */ /* 0x0005e80000100a00 */
[----:B0-----:R-:W3:Y:S04]  /*1c390*/  LDL.LU R20, [R1+0xc0] ;  /* 0x0000c00001147983 */ /* 0x001ee80000300800 */
[----:B------:R-:W3:Y:S04]  /*1c3a0*/  LDL.LU R21, [R1+0xc4] ;  /* 0x0000c40001157983 */ /* 0x000ee80000300800 */
[----:B--2---:R-:W3:Y:S04]  /*1c3b0*/  LDL.LU R22, [R1+0xc8] ;  /* 0x0000c80001167983 */ /* 0x004ee80000300800 */
[----:B------:R-:W3:Y:S04]  /*1c3c0*/  LDL.LU R23, [R1+0xcc] ;  /* 0x0000cc0001177983 */ /* 0x000ee80000300800 */
[----:B-1----:R-:W-:Y:S04]  /*1c3d0*/  STL.64 [R1+0x5a30], R26 ;  /* 0x005a301a01007387 */ /* 0x002fe80000100a00 */
[----:B------:R0:W-:Y:S04]  /*1c3e0*/  STL.64 [R1+0x5a28], R24 ;  /* 0x005a281801007387 */ /* 0x0001e80000100a00 */
[----:B0-----:R-:W2:Y:S04]  /*1c3f0*/  LDL.LU R24, [R1+0x120] ;  /* 0x0001200001187983 */ /* 0x001ea80000300800 */
[----:B------:R-:W2:Y:S04]  /*1c400*/  LDL.LU R25, [R1+0x124] ;  /* 0x0001240001197983 */ /* 0x000ea80000300800 */
[----:B------:R-:W4:Y:S04]  /*1c410*/  LDL.LU R26, [R1+0x128] ;  /* 0x00012800011a7983 */ /* 0x000f280000300800 */
[----:B------:R-:W4:Y:S01]  /*1c420*/  LDL.LU R27, [R1+0x12c] ;  /* 0x00012c00011b7983 */ /* 0x000f220000300800 */
[----:B------:R-:W-:Y:S01]  /*1c430*/  IMAD.MOV.U32 R4, RZ, RZ, R11 ;  /* 0x000000ffff047224 */ /* 0x000fe200078e000b */
[----:B------:R-:W-:-:S02]  /*1c440*/  MOV R5, R10 ;  /* 0x0000000a00057202 */ /* 0x000fc40000000f00 */
[----:B------:R-:W0:Y:S04]  /*1c450*/  S2R R11, SR_TID.X ;  /* 0x00000000000b7919 */ /* 0x000e280000002100 */
[----:B------:R-:W1:Y:S01]  /*1c460*/  S2R R10, SR_TID.X ;  /* 0x00000000000a7919 */ /* 0x000e620000002100 */
[----:B------:R-:W-:Y:S01]  /*1c470*/  IMAD.MOV.U32 R6, RZ, RZ, R9 ;  /* 0x000000ffff067224 */ /* 0x000fe200078e0009 */
[----:B------:R-:W-:Y:S02]  /*1c480*/  MOV R7, R8 ;  /* 0x0000000800077202 */ /* 0x000fe40000000f00 */
[----:B0-----:R-:W-:Y:S02]  /*1c490*/  LOP3.LUT R9, R11, 0x7, RZ, 0xc0, !PT ;  /* 0x000000070b097812 */ /* 0x001fe400078ec0ff */
[C---:B-1----:R-:W-:Y:S01]  /*1c4a0*/  LOP3.LUT R11, R10.reuse, 0x7, RZ, 0xc0, !PT ;  /* 0x000000070a0b7812 */ /* 0x042fe200078ec0ff */
[----:B------:R-:W-:Y:S01]  /*1c4b0*/  IMAD.SHL.U32 R8, R10, 0x2, RZ ;  /* 0x000000020a087824 */ /* 0x000fe200078e00ff */
[----:B------:R-:W-:-:S02]  /*1c4c0*/  SHF.L.U32 R9, R9, 0x4, RZ ;  /* 0x0000000409097819 */ /* 0x000fc400000006ff */
[----:B------:R-:W-:Y:S02]  /*1c4d0*/  LOP3.LUT R10, R10, 0xe0, RZ, 0xc0, !PT ;  /* 0x000000e00a0a7812 */ /* 0x000fe400078ec0ff */
[----:B------:R-:W-:Y:S02]  /*1c4e0*/  LOP3.LUT R8, R9, 0x30, R8, 0x78, !PT ;  /* 0x0000003009087812 */ /* 0x000fe400078e7808 */
[----:B------:R-:W-:Y:S01]  /*1c4f0*/  LEA R2, R11, R10, 0x2 ;  /* 0x0000000a0b027211 */ /* 0x000fe200078e10ff */
[----:B------:R-:W-:Y:S01]  /*1c500*/  IMAD.MOV.U32 R9, RZ, RZ, R6 ;  /* 0x000000ffff097224 */ /* 0x000fe200078e0006 */
[----:B------:R-:W-:Y:S01]  /*1c510*/  MOV R10, R5 ;  /* 0x00000005000a7202 */ /* 0x000fe20000000f00 */
[----:B------:R-:W-:Y:S02]  /*1c520*/  IMAD.MOV.U32 R11, RZ, RZ, R4 ;  /* 0x000000ffff0b7224 */ /* 0x000fe400078e0004 */
[----:B------:R-:W-:Y:S01]  /*1c530*/  IMAD.U32 R2, R2, 0x100, R8 ;  /* 0x0000010002027824 */ /* 0x000fe200078e0008 */
[----:B------:R-:W-:-:S02]  /*1c540*/  MOV R8, R7 ;  /* 0x0000000700087202 */ /* 0x000fc40000000f00 */
[----:B------:R-:W0:Y:S02]  /*1c550*/  LDSM.16.MT88.4 R4, [R3+0x2000] ;  /* 0x002000000304783b */ /* 0x000e240000004200 */
[----:B------:R-:W-:Y:S02]  /*1c560*/  LOP3.LUT R2, R2, 0x40, RZ, 0x3c, !PT ;  /* 0x0000004002027812 */ /* 0x000fe400078e3cff */
[----:B0-----:R-:W-:Y:S01]  /*1c570*/  MOV R17, R4 ;  /* 0x0000000400117202 */ /* 0x001fe20000000f00 */
[----:B------:R-:W-:Y:S01]  /*1c580*/  IMAD.MOV.U32 R16, RZ, RZ, R5 ;  /* 0x000000ffff107224 */ /* 0x000fe200078e0005 */
[----:B------:R-:W-:Y:S01]  /*1c590*/  MOV R29, R7 ;  /* 0x00000007001d7202 */ /* 0x000fe20000000f00 */
[----:B----4-:R-:W-:Y:S04]  /*1c5a0*/  STL.64 [R1+0x5af8], R26 ;  /* 0x005af81a01007387 */ /* 0x010fe80000100a00 */
[----:B--2---:R0:W-:Y:S04]  /*1c5b0*/  STL.64 [R1+0x5af0], R24 ;  /* 0x005af01801007387 */ /* 0x0041e80000100a00 */
[----:B0-----:R-:W2:Y:S04]  /*1c5c0*/  LDL.LU R24, [R1+0xf0] ;  /* 0x0000f00001187983 */ /* 0x001ea80000300800 */
[----:B------:R-:W2:Y:S04]  /*1c5d0*/  LDL.LU R25, [R1+0xf4] ;  /* 0x0000f40001197983 */ /* 0x000ea80000300800 */
[----:B------:R-:W2:Y:S04]  /*1c5e0*/  LDL.LU R26, [R1+0xf8] ;  /* 0x0000f800011a7983 */ /* 0x000ea80000300800 */
[----:B------:R-:W2:Y:S04]  /*1c5f0*/  LDL.LU R27, [R1+0xfc] ;  /* 0x0000fc00011b7983 */ /* 0x000ea80000300800 */
[----:B------:R-:W-:Y:S04]  /*1c600*/  STL [R1+0x59fc], R0 ;  /* 0x0059fc0001007387 */ /* 0x000fe80000100800 */
[----:B------:R-:W-:Y:S04]  /*1c610*/  STL [R1+0x48], R6 ;  /* 0x0000480601007387 */ /* 0x000fe80000100800 */
[----:B------:R-:W0:Y:S01]  /*1c620*/  LDSM.16.M88.4 R4, [R2+0x20000] ;  /* 0x020000000204783b */ /* 0x000e220000000200 */
[----:B---3--:R-:W-:Y:S03]  /*1c630*/  HMMA.16816.F32.BF16 R8, R8, R14, R20 ;  /* 0x0000000e0808723c */ /* 0x008fe60000041814 */
[----:B0-----:R0:W-:Y:S04]  /*1c640*/  STL [R1+0x5a04], R4 ;  /* 0x005a040401007387 */ /* 0x0011e80000100800 */
[----:B------:R1:W-:Y:S04]  /*1c650*/  STL [R1+0x5a00], R5 ;  /* 0x005a000501007387 */ /* 0x0003e80000100800 */
[----:B------:R3:W-:Y:S04]  /*1c660*/  STL [R1+0x58f4], R6 ;  /* 0x0058f40601007387 */ /* 0x0007e80000100800 */
[----:B------:R4:W-:Y:S04]  /*1c670*/  STL [R1+0x58f0], R7 ;  /* 0x0058f00701007387 */ /* 0x0009e80000100800 */
[----:B0-----:R-:W2:Y:S04]  /*1c680*/  LDL.LU R4, [R1+0xb0] ;  /* 0x0000b00001047983 */ /* 0x001ea80000300800 */
[----:B-1----:R-:W2:Y:S04]  /*1c690*/  LDL.LU R5, [R1+0xb4] ;  /* 0x0000b40001057983 */ /* 0x002ea80000300800 */
[----:B---3--:R-:W3:Y:S04]  /*1c6a0*/  LDL.LU R6, [R1+0xb8] ;  /* 0x0000b80001067983 */ /* 0x008ee80000300800 */
[----:B----4-:R-:W3:Y:S04]  /*1c6b0*/  LDL.LU R7, [R1+0xbc] ;  /* 0x0000bc0001077983 */ /* 0x010ee80000300800 */
[----:B------:R-:W2:Y:S04]  /*1c6c0*/  LDL.LU.64 R22, [R1+0x5b08] ;  /* 0x005b080001167983 */ /* 0x000ea80000300a00 */
[----:B------:R-:W2:Y:S04]  /*1c6d0*/  LDL.LU.64 R20, [R1+0x5b00] ;  /* 0x005b000001147983 */ /* 0x000ea80000300a00 */
[----:B------:R-:W-:Y:S04]  /*1c6e0*/  STL.64 [R1+0x180], R8 ;  /* 0x0001800801007387 */ /* 0x000fe80000100a00 */
[----:B------:R-:W-:Y:S04]  /*1c6f0*/  STL.64 [R1+0x188], R10 ;  /* 0x0001880a01007387 */ /* 0x000fe80000100a00 */
[----:B------:R-:W0:Y:S04]  /*1c700*/  LDSM.16.M88.4 R8, [R2+0x30000] ;  /* 0x030000000208783b */ /* 0x000e280000000200 */
[----:B0-----:R-:W-:Y:S04]  /*1c710*/  STL [R1+0x58ec], R10 ;  /* 0x0058ec0a01007387 */ /* 0x001fe80000100800 */
[----:B------:R-:W-:Y:S01]  /*1c720*/  STL [R1+0x58e8], R11 ;  /* 0x0058e80b01007387 */ /* 0x000fe20000100800 */
[C---:B--2---:R-:W-:Y:S08]  /*1c730*/  HMMA.16816.F32.BF16 R24, R20.reuse, R18, R24 ;  /* 0x000000121418723c */ /* 0x044ff00000041818 */
[----:B---3--:R-:W-:Y:S01]  /*1c740*/  HMMA.16816.F32.BF16 R4, R20, R14, R4 ;  /* 0x0000000e1404723c */ /* 0x008fe20000041804 */
[----:B------:R-:W0:Y:S11]  /*1c750*/  LDSM.16.MT88.4 R20, [R3+0x2080] ;  /* 0x002080000314783b */ /* 0x000e360000004200 */
[----:B------:R-:W-:Y:S03]  /*1c760*/  @!UPT UIADD3 URZ, URZ, URZ, URZ ;  /* 0x0000003f3f3ff290 */ /* 0x000fe6000fffe03f */
[----:B------:R-:W-:Y:S04]  /*1c770*/  STL.64 [R1+0x1d0], R24 ;  /* 0x0001d01801007387 */ /* 0x000fe80000100a00 */
[----:B------:R1:W-:Y:S04]  /*1c780*/  STL.64 [R1+0x1d8], R26 ;  /* 0x0001d81a01007387 */ /* 0x0003e80000100a00 */
[----:B-1----:R-:W2:Y:S04]  /*1c790*/  LDL.LU.64 R26, [R1+0x5af8] ;  /* 0x005af800011a7983 */ /* 0x002ea80000300a00 */
[----:B------:R-:W2:Y:S04]  /*1c7a0*/  LDL.LU.64 R24, [R1+0x5af0] ;  /* 0x005af00001187983 */ /* 0x000ea80000300a00 */
[----:B------:R1:W-:Y:S01]  /*1c7b0*/  STL.64 [R1+0x1b0], R4 ;  /* 0x0001b00401007387 */ /* 0x0003e20000100a00 */
[----:B0-----:R-:W-:Y:S01]  /*1c7c0*/  IMAD.MOV.U32 R0, RZ, RZ, R22 ;  /* 0x000000ffff007224 */ /* 0x001fe200078e0016 */
[----:B------:R-:W-:-:S02]  /*1c7d0*/  MOV R2, R23 ;  /* 0x0000001700027202 */ /* 0x000fc40000000f00 */
[----:B------:R-:W-:Y:S04]  /*1c7e0*/  STL.64 [R1+0x1b8], R6 ;  /* 0x0001b80601007387 */ /* 0x000fe80000100a00 */
[----:B------:R-:W2:Y:S01]  /*1c7f0*/  LDL.LU.64 R22, [R1+0x5ae8] ;  /* 0x005ae80001167983 */ /* 0x000ea20000300a00 */
[----:B-1----:R-:W-:Y:S01]  /*1c800*/  IMAD.MOV.U32 R4, RZ, RZ, R20 ;  /* 0x000000ffff047224 */ /* 0x002fe200078e0014 */
[----:B------:R-:W-:Y:S02]  /*1c810*/  MOV R5, R21 ;  /* 0x0000001500057202 */ /* 0x000fe40000000f00 */
[----:B------:R-:W2:Y:S04]  /*1c820*/  LDL.LU.64 R20, [R1+0x5ae0] ;  /* 0x005ae00001147983 */ /* 0x000ea80000300a00 */
[----:B------:R0:W-:Y:S04]  /*1c830*/  STL.64 [R1+0x5a98], R4 ;  /* 0x005a980401007387 */ /* 0x0001e80000100a00 */
[----:B0-----:R-:W3:Y:S04]  /*1c840*/  LDL.LU R4, [R1+0xa0] ;  /* 0x0000a00001047983 */ /* 0x001ee80000300800 */
[----:B------:R-:W3:Y:S04]  /*1c850*/  LDL.LU R5, [R1+0xa4] ;  /* 0x0000a40001057983 */ /* 0x000ee80000300800 */
[----:B------:R-:W3:Y:S04]  /*1c860*/  LDL.LU R6, [R1+0xa8] ;  /* 0x0000a80001067983 */ /* 0x000ee80000300800 */
[----:B------:R-:W3:Y:S04]  /*1c870*/  LDL.LU R7, [R1+0xac] ;  /* 0x0000ac0001077983 */ /* 0x000ee80000300800 */
[----:B------:R-:W-:Y:S01]  /*1c880*/  STL [R1+0x59c8], R3 ;  /* 0x0059c80301007387 */ /* 0x000fe20000100800 */
[----:B--2---:R-:W-:Y:S11]  /*1c890*/  HMMA.16816.F32.BF16 R24, R20, R18, R24 ;  /* 0x000000121418723c */ /* 0x004ff60000041818 */
[----:B------:R-:W-:Y:S11]  /*1c8a0*/  @!UPT UIADD3 URZ, URZ, URZ, URZ ;  /* 0x0000003f3f3ff290 */ /* 0x000ff6000fffe03f */
[----:B------:R-:W-:Y:S01]  /*1c8b0*/  @!UPT UIADD3 URZ, URZ, URZ, URZ ;  /* 0x0000003f3f3ff290 */ /* 0x000fe2000fffe03f */
[----:B------:R0:W-:Y:S04]  /*1c8c0*/  STL.64 [R1+0x120], R24 ;  /* 0x0001201801007387 */ /* 0x0001e80000100a00 */
[----:B------:R1:W-:Y:S01]  /*1c8d0*/  STL.64 [R1+0x128], R26 ;  /* 0x0001281a01007387 */ /* 0x0003e20000100a00 */
[----:B0-----:R-:W-:-:S03]  /*1c8e0*/  IMAD.MOV.U32 R24, RZ, RZ, R12 ;  /* 0x000000ffff187224 */ /* 0x001fc600078e000c */
[----:B------:R-:W2:Y:S04]  /*1c8f0*/  LDL.LU R12, [R1+0x5ad8] ;  /* 0x005ad800010c7983 */ /* 0x000ea80000300800 */
[----:B------:R-:W4:Y:S04]  /*1c900*/  LDL.LU R25, [R1+0x4] ;  /* 0x0000040001197983 */ /* 0x000f280000300800 */
[----:B-1----:R-:W2:Y:S04]  /*1c910*/  LDL.LU R26, [R1+0x8] ;  /* 0x00000800011a7983 */ /* 0x002ea80000300800 */
[----:B------:R-:W2:Y:S01]  /*1c920*/  LDL.LU R27, [R1+0xc] ;  /* 0x00000c00011b7983 */ /* 0x000ea20000300800 */
[----:B---3--:R-:W-:Y:S07]  /*1c930*/  HMMA.16816.F32.BF16 R4, R20, R14, R4 ;  /* 0x0000000e1404723c */ /* 0x008fee0000041804 */
[----:B------:R-:W-:Y:S01]  /*1c940*/  MOV R20, R17 ;  /* 0x0000001100147202 */ /* 0x000fe20000000f00 */
[----:B------:R-:W-:Y:S01]  /*1c950*/  IMAD.MOV.U32 R21, RZ, RZ, R16 ;  /* 0x000000ffff157224 */ /* 0x000fe200078e0010 */
[----:B------:R-:W-:Y:S01]  /*1c960*/  MOV R23, R29 ;  /* 0x0000001d00177202 */ /* 0x000fe20000000f00 */
[----:B--2---:R-:W-:Y:S04]  /*1c970*/  STL.64 [R1+0x5a60], R26 ;  /* 0x005a601a01007387 */ /* 0x004fe80000100a00 */
[----:B----4-:R0:W-:Y:S04]  /*1c980*/  STL.64 [R1+0x5a58], R24 ;  /* 0x005a581801007387 */ /* 0x0101e80000100a00 */
[----:B------:R-:W-:Y:S04]  /*1c990*/  STL.64 [R1+0x5aa8], R14 ;  /* 0x005aa80e01007387 */ /* 0x000fe80000100a00 */
[----:B------:R-:W-:Y:S04]  /*1c9a0*/  STL.64 [R1+0x5aa0], R12 ;  /* 0x005aa00c01007387 */ /* 0x000fe80000100a00 */
[----:B------:R-:W-:Y:S04]  /*1c9b0*/  STL.64 [R1+0x1c0], R4 ;  /* 0x0001c00401007387 */ /* 0x000fe80000100a00 */
[----:B------:R-:W-:Y:S04]  /*1c9c0*/  STL.64 [R1+0x1c8], R6 ;  /* 0x0001c80601007387 */ /* 0x000fe80000100a00 */
[----:B------:R-:W2:Y:S04]  /*1c9d0*/  LDL.LU R17, [R1+0x5ad4] ;  /* 0x005ad40001117983 */ /* 0x000ea80000300800 */
[----:B------:R-:W3:Y:S04]  /*1c9e0*/  LDL.LU R16, [R1+0x5ad0] ;  /* 0x005ad00001107983 */ /* 0x000ee80000300800 */
[----:B------:R-:W4:Y:S04]  /*1c9f0*/  LDL.LU R22, [R1+0x48] ;  /* 0x0000480001167983 */ /* 0x000f280000300800 */
[----:B------:R-:W4:Y:S04]  /*1ca00*/  LDL.LU R29, [R1+0x5acc] ;  /* 0x005acc00011d7983 */ /* 0x000f280000300800 */
[----:B0-----:R-:W4:Y:S01]  /*1ca10*/  LDL.LU R24, [R1+0x10] ;  /* 0x0000100001187983 */ /* 0x001f220000300800 */
[----:B------:R-:W-:-:S03]  /*1ca20*/  IMAD.MOV.U32 R25, RZ, RZ, R28 ;  /* 0x000000ffff197224 */ /* 0x000fc600078e001c */
[----:B------:R-:W4:Y:S01]  /*1ca30*/  LDL.LU R28, [R1+0x5ac8] ;  /* 0x005ac800011c7983 */ /* 0x000f220000300800 */
[----:B--2---:R-:W-:-:S03]  /*1ca40*/  MOV R26, R17 ;  /* 0x00000011001a7202 */ /* 0x004fc60000000f00 */
[----:B------:R-:W2:Y:S01]  /*1ca50*/  LDL.LU R17, [R1+0x5ac4] ;  /* 0x005ac40001117983 */ /* 0x000ea20000300800 */
[----:B---3--:R-:W-:-:S03]  /*1ca60*/  IMAD.MOV.U32 R27, RZ, RZ, R16 ;  /* 0x000000ffff1b7224 */ /* 0x008fc600078e0010 */
[----:B------:R-:W3:Y:S04]  /*1ca70*/  LDL.LU R16, [R1+0x5ac0] ;  /* 0x005ac00001107983 */ /* 0x000ee80000300800 */
[----:B------:R-:W-:Y:S04]  /*1ca80*/  STL.64 [R1+0x5a90], R26 ;  /* 0x005a901a01007387 */ /* 0x000fe80000100a00 */
[----:B----4-:R-:W-:Y:S04]  /*1ca90*/  STL.64 [R1+0x5a88], R24 ;  /* 0x005a881801007387 */ /* 0x010fe80000100a00 */
[----:B------:R-:W-:Y:S04]  /*1caa0*/  STL.64 [R1+0x5a10], R22 ;  /* 0x005a101601007387 */ /* 0x000fe80000100a00 */
[----:B------:R0:W-:Y:S04]  /*1cab0*/  STL.64 [R1+0x5a08], R20 ;  /* 0x005a081401007387 */ /* 0x0001e80000100a00 */
[----:B0-----:R-:W4:Y:S04]  /*1cac0*/  LDL.LU R20, [R1+0x140] ;  /* 0x0001400001147983 */ /* 0x001f280000300800 */
[----:B------:R-:W4:Y:S04]  /*1cad0*/  LDL.LU R21, [R1+0x144] ;  /* 0x0001440001157983 */ /* 0x000f280000300800 */
[----:B------:R-:W4:Y:S04]  /*1cae0*/  LDL.LU R22, [R1+0x148] ;  /* 0x0001480001167983 */ /* 0x000f280000300800 */
[----:B------:R-:W4:Y:S01]  /*1caf0*/  LDL.LU R23, [R1+0x14c] ;  /* 0x00014c0001177983 */ /* 0x000f220000300800 */
[----:B------:R-:W-:-:S03]  /*1cb00*/  MOV R27, R28 ;  /* 0x0000001c001b7202 */ /* 0x000fc60000000f00 */
[----:B------:R-:W4:Y:S01]  /*1cb10*/  LDL.LU R24, [R1+0x20] ;  /* 0x0000200001187983 */ /* 0x000f220000300800 */
[----:B--2---:R-:W-:Y:S01]  /*1cb20*/  IMAD.MOV.U32 R26, RZ, RZ, R17 ;  /* 0x000000ffff1a7224 */ /* 0x004fe200078e0011 */
[----:B---3--:R-:W-:Y:S02]  /*1cb30*/  MOV R25, R16 ;  /* 0x0000001000197202 */ /* 0x008fe40000000f00 */
[----:B------:R-:W2:Y:S04]  /*1cb40*/  LDL.LU R16, [R1+0x5abc] ;  /* 0x005abc0001107983 */ /* 0x000ea80000300800 */
[----:B------:R-:W3:Y:S04]  /*1cb50*/  LDL.LU R17, [R1+0x5ab8] ;  /* 0x005ab80001117983 */ /* 0x000ee80000300800 */
[----:B------:R-:W2:Y:S04]  /*1cb60*/  LDL.LU R28, [R1+0x5ab4] ;  /* 0x005ab400011c7983 */ /* 0x000ea80000300800 */
[----:B------:R-:W2:Y:S04]  /*1cb70*/  LDL.LU R12, [R1+0x110] ;  /* 0x00011000010c7983 */ /* 0x000ea80000300800 */
[----:B------:R-:W2:Y:S04]  /*1cb80*/  LDL.LU R13, [R1+0x114] ;  /* 0x00011400010d7983 */ /* 0x000ea80000300800 */
[----:B------:R-:W2:Y:S04]  /*1cb90*/  LDL.LU R14, [R1+0x118] ;  /* 0x00011800010e7983 */ /* 0x000ea80000300800 */
[----:B------:R-:W2:Y:S04]  /*1cba0*/  LDL.LU R15, [R1+0x11c] ;  /* 0x00011c00010f7983 */ /* 0x000ea80000300800 */
[----:B----4-:R-:W-:Y:S04]  /*1cbb0*/  STL.64 [R1+0x5a20], R22 ;  /* 0x005a201601007387 */ /* 0x010fe80000100a00 */
[----:B------:R0:W-:Y:S04]  /*1cbc0*/  STL.64 [R1+0x5a18], R20 ;  /* 0x005a181401007387 */ /* 0x0001e80000100a00 */
[----:B0-----:R-:W4:Y:S04]  /*1cbd0*/  LDL.LU R20, [R1+0x1a0] ;  /* 0x0001a00001147983 */ /* 0x001f280000300800 */
[----:B------:R-:W4:Y:S04]  /*1cbe0*/  LDL.LU R21, [R1+0x1a4] ;  /* 0x0001a40001157983 */ /* 0x000f280000300800 */
[----:B------:R-:W2:Y:S04]  /*1cbf0*/  LDL.LU R22, [R1+0x1a8] ;  /* 0x0001a80001167983 */ /* 0x000ea80000300800 */
[----:B------:R-:W2:Y:S04]  /*1cc00*/  LDL.LU R23, [R1+0x1ac] ;  /* 0x0001ac0001177983 */ /* 0x000ea80000300800 */
[----:B------:R-:W3:Y:S04]  /*1cc10*/  LDL.LU R4, [R1+0xd0] ;  /* 0x0000d00001047983 */ /* 0x000ee80000300800 */
[----:B------:R-:W3:Y:S04]  /*1cc20*/  LDL.LU R5, [R1+0xd4] ;  /* 0x0000d40001057983 */ /* 0x000ee80000300800 */
[----:B------:R-:W3:Y:S04]  /*1cc30*/  LDL.LU R6, [R1+0xd8] ;  /* 0x0000d80001067983 */ /* 0x000ee80000300800 */
[----:B------:R-:W3:Y:S04]  /*1cc40*/  LDL.LU R7, [R1+0xdc] ;  /* 0x0000dc0001077983 */ /* 0x000ee80000300800 */
[----:B--2---:R-:W-:Y:S04]  /*1cc50*/  STL.64 [R1+0x5a40], R22 ;  /* 0x005a401601007387 */ /* 0x004fe80000100a00 */
[----:B----4-:R0:W-:Y:S04]  /*1cc60*/  STL.64 [R1+0x5a38], R20 ;  /* 0x005a381401007387 */ /* 0x0101e80000100a00 */
[----:B0-----:R-:W2:Y:S04]  /*1cc70*/  LDL.LU R20, [R1+0x100] ;  /* 0x0001000001147983 */ /* 0x001ea80000300800 */
[----:B------:R-:W2:Y:S04]  /*1cc80*/  LDL.LU R21, [R1+0x104] ;  /* 0x0001040001157983 */ /* 0x000ea80000300800 */
[----:B------:R-:W4:Y:S04]  /*1cc90*/  LDL.LU R22, [R1+0x108] ;  /* 0x0001080001167983 */ /* 0x000f280000300800 */
[----:B------:R-:W4:Y:S04]  /*1cca0*/  LDL.LU R23, [R1+0x10c] ;  /* 0x00010c0001177983 */ /* 0x000f280000300800 */
[----:B----4-:R-:W-:Y:S04]  /*1ccb0*/  STL.64 [R1+0x5a50], R22 ;  /* 0x005a501601007387 */ /* 0x010fe80000100a00 */
[----:B--2---:R0:W-:Y:S04]  /*1ccc0*/  STL.64 [R1+0x5a48], R20 ;  /* 0x005a481401007387 */ /* 0x0041e80000100a00 */
[----:B0-----:R-:W2:Y:S04]  /*1ccd0*/  LDL.LU R20, [R1+0x170] ;  /* 0x0001700001147983 */ /* 0x001ea80000300800 */
[----:B------:R-:W2:Y:S04]  /*1cce0*/  LDL.LU R21, [R1+0x174] ;  /* 0x0001740001157983 */ /* 0x000ea80000300800 */
[----:B------:R-:W4:Y:S04]  /*1ccf0*/  LDL.LU R22, [R1+0x178] ;  /* 0x0001780001167983 */ /* 0x000f280000300800 */
[----:B------:R-:W4:Y:S01]  /*1cd00*/  LDL.LU R23, [R1+0x17c] ;  /* 0x00017c0001177983 */ /* 0x000f220000300800 */
[----:B------:R-:W-:Y:S11]  /*1cd10*/  HMMA.16816.F32.BF16 R12, R24, R18, R12 ;  /* 0x00000012180c723c */ /* 0x000ff6000004180c */
[----:B------:R-:W-:Y:S11]  /*1cd20*/  @!UPT UIADD3 URZ, URZ, URZ, URZ ;  /* 0x0000003f3f3ff290 */ /* 0x000ff6000fffe03f */
[----:B------:R-:W-:Y:S02]  /*1cd30*/  @!UPT UIADD3 URZ, URZ, URZ, URZ ;  /* 0x0000003f3f3ff290 */ /* 0x000fe4000fffe03f */
[----:B------:R-:W-:Y:S01]  /*1cd40*/  IMAD.MOV.U32 R11, RZ, RZ, R14 ;  /* 0x000000ffff0b7224 */ /* 0x000fe200078e000e */
[----:B------:R-:W-:Y:S01]  /*1cd50*/  MOV R10, R15 ;  /* 0x0000000f000a7202 */ /* 0x000fe20000000f00 */
[----:B----4-:R-:W-:Y:S04]  /*1cd60*/  STL.64 [R1+0x5a70], R22 ;  /* 0x005a701601007387 */ /* 0x010fe80000100a00 */
[----:B--2---:R0:W-:Y:S04]  /*1cd70*/  STL.64 [R1+0x5a68], R20 ;  /* 0x005a681401007387 */ /* 0x0041e80000100a00 */
[----:B0-----:R-:W2:Y:S01]  /*1cd80*/  LDL.LU R20, [R1+0xe0] ;  /* 0x0000e00001147983 */ /* 0x001ea20000300800 */
[----:B---3--:R-:W-:Y:S01]  /*1cd90*/  MOV R22, R17 ;  /* 0x0000001100167202 */ /* 0x008fe20000000f00 */
[----:B------:R-:W-:Y:S01]  /*1cda0*/  IMAD.MOV.U32 R23, RZ, RZ, R16 ;  /* 0x000000ffff177224 */ /* 0x000fe200078e0010 */
[----:B------:R-:W-:Y:S01]  /*1cdb0*/  MOV R16, R13 ;  /* 0x0000000d00107202 */ /* 0x000fe20000000f00 */
[----:B------:R-:W-:-:S02]  /*1cdc0*/  IMAD.MOV.U32 R17, RZ, RZ, R12 ;  /* 0x000000ffff117224 */ /* 0x000fc400078e000c */
[----:B------:R-:W0:Y:S01]  /*1cdd0*/  LDSM.16.MT88.4 R12, [R29+0x2000] ;  /* 0x002000001d0c783b */ /* 0x000e220000004200 */
[----:B------:R-:W-:-:S03]  /*1cde0*/  IMAD.MOV.U32 R21, RZ, RZ, R28 ;  /* 0x000000ffff157224 */ /* 0x000fc600078e001c */
[----:B------:R-:W3:Y:S04]  /*1cdf0*/  LDL.LU R28, [R1+0x5ab0] ;  /* 0x005ab000011c7983 */ /* 0x000ee80000300800 */
[----:B------:R-:W-:Y:S04]  /*1ce00*/  STL.64 [R1+0x5a80], R22 ;  /* 0x005a801601007387 */ /* 0x000fe80000100a00 */
[----:B--2---:R1:W-:Y:S04]  /*1ce10*/  STL.64 [R1+0x5a78], R20 ;  /* 0x005a781401007387 */ /* 0x0043e80000100a00 */
[----:B-1----:R-:W2:Y:S04]  /*1ce20*/  LDL.LU R20, [R1+0x160] ;  /* 0x0001600001147983 */ /* 0x002ea80000300800 */
[----:B------:R-:W2:Y:S04]  /*1ce30*/  LDL.LU R21, [R1+0x164] ;  /* 0x0001640001157983 */ /* 0x000ea80000300800 */
[----:B------:R-:W2:Y:S04]  /*1ce40*/  LDL.LU R22, [R1+0x168] ;  /* 0x0001680001167983 */ /* 0x000ea80000300800 */
[----:B0-----:R-:W-:Y:S04]  /*1ce50*/  STL.64 [R1+0x50], R12 ;  /* 0x0000500c01007387 */ /* 0x001fe80000100a00 */
[----:B------:R0:W-:Y:S04]  /*1ce60*/  STL.64 [R1+0x58], R14 ;  /* 0x0000580e01007387 */ /* 0x0001e80000100a00 */
[----:B0-----:R-:W4:Y:S04]  /*1ce70*/  LDL.LU.64 R14, [R1+0x5aa8] ;  /* 0x005aa800010e7983 */ /* 0x001f280000300a00 */
[----:B------:R-:W2:Y:S01]  /*1ce80*/  LDL.LU.64 R12, [R1+0x5aa0] ;  /* 0x005aa000010c7983 */ /* 0x000ea20000300a00 */
[----:B----4-:R-:W-:Y:S03]  /*1ce90*/  HMMA.16816.F32.BF16 R24, R24, R14, R4 ;  /* 0x0000000e1818723c */ /* 0x010fe60000041804 */
[----:B------:R-:W4:Y:S11]  /*1cea0*/  LDL.LU.64 R4, [R1+0x5a98] ;  /* 0x005a980001047983 */ /* 0x000f360000300a00 */
[----:B------:R-:W-:Y:S09]  /*1ceb0*/  @!UPT UIADD3 URZ, URZ, URZ, URZ ;  /* 0x0000003f3f3ff290 */ /* 0x000ff2000fffe03f */
[----:B------:R0:W-:Y:S01]  /*1cec0*/  STL.64 [R1+0x60], R24 ;  /* 0x0000601801007387 */ /* 0x0001e20000100a00 */
[----:B------:R-:W-:Y:S01]  /*1ced0*/  IMAD.MOV.U32 R7, RZ, RZ, R26 ;  /* 0x000000ffff077224 */ /* 0x000fe200078e001a */
[----:B------:R-:W-:Y:S02]  /*1cee0*/  MOV R6, R27 ;  /* 0x0000001b00067202 */ /* 0x000fe40000000f00 */
[----:B------:R-:W2:Y:S04]  /*1cef0*/  LDL.LU.64 R26, [R1+0x5a90] ;  /* 0x005a9000011a7983 */ /* 0x000ea80000300a00 */
[----:B0-----:R-:W2:Y:S01]  /*1cf00*/  LDL.LU.64 R24, [R1+0x5a88] ;  /* 0x005a880001187983 */ /* 0x001ea20000300a00 */
[----:B---3--:R-:W-:-:S07]  /*1cf10*/  MOV R23, R28 ;  /* 0x0000001c00177202 */ /* 0x008fce0000000f00 */
[C---:B--2---:R-:W-:Y:S11]  /*1cf20*/  HMMA.16816.F32.BF16 R20, R24.reuse, R18, R20 ;  /* 0x000000121814723c */ /* 0x044ff60000041814 */
[----:B------:R-:W-:Y:S11]  /*1cf30*/  @!UPT UIADD3 URZ, URZ, URZ, URZ ;  /* 0x0000003f3f3ff290 */ /* 0x000ff6000fffe03f */
[----:B------:R-:W-:Y:S01]  /*1cf40*/  @!UPT UIADD3 URZ, URZ, URZ, URZ ;  /* 0x0000003f3f3ff290 */ /* 0x000fe2000fffe03f */
[----:B------:R-:W-:Y:S04]  /*1cf50*/  STL.64 [R1+0xc0], R20 ;  /* 0x0000c01401007387 */ /* 0x000fe80000100a00 */
[----:B------:R0:W-:Y:S04]  /*1cf60*/  STL.64 [R1+0xc8], R22 ;  /* 0x0000c81601007387 */ /* 0x0001e80000100a00 */
[----:B0-----:R-:W2:Y:S04]  /*1cf70*/  LDL.LU.64 R22, [R1+0x5a80] ;  /* 0x005a800001167983 */ /* 0x001ea80000300a00 */
[----:B------:R-:W2:Y:S02]  /*1cf80*/  LDL.LU.64 R20, [R1+0x5a78] ;  /* 0x005a780001147983 */ /* 0x000ea40000300a00 */
[----:B--2---:R-:W-:Y:S02]  /*1cf90*/  HMMA.16816.F32.BF16 R24, R24, R14, R20 ;  /* 0x0000000e1818723c */ /* 0x004fe40000041814 */
[----:B------:R-:W2:Y:S04]  /*1cfa0*/  LDL.LU.64 R22, [R1+0x5a70] ;  /* 0x005a700001167983 */ /* 0x000ea80000300a00 */
[----:B------:R-:W2:Y:S11]  /*1cfb0*/  LDL.LU.64 R20, [R1+0x5a68] ;  /* 0x005a680001147983 */ /* 0x000eb60000300a00 */
[----:B------:R-:W-:Y:S06]  /*1cfc0*/  @!UPT UIADD3 URZ, URZ, URZ, URZ ;  /* 0x0000003f3f3ff290 */ /* 0x000fec000fffe03f */
[----:B------:R-:W-:Y:S01]  /*1cfd0*/  STL.64 [R1+0xb0], R24 ;  /* 0x0000b01801007387 */ /* 0x000fe20000100a00 */
[----:B------:R-:W-:-:S03]  /*1cfe0*/  IMAD.MOV.U32 R3, RZ, RZ, R27 ;  /* 0x000000ffff037224 */ /* 0x000fc600078e001b */
[----:B------:R0:W-:Y:S04]  /*1cff0*/  STL [R1+0xb8], R26 ;  /* 0x0000b81a01007387 */ /* 0x0001e80000100800 */
[----:B0-----:R-:W2:Y:S04]  /*1d000*/  LDL.LU.64 R26, [R1+0x5a60] ;  /* 0x005a6000011a7983 */ /* 0x001ea80000300a00 */
[----:B------:R-:W2:Y:S04]  /*1d010*/  LDL.LU.64 R24, [R1+0x5a58] ;  /* 0x005a580001187983 */ /* 0x000ea80000300a00 */
[----:B------:R-:W-:Y:S01]  /*1d020*/  STL [R1+0x59cc], R3 ;  /* 0x0059cc0301007387 */ /* 0x000fe20000100800 */
[----:B--2---:R-:W-:Y:S11]  /*1d030*/  HMMA.16816.F32.BF16 R20, R24, R18, R20 ;  /* 0x000000121814723c */ /* 0x004ff60000041814 */
[----:B------:R-:W-:Y:S11]  /*1d040*/  @!UPT UIADD3 URZ, URZ, URZ, URZ ;  /* 0x0000003f3f3ff290 */ /* 0x000ff6000fffe03f */
[----:B------:R-:W-:Y:S01]  /*1d050*/  @!UPT UIADD3 URZ, URZ, URZ, URZ ;  /* 0x0000003f3f3ff290 */ /* 0x000fe2000fffe03f */
[----:B------:R-:W-:Y:S01]  /*1d060*/  STL.64 [R1+0xa0], R20 ;  /* 0x0000a01401007387 */ /* 0x000fe20000100a00 */
[----:B------:R-:W-:-:S03]  /*1d070*/  MOV R28, R23 ;  /* 0x00000017001c7202 */ /* 0x000fc60000000f00 */
[----:B------:R0:W-:Y:S04]  /*1d080*/  STL [R1+0xa8], R22 ;  /* 0x0000a81601007387 */ /* 0x0001e80000100800 */
[----:B0-----:R-:W2:Y:S04]  /*1d090*/  LDL.LU.64 R22, [R1+0x5a50] ;  /* 0x005a500001167983 */ /* 0x001ea80000300a00 */
[----:B------:R-:W2:Y:S04]  /*1d0a0*/  LDL.LU.64 R20, [R1+0x5a48] ;  /* 0x005a480001147983 */ /* 0x000ea80000300a00 */
[----:B------:R-:W-:Y:S01]  /*1d0b0*/  STL [R1+0x59d0], R28 ;  /* 0x0059d01c01007387 */ /* 0x000fe20000100800 */
[----:B--2---:R-:W-:Y:S03]  /*1d0c0*/  HMMA.16816.F32.BF16 R24, R24, R14, R20 ;  /* 0x0000000e1818723c */ /* 0x004fe60000041814 */
[----:B------:R-:W2:Y:S04]  /*1d0d0*/  LDL.LU.64 R22, [R1+0x5a40] ;  /* 0x005a400001167983 */ /* 0x000ea80000300a00 */
[----:B------:R-:W2:Y:S11]  /*1d0e0*/  LDL.LU.64 R20, [R1+0x5a38] ;  /* 0x005a380001147983 */ /* 0x000eb60000300a00 */
[----:B------:R-:W-:Y:S05]  /*1d0f0*/  @!UPT UIADD3 URZ, URZ, URZ, URZ ;  /* 0x0000003f3f3ff290 */ /* 0x000fea000fffe03f */
[----:B------:R-:W-:Y:S04]  /*1d100*/  STL.64 [R1+0x80], R24 ;  /* 0x0000801801007387 */ /* 0x000fe80000100a00 */
[----:B------:R0:W-:Y:S04]  /*1d110*/  STL.64 [R1+0x88], R26 ;  /* 0x0000881a01007387 */ /* 0x0001e80000100a00 */
[----:B0-----:R-:W2:Y:S04]  /*1d120*/  LDL.LU.64 R26, [R1+0x5a30] ;  /* 0x005a3000011a7983 */ /* 0x001ea80000300a00 */
[----:B------:R-:W2:Y:S02]  /*1d130*/  LDL.LU.64 R24, [R1+0x5a28] ;  /* 0x005a280001187983 */ /* 0x000ea40000300a00 */
        /* <DEDUP_REMOVED lines=11> */
[----:B------:R4:W-:Y:S04]  /*1d1f0*/  STL.64 [R1+0x20], R24 ;  /* 0x0000201801007387 */ /* 0x0009e80000100a00 */
[----:B------:R0:W-:Y:S04]  /*1d200*/  STL.64 [R1+0x28], R26 ;  /* 0x0000281a01007387 */ /* 0x0001e80000100a00 */
[----:B------:R-:W2:Y:S04]  /*1d210*/  LDL.LU R14, [R1+0x138] ;  /* 0x00013800010e7983 */ /* 0x000ea80000300800 */
[----:B------:R-:W2:Y:S01]  /*1d220*/  LDL.LU R15, [R1+0x13c] ;  /* 0x00013c00010f7983 */ /* 0x000ea20000300800 */
[----:B----4-:R-:W-:Y:S01]  /*1d230*/  IMAD.MOV.U32 R24, RZ, RZ, R4 ;  /* 0x000000ffff187224 */ /* 0x010fe200078e0004 */
[----:B------:R-:W-:-:S02]  /*1d240*/  MOV R25, R5 ;  /* 0x0000000500197202 */ /* 0x000fc40000000f00 */
[----:B------:R-:W2:Y:S04]  /*1d250*/  LDL.LU R4, [R1+0x5a04] ;  /* 0x005a040001047983 */ /* 0x000ea80000300800 */
[----:B------:R-:W2:Y:S01]  /*1d260*/  LDL.LU R5, [R1+0x5a00] ;  /* 0x005a000001057983 */ /* 0x000ea20000300800 */
[----:B0-----:R-:W-:Y:S01]  /*1d270*/  IMAD.MOV.U32 R26, RZ, RZ, R0 ;  /* 0x000000ffff1a7224 */ /* 0x001fe200078e0000 */
[----:B------:R-:W-:Y:S02]  /*1d280*/  MOV R27, R2 ;  /* 0x00000002001b7202 */ /* 0x000fe40000000f00 */
[----:B------:R-:W3:Y:S04]  /*1d290*/  LDL.LU R0, [R1+0x59fc] ;  /* 0x0059fc0001007983 */ /* 0x000ee80000300800 */
[----:B------:R-:W4:Y:S04]  /*1d2a0*/  LDL.LU R2, [R1+0x59f8] ;  /* 0x0059f80001027983 */ /* 0x000f280000300800 */
[----:B------:R-:W-:Y:S04]  /*1d2b0*/  STL.64 [R1+0x59f0], R26 ;  /* 0x0059f01a01007387 */ /* 0x000fe80000100a00 */
[----:B------:R0:W-:Y:S04]  /*1d2c0*/  STL.64 [R1+0x59e8], R24 ;  /* 0x0059e81801007387 */ /* 0x0001e80000100a00 */
[----:B0-----:R-:W3:Y:S04]  /*1d2d0*/  LDL.LU R24, [R1+0x150] ;  /* 0x0001500001187983 */ /* 0x001ee80000300800 */
[----:B------:R-:W3:Y:S04]  /*1d2e0*/  LDL.LU R25, [R1+0x154] ;  /* 0x0001540001197983 */ /* 0x000ee80000300800 */
[----:B------:R-:W3:Y:S04]  /*1d2f0*/  LDL.LU R26, [R1+0x158] ;  /* 0x00015800011a7983 */ /* 0x000ee80000300800 */
[----:B------:R-:W3:Y:S01]  /*1d300*/  LDL.LU R27, [R1+0x15c] ;  /* 0x00015c00011b7983 */ /* 0x000ee20000300800 */
[----:B--2---:R-:W-:Y:S11]  /*1d310*/  HMMA.16816.F32.BF16 R12, R20, R4, R12 ;  /* 0x00000004140c723c */ /* 0x004ff6000004180c */
[----:B------:R-:W-:Y:S11]  /*1d320*/  @!UPT UIADD3 URZ, URZ, URZ, URZ ;  /* 0x0000003f3f3ff290 */ /* 0x000ff6000fffe03f */
[----:B------:R-:W-:Y:S01]  /*1d330*/  @!UPT UIADD3 URZ, URZ, URZ, URZ ;  /* 0x0000003f3f3ff290 */ /* 0x000fe2000fffe03f */
[----:B------:R-:W-:Y:S04]  /*1d340*/  STL.64 [R1+0xe0], R12 ;  /* 0x0000e00c01007387 */ /* 0x000fe80000100a00 */
[----:B------:R-:W-:Y:S04]  /*1d350*/  STL.64 [R1+0xe8], R14 ;  /* 0x0000e80e01007387 */ /* 0x000fe80000100a00 */
[----:B------:R-:W0:Y:S02]  /*1d360*/  LDSM.16.MT88.4 R12, [R29+0x2080] ;  /* 0x002080001d0c783b */ /* 0x000e240000004200 */
[----:B0-----:R-:W-:-:S02]  /*1d370*/  IMAD.MOV.U32 R28, RZ, RZ, R14 ;  /* 0x000000ffff1c7224 */ /* 0x001fc400078e000e */
[----:B------:R-:W-:Y:S01]  /*1d380*/  STL.64 [R1], R12 ;  /* 0x0000000c01007387 */ /* 0x000fe20000100a00 */
[----:B------:R-:W-:-:S03]  /*1d390*/  MOV R3, R15 ;  /* 0x0000000f00037202 */ /* 0x000fc60000000f00 */
[----:B----4-:R-:W0:Y:S04]  /*1d3a0*/  LDSM.16.MT88.4 R12, [R2+0x2000] ;  /* 0x00200000020c783b */ /* 0x010e280000004200 */
[----:B------:R-:W-:Y:S04]  /*1d3b0*/  STL [R1+0x5920], R29 ;  /* 0x0059201d01007387 */ /* 0x000fe80000100800 */
[----:B0-----:R-:W-:Y:S04]  /*1d3c0*/  STL.64 [R1+0x5978], R14 ;  /* 0x0059780e01007387 */ /* 0x001fe80000100a00 */
[----:B------:R0:W-:Y:S04]  /*1d3d0*/  STL.64 [R1+0x5970], R12 ;  /* 0x0059700c01007387 */ /* 0x0001e80000100a00 */
[----:B0-----:R-:W2:Y:S04]  /*1d3e0*/  LDL.LU.64 R12, [R1+0x50] ;  /* 0x00005000010c7983 */ /* 0x001ea80000300a00 */
[----:B------:R-:W4:Y:S01]  /*1d3f0*/  LDL.LU.64 R14, [R1+0x58] ;  /* 0x00005800010e7983 */ /* 0x000f220000300a00 */
[----:B---3--:R-:W-:Y:S03]  /*1d400*/  HMMA.16816.F32.BF16 R20, R20, R8, R24 ;  /* 0x000000081414723c */ /* 0x008fe60000041818 */
[----:B----4-:R-:W-:Y:S04]  /*1d410*/  STL.64 [R1+0x59e0], R14 ;  /* 0x0059e00e01007387 */ /* 0x010fe80000100a00 */
[----:B--2---:R0:W-:Y:S02]  /*1d420*/  STL.64 [R1+0x59d8], R12 ;  /* 0x0059d80c01007387 */ /* 0x0041e40000100a00 */
[----:B0-----:R-:W-:Y:S01]  /*1d430*/  IMAD.MOV.U32 R12, RZ, RZ, R17 ;  /* 0x000000ffff0c7224 */ /* 0x001fe200078e0011 */
[----:B------:R-:W-:-:S02]  /*1d440*/  MOV R13, R16 ;  /* 0x00000010000d7202 */ /* 0x000fc40000000f00 */
[----:B------:R-:W0:Y:S04]  /*1d450*/  LDSM.16.MT88.4 R16, [R2+0x2080] ;  /* 0x002080000210783b */ /* 0x000e280000004200 */
[----:B0-----:R-:W-:Y:S04]  /*1d460*/  STL.64 [R1+0x5958], R18 ;  /* 0x0059581201007387 */ /* 0x001fe80000100a00 */
[----:B------:R0:W-:Y:S04]  /*1d470*/  STL.64 [R1+0x5950], R16 ;  /* 0x0059501001007387 */ /* 0x0001e80000100a00 */
[----:B0-----:R-:W2:Y:S04]  /*1d480*/  LDL.LU R16, [R1+0x190] ;  /* 0x0001900001107983 */ /* 0x001ea80000300800 */
[----:B------:R-:W2:Y:S04]  /*1d490*/  LDL.LU R17, [R1+0x194] ;  /* 0x0001940001117983 */ /* 0x000ea80000300800 */
[----:B------:R-:W2:Y:S04]  /*1d4a0*/  LDL.LU R18, [R1+0x198] ;  /* 0x0001980001127983 */ /* 0x000ea80000300800 */
[----:B------:R-:W2:Y:S04]  /*1d4b0*/  LDL.LU R19, [R1+0x19c] ;  /* 0x00019c0001137983 */ /* 0x000ea80000300800 */
[----:B------:R-:W-:Y:S04]  /*1d4c0*/  STL [R1+0x58f8], R2 ;  /* 0x0058f80201007387 */ /* 0x000fe80000100800 */
[----:B------:R-:W3:Y:S04]  /*1d4d0*/  LDL.LU.64 R26, [R1+0x59f0] ;  /* 0x0059f000011a7983 */ /* 0x000ee80000300a00 */
[----:B------:R-:W3:Y:S01]  /*1d4e0*/  LDL.LU.64 R24, [R1+0x59e8] ;  /* 0x0059e80001187983 */ /* 0x000ee20000300a00 */
[----:B------:R-:W-:Y:S01]  /*1d4f0*/  IMAD.MOV.U32 R14, RZ, RZ, R11 ;  /* 0x000000ffff0e7224 */ /* 0x000fe200078e000b */
[----:B------:R-:W-:Y:S01]  /*1d500*/  MOV R15, R10 ;  /* 0x0000000a000f7202 */ /* 0x000fe20000000f00 */
[----:B------:R-:W-:Y:S01]  /*1d510*/  IMAD.MOV.U32 R10, RZ, RZ, R21 ;  /* 0x000000ffff0a7224 */ /* 0x000fe200078e0015 */
[----:B------:R-:W-:Y:S01]  /*1d520*/  STL [R1+0xd0], R20 ;  /* 0x0000d01401007387 */ /* 0x000fe20000100800 */
[----:B------:R-:W-:-:S03]  /*1d530*/  MOV R11, R22 ;  /* 0x00000016000b7202 */ /* 0x000fc60000000f00 */
[----:B------:R-:W-:Y:S04]  /*1d540*/  STL [R1+0xdc], R23 ;  /* 0x0000dc1701007387 */ /* 0x000fe80000100800 */
[----:B------:R-:W0:Y:S04]  /*1d550*/  LDSM.16.MT88.4 R20, [R0+0x2000] ;  /* 0x002000000014783b */ /* 0x000e280000004200 */
[----:B------:R-:W-:Y:S04]  /*1d560*/  STL [R1+0x5928], R11 ;  /* 0x0059280b01007387 */ /* 0x000fe80000100800 */
[----:B------:R-:W-:Y:S04]  /*1d570*/  STL [R1+0x5924], R10 ;  /* 0x0059240a01007387 */ /* 0x000fe80000100800 */
[----:B0-----:R-:W-:Y:S04]  /*1d580*/  STL [R1+0x592c], R23 ;  /* 0x00592c1701007387 */ /* 0x001fe80000100800 */
[----:B------:R-:W-:Y:S04]  /*1d590*/  STL [R1+0x59b8], R22 ;  /* 0x0059b81601007387 */ /* 0x000fe80000100800 */
[----:B------:R0:W-:Y:S04]  /*1d5a0*/  STL.64 [R1+0x59b0], R20 ;  /* 0x0059b01401007387 */ /* 0x0001e80000100a00 */
[----:B0-----:R-:W4:Y:S04]  /*1d5b0*/  LDL.LU R20, [R1+0x60] ;  /* 0x0000600001147983 */ /* 0x001f280000300800 */
[----:B------:R-:W4:Y:S01]  /*1d5c0*/  LDL.LU R21, [R1+0x64] ;  /* 0x0000640001157983 */ /* 0x000f220000300800 */
[----:B------:R-:W-:Y:S01]  /*1d5d0*/  IMAD.MOV.U32 R22, RZ, RZ, R7 ;  /* 0x000000ffff167224 */ /* 0x000fe200078e0007 */
[----:B------:R-:W-:Y:S01]  /*1d5e0*/  MOV R23, R6 ;  /* 0x0000000600177202 */ /* 0x000fe20000000f00 */
[C---:B---3--:R-:W-:Y:S11]  /*1d5f0*/  HMMA.16816.F32.BF16 R12, R24.reuse, R4, R12 ;  /* 0x00000004180c723c */ /* 0x048ff6000004180c */
[----:B------:R-:W-:Y:S11]  /*1d600*/  @!UPT UIADD3 URZ, URZ, URZ, URZ ;  /* 0x0000003f3f3ff290 */ /* 0x000ff6000fffe03f */
[----:B------:R-:W-:Y:S01]  /*1d610*/  @!UPT UIADD3 URZ, URZ, URZ, URZ ;  /* 0x0000003f3f3ff290 */ /* 0x000fe2000fffe03f */
[----:B------:R0:W-:Y:S01]  /*1d620*/  STL [R1+0xf0], R12 ;  /* 0x0000f00c01007387 */ /* 0x0001e20000100800 */
[----:B------:R-:W-:Y:S01]  /*1d630*/  MOV R6, R14 ;  /* 0x0000000e00067202 */ /* 0x000fe20000000f00 */
[----:B------:R-:W-:Y:S02]  /*1d640*/  IMAD.MOV.U32 R7, RZ, RZ, R15 ;  /* 0x000000ffff077224 */ /* 0x000fe400078e000f */
[----:B------:R-:W-:Y:S01]  /*1d650*/  IMAD.MOV.U32 R2, RZ, RZ, R13 ;  /* 0x000000ffff027224 */ /* 0x000fe200078e000d */
[----:B------:R-:W2:Y:S04]  /*1d660*/  LDL.LU.64 R14, [R1+0x59e0] ;  /* 0x0059e000010e7983 */ /* 0x000ea80000300a00 */
[----:B0-----:R-:W2:Y:S04]  /*1d670*/  LDL.LU.64 R12, [R1+0x59d8] ;  /* 0x0059d800010c7983 */ /* 0x001ea80000300a00 */
[----:B------:R-:W-:Y:S01]  /*1d680*/  STL.64 [R1+0x59c0], R8 ;  /* 0x0059c00801007387 */ /* 0x000fe20000100a00 */
[----:B----4-:R-:W-:Y:S03]  /*1d690*/  HMMA.16816.F32.BF16 R20, R24, R8, R20 ;  /* 0x000000081814723c */ /* 0x010fe60000041814 */
[----:B------:R-:W0:Y:S11]  /*1d6a0*/  LDSM.16.MT88.4 R24, [R0+0x2080] ;  /* 0x002080000018783b */ /* 0x000e360000004200 */
[----:B------:R-:W-:Y:S09]  /*1d6b0*/  @!UPT UIADD3 URZ, URZ, URZ, URZ ;  /* 0x0000003f3f3ff290 */ /* 0x000ff2000fffe03f */
[----:B------:R-:W-:Y:S04]  /*1d6c0*/  STL.64 [R1+0x100], R20 ;  /* 0x0001001401007387 */ /* 0x000fe80000100a00 */
[----:B------:R-:W-:Y:S04]  /*1d6d0*/  STL.64 [R1+0x108], R22 ;  /* 0x0001081601007387 */ /* 0x000fe80000100a00 */
[----:B0-----:R-:W-:Y:S04]  /*1d6e0*/  STL.64 [R1+0x5918], R26 ;  /* 0x0059181a01007387 */ /* 0x001fe80000100a00 */
[----:B------:R-:W-:Y:S01]  /*1d6f0*/  STL.64 [R1+0x5910], R24 ;  /* 0x0059101801007387 */ /* 0x000fe20000100a00 */
[----:B--2---:R-:W-:Y:S11]  /*1d700*/  HMMA.16816.F32.BF16 R16, R12, R4, R16 ;  /* 0x000000040c10723c */ /* 0x004ff60000041810 */
[----:B------:R-:W-:Y:S11]  /*1d710*/  @!UPT UIADD3 URZ, URZ, URZ, URZ ;  /* 0x0000003f3f3ff290 */ /* 0x000ff6000fffe03f */
[----:B------:R-:W-:Y:S01]  /*1d720*/  @!UPT UIADD3 URZ, URZ, URZ, URZ ;  /* 0x0000003f3f3ff290 */ /* 0x000fe2000fffe03f */
[----:B------:R0:W-:Y:S04]  /*1d730*/  STL.64 [R1+0x170], R16 ;  /* 0x0001701001007387 */ /* 0x0001e80000100a00 */
[----:B------:R1:W-:Y:S04]  /*1d740*/  STL.64 [R1+0x178], R18 ;  /* 0x0001781201007387 */ /* 0x0003e80000100a00 */
[----:B------:R-:W-:Y:S04]  /*1d750*/  STL.64 [R1+0x59a8], R6 ;  /* 0x0059a80601007387 */ /* 0x000fe80000100a00 */
[----:B------:R-:W-:Y:S04]  /*1d760*/  STL.64 [R1+0x59a0], R4 ;  /* 0x0059a00401007387 */ /* 0x000fe80000100a00 */
[----:B0-----:R-:W2:Y:S04]  /*1d770*/  LDL.LU R16, [R1+0x1b0] ;  /* 0x0001b00001107983 */ /* 0x001ea80000300800 */
[----:B------:R-:W2:Y:S04]  /*1d780*/  LDL.LU R17, [R1+0x1b4] ;  /* 0x0001b40001117983 */ /* 0x000ea80000300800 */
[----:B-1----:R-:W3:Y:S04]  /*1d790*/  LDL.LU R18, [R1+0x1b8] ;  /* 0x0001b80001127983 */ /* 0x002ee80000300800 */
[----:B------:R-:W3:Y:S01]  /*1d7a0*/  LDL.LU R19, [R1+0x1bc] ;  /* 0x0001bc0001137983 */ /* 0x000ee20000300800 */
[----:B------:R-:W-:Y:S01]  /*1d7b0*/  MOV R11, R12 ;  /* 0x0000000c000b7202 */ /* 0x000fe20000000f00 */
[----:B------:R-:W-:Y:S01]  /*1d7c0*/  IMAD.MOV.U32 R10, RZ, RZ, R13 ;  /* 0x000000ffff0a7224 */ /* 0x000fe200078e000d */
[----:B------:R-:W-:Y:S01]  /*1d7d0*/  MOV R9, R14 ;  /* 0x0000000e00097202 */ /* 0x000fe20000000f00 */
[----:B------:R-:W4:Y:S01]  /*1d7e0*/  LDL.LU R12, [R1] ;  /* 0x00000000010c7983 */ /* 0x000f220000300800 */
[----:B------:R-:W-:Y:S01]  /*1d7f0*/  IMAD.MOV.U32 R8, RZ, RZ, R15 ;  /* 0x000000ffff087224 */ /* 0x000fe200078e000f */
[----:B------:R-:W-:Y:S01]  /*1d800*/  MOV R14, R28 ;  /* 0x0000001c000e7202 */ /* 0x000fe20000000f00 */
[----:B------:R-:W-:Y:S01]  /*1d810*/  IMAD.MOV.U32 R15, RZ, RZ, R3 ;  /* 0x000000ffff0f7224 */ /* 0x000fe200078e0003 */
[----:B------:R-:W4:Y:S04]  /*1d820*/  LDL.LU R13, [R1+0x4] ;  /* 0x00000400010d7983 */ /* 0x000f280000300800 */
[----:B------:R-:W4:Y:S04]  /*1d830*/  LDL.LU R28, [R1+0x59d0] ;  /* 0x0059d000011c7983 */ /* 0x000f280000300800 */
[----:B------:R-:W4:Y:S04]  /*1d840*/  LDL.LU R3, [R1+0x59cc] ;  /* 0x0059cc0001037983 */ /* 0x000f280000300800 */
[----:B------:R-:W4:Y:S04]  /*1d850*/  LDL.LU R20, [R1+0x180] ;  /* 0x0001800001147983 */ /* 0x000f280000300800 */
[----:B------:R-:W4:Y:S04]  /*1d860*/  LDL.LU R21, [R1+0x184] ;  /* 0x0001840001157983 */ /* 0x000f280000300800 */
[----:B------:R-:W4:Y:S04]  /*1d870*/  LDL.LU R22, [R1+0x188] ;  /* 0x0001880001167983 */ /* 0x000f280000300800 */
[----:B------:R-:W4:Y:S04]  /*1d880*/  LDL.LU R23, [R1+0x18c] ;  /* 0x00018c0001177983 */ /* 0x000f280000300800 */
[----:B---3--:R-:W-:Y:S04]  /*1d890*/  STL.64 [R1+0x5968], R18 ;  /* 0x0059681201007387 */ /* 0x008fe80000100a00 */
[----:B--2---:R0:W-:Y:S04]  /*1d8a0*/  STL.64 [R1+0x5960], R16 ;  /* 0x0059601001007387 */ /* 0x0041e80000100a00 */
[----:B0-----:R-:W2:Y:S04]  /*1d8b0*/  LDL.LU R16, [R1+0x1d0] ;  /* 0x0001d00001107983 */ /* 0x001ea80000300800 */
[----:B------:R-:W2:Y:S04]  /*1d8c0*/  LDL.LU R17, [R1+0x1d4] ;  /* 0x0001d40001117983 */ /* 0x000ea80000300800 */
[----:B------:R-:W3:Y:S04]  /*1d8d0*/  LDL.LU R18, [R1+0x1d8] ;  /* 0x0001d80001127983 */ /* 0x000ee80000300800 */
[----:B------:R-:W3:Y:S04]  /*1d8e0*/  LDL.LU R19, [R1+0x1dc] ;  /* 0x0001dc0001137983 */ /* 0x000ee80000300800 */
[----:B---3--:R4:W-:Y:S04]  /*1d8f0*/  STL.64 [R1+0x5988], R18 ;  /* 0x0059881201007387 */ /* 0x0089e80000100a00 */
[----:B--2---:R0:W-:Y:S01]  /*1d900*/  STL.64 [R1+0x5980], R16 ;  /* 0x0059801001007387 */ /* 0x0041e20000100a00 */
[----:B----4-:R-:W-:-:S03]  /*1d910*/  MOV R19, R3 ;  /* 0x0000000300137202 */ /* 0x010fc60000000f00 */
[----:B0-----:R-:W2:Y:S04]  /*1d920*/  LDL.LU R16, [R1+0xb0] ;  /* 0x0000b00001107983 */ /* 0x001ea80000300800 */
[----:B------:R-:W2:Y:S04]  /*1d930*/  LDL.LU R17, [R1+0xb4] ;  /* 0x0000b40001117983 */ /* 0x000ea80000300800 */
[----:B------:R-:W3:Y:S04]  /*1d940*/  LDL.LU R18, [R1+0xb8] ;  /* 0x0000b80001127983 */ /* 0x000ee80000300800 */
[----:B------:R-:W4:Y:S01]  /*1d950*/  LDL.LU R3, [R1+0x59c8] ;  /* 0x0059c80001037983 */ /* 0x000f220000300800 */
[----:B------:R-:W-:Y:S01]  /*1d960*/  MOV R4, R11 ;  /* 0x0000000b00047202 */ /* 0x000fe20000000f00 */
[----:B------:R-:W-:Y:S01]  /*1d970*/  IMAD.MOV.U32 R5, RZ, RZ, R10 ;  /* 0x000000ffff057224 */ /* 0x000fe200078e000a */
[----:B------:R-:W-:Y:S01]  /*1d980*/  MOV R6, R9 ;  /* 0x0000000900067202 */ /* 0x000fe20000000f00 */
[----:B------:R-:W-:-:S02]  /*1d990*/  IMAD.MOV.U32 R7, RZ, RZ, R8 ;  /* 0x000000ffff077224 */ /* 0x000fc400078e0008 */
[----:B----4-:R-:W0:Y:S04]  /*1d9a0*/  LDSM.16.MT88.4 R8, [R3+0x3000] ;  /* 0x003000000308783b */ /* 0x010e280000004200 */
[----:B---3--:R-:W-:Y:S04]  /*1d9b0*/  STL.64 [R1+0x5998], R18 ;  /* 0x0059981201007387 */ /* 0x008fe80000100a00 */
[----:B--2---:R1:W-:Y:S04]  /*1d9c0*/  STL.64 [R1+0x5990], R16 ;  /* 0x0059901001007387 */ /* 0x0043e80000100a00 */
[----:B-1----:R-:W2:Y:S04]  /*1d9d0*/  LDL.LU R16, [R1+0xc0] ;  /* 0x0000c00001107983 */ /* 0x002ea80000300800 */
[----:B------:R-:W2:Y:S04]  /*1d9e0*/  LDL.LU R17, [R1+0xc4] ;  /* 0x0000c40001117983 */ /* 0x000ea80000300800 */
[----:B------:R-:W2:Y:S04]  /*1d9f0*/  LDL.LU R18, [R1+0xc8] ;  /* 0x0000c80001127983 */ /* 0x000ea80000300800 */
[----:B------:R-:W2:Y:S01]  /*1da00*/  LDL.LU R19, [R1+0xcc] ;  /* 0x0000cc0001137983 */ /* 0x000ea20000300800 */
[----:B0-----:R-:W-:Y:S01]  /*1da10*/  IMAD.MOV.U32 R27, RZ, RZ, R8 ;  /* 0x000000ffff1b7224 */ /* 0x001fe200078e0008 */
[----:B------:R-:W-:-:S02]  /*1da20*/  MOV R26, R9 ;  /* 0x00000009001a7202 */ /* 0x000fc40000000f00 */
[----:B------:R-:W3:Y:S01]  /*1da30*/  LDL.LU.64 R8, [R1+0x59c0] ;  /* 0x0059c00001087983 */ /* 0x000ee20000300a00 */
[----:B------:R-:W-:Y:S01]  /*1da40*/  IMAD.MOV.U32 R25, RZ, RZ, R10 ;  /* 0x000000ffff197224 */ /* 0x000fe200078e000a */
[----:B------:R-:W-:Y:S02]  /*1da50*/  MOV R24, R11 ;  /* 0x0000000b00187202 */ /* 0x000fe40000000f00 */
[----:B------:R-:W-:Y:S04]  /*1da60*/  STL.64 [R1+0x5938], R26 ;  /* 0x0059381a01007387 */ /* 0x000fe80000100a00 */
[----:B------:R0:W-:Y:S04]  /*1da70*/  STL.64 [R1+0x5930], R24 ;  /* 0x0059301801007387 */ /* 0x0001e80000100a00 */
[----:B0-----:R-:W4:Y:S04]  /*1da80*/  LDL.LU R24, [R1+0x80] ;  /* 0x0000800001187983 */ /* 0x001f280000300800 */
[----:B------:R-:W4:Y:S04]  /*1da90*/  LDL.LU R25, [R1+0x84] ;  /* 0x0000840001197983 */ /* 0x000f280000300800 */
[----:B------:R-:W2:Y:S04]  /*1daa0*/  LDL.LU R26, [R1+0x88] ;  /* 0x00008800011a7983 */ /* 0x000ea80000300800 */
[----:B------:R-:W2:Y:S01]  /*1dab0*/  LDL.LU R27, [R1+0x8c] ;  /* 0x00008c00011b7983 */ /* 0x000ea20000300800 */
[----:B---3--:R-:W-:Y:S03]  /*1dac0*/  HMMA.16816.F32.BF16 R4, R4, R8, R20 ;  /* 0x000000080404723c */ /* 0x008fe60000041814 */
[----:B--2---:R-:W-:Y:S04]  /*1dad0*/  STL.64 [R1+0x5948], R26 ;  /* 0x0059481a01007387 */ /* 0x004fe80000100a00 */
[----:B----4-:R0:W-:Y:S04]  /*1dae0*/  STL.64 [R1+0x5940], R24 ;  /* 0x0059401801007387 */ /* 0x0101e80000100a00 */
[----:B0-----:R-:W2:Y:S04]  /*1daf0*/  LDL.LU R24, [R1+0xa0] ;  /* 0x0000a00001187983 */ /* 0x001ea80000300800 */
[----:B------:R-:W2:Y:S01]  /*1db00*/  LDL.LU R25, [R1+0xa4] ;  /* 0x0000a40001197983 */ /* 0x000ea20000300800 */
[----:B------:R-:W-:-:S03]  /*1db10*/  IMAD.MOV.U32 R27, RZ, RZ, R28 ;  /* 0x000000ffff1b7224 */ /* 0x000fc600078e001c */
[----:B------:R-:W2:Y:S05]  /*1db20*/  LDL.LU R26, [R1+0xa8] ;  /* 0x0000a800011a7983 */ /* 0x000eaa0000300800 */
[----:B------:R-:W-:Y:S01]  /*1db30*/  MOV R28, R7 ;  /* 0x00000007001c7202 */ /* 0x000fe20000000f00 */
[----:B------:R-:W3:Y:S04]  /*1db40*/  LDL.LU R22, [R1+0x59b8] ;  /* 0x0059b80001167983 */ /* 0x000ee80000300800 */
[----:B------:R-:W3:Y:S04]  /*1db50*/  LDL.LU.64 R20, [R1+0x59b0] ;  /* 0x0059b00001147983 */ /* 0x000ee80000300a00 */
[----:B------:R-:W-:Y:S04]  /*1db60*/  STL.64 [R1+0x150], R4 ;  /* 0x0001500401007387 */ /* 0x000fe80000100a00 */
[----:B------:R-:W-:Y:S04]  /*1db70*/  STL [R1+0x158], R6 ;  /* 0x0001580601007387 */ /* 0x000fe80000100800 */
[----:B------:R-:W0:Y:S04]  /*1db80*/  LDSM.16.MT88.4 R4, [R3+0x3080] ;  /* 0x003080000304783b */ /* 0x000e280000004200 */
[----:B------:R1:W-:Y:S01]  /*1db90*/  STL [R1+0x589c], R28 ;  /* 0x00589c1c01007387 */ /* 0x0003e20000100800 */
[----:B0-----:R-:W-:Y:S01]  /*1dba0*/  IMAD.MOV.U32 R10, RZ, RZ, R6 ;  /* 0x000000ffff0a7224 */ /* 0x001fe200078e0006 */
[----:B------:R-:W-:Y:S01]  /*1dbb0*/  MOV R29, R7 ;  /* 0x00000007001d7202 */ /* 0x000fe20000000f00 */
[----:B------:R-:W-:Y:S01]  /*1dbc0*/  IMAD.MOV.U32 R23, RZ, RZ, R4 ;  /* 0x000000ffff177224 */ /* 0x000fe200078e0004 */
[----:B------:R-:W-:Y:S01]  /*1dbd0*/  MOV R11, R5 ;  /* 0x00000005000b7202 */ /* 0x000fe20000000f00 */
[----:B------:R-:W4:Y:S04]  /*1dbe0*/  LDL.LU.64 R6, [R1+0x59a8] ;  /* 0x0059a80001067983 */ /* 0x000f280000300a00 */
[----:B------:R-:W2:Y:S02]  /*1dbf0*/  LDL.LU.64 R4, [R1+0x59a0] ;  /* 0x0059a00001047983 */ /* 0x000ea40000300a00 */
[----:B--2---:R-:W-:Y:S11]  /*1dc00*/  HMMA.16816.F32.BF16 R16, R12, R4, R16 ;  /* 0x000000040c10723c */ /* 0x004ff60000041810 */
[----:B------:R-:W-:Y:S11]  /*1dc10*/  @!UPT UIADD3 URZ, URZ, URZ, URZ ;  /* 0x0000003f3f3ff290 */ /* 0x000ff6000fffe03f */
[----:B------:R-:W-:Y:S01]  /*1dc20*/  @!UPT UIADD3 URZ, URZ, URZ, URZ ;  /* 0x0000003f3f3ff290 */ /* 0x000fe2000fffe03f */
[----:B------:R-:W-:Y:S01]  /*1dc30*/  STL.64 [R1+0xc0], R16 ;  /* 0x0000c01001007387 */ /* 0x000fe20000100a00 */
[----:B-1----:R-:W-:-:S03]  /*1dc40*/  IMAD.MOV.U32 R28, RZ, RZ, R18 ;  /* 0x000000ffff1c7224 */ /* 0x002fc600078e0012 */
        /* <DEDUP_REMOVED lines=25> */
[----:B------:R0:W-:Y:S04]  /*1dde0*/  STL.64 [R1+0x130], R12 ;  /* 0x0001300c01007387 */ /* 0x0001e80000100a00 */
[----:B------:R1:W-:Y:S04]  /*1ddf0*/  STL.64 [R1+0x138], R14 ;  /* 0x0001380e01007387 */ /* 0x0003e80000100a00 */
[----:B0-----:R-:W3:Y:S04]  /*1de00*/  LDL.LU R12, [R1+0x1c0] ;  /* 0x0001c000010c7983 */ /* 0x001ee80000300800 */
[----:B------:R-:W3:Y:S04]  /*1de10*/  LDL.LU R13, [R1+0x1c4] ;  /* 0x0001c400010d7983 */ /* 0x000ee80000300800 */
[----:B-1----:R-:W3:Y:S04]  /*1de20*/  LDL.LU R14, [R1+0x1c8] ;  /* 0x0001c800010e7983 */ /* 0x002ee80000300800 */
[----:B------:R-:W3:Y:S01]  /*1de30*/  LDL.LU R15, [R1+0x1cc] ;  /* 0x0001cc00010f7983 */ /* 0x000ee20000300800 */
        /* <DEDUP_REMOVED lines=12> */
[----:B------:R1:W-:Y:S01]  /*1df00*/  STL.64 [R1+0x98], R18 ;  /* 0x0000981201007387 */ /* 0x0003e20000100a00 */
[----:B0-----:R-:W-:Y:S01]  /*1df10*/  IMAD.MOV.U32 R16, RZ, RZ, R23 ;  /* 0x000000ffff107224 */ /* 0x001fe200078e0017 */
[----:B------:R-:W-:Y:S02]  /*1df20*/  MOV R17, R11 ;  /* 0x0000000b00117202 */ /* 0x000fe40000000f00 */
[----:B------:R-:W3:Y:S01]  /*1df30*/  LDL.LU R23, [R1+0x592c] ;  /* 0x00592c0001177983 */ /* 0x000ee20000300800 */
[----:B-1----:R-:W-:Y:S01]  /*1df40*/  IMAD.MOV.U32 R18, RZ, RZ, R10 ;  /* 0x000000ffff127224 */ /* 0x002fe200078e000a */
[----:B------:R-:W-:-:S02]  /*1df50*/  MOV R19, R29 ;  /* 0x0000001d00137202 */ /* 0x000fc40000000f00 */
[----:B------:R-:W2:Y:S04]  /*1df60*/  LDL.LU R11, [R1+0x5928] ;  /* 0x00592800010b7983 */ /* 0x000ea80000300800 */
[----:B------:R-:W2:Y:S04]  /*1df70*/  LDL.LU R10, [R1+0x5924] ;  /* 0x00592400010a7983 */ /* 0x000ea80000300800 */
[----:B------:R-:W4:Y:S04]  /*1df80*/  LDL.LU R29, [R1+0x5920] ;  /* 0x00592000011d7983 */ /* 0x000f280000300800 */
[----:B------:R-:W-:Y:S04]  /*1df90*/  STL.64 [R1+0x58e0], R18 ;  /* 0x0058e01201007387 */ /* 0x000fe80000100a00 */
[----:B------:R0:W-:Y:S04]  /*1dfa0*/  STL.64 [R1+0x58d8], R16 ;  /* 0x0058d81001007387 */ /* 0x0001e80000100a00 */
[----:B0-----:R-:W4:Y:S04]  /*1dfb0*/  LDL.LU R16, [R1+0x120] ;  /* 0x0001200001107983 */ /* 0x001f280000300800 */
[----:B------:R-:W4:Y:S04]  /*1dfc0*/  LDL.LU R17, [R1+0x124] ;  /* 0x0001240001117983 */ /* 0x000f280000300800 */
[----:B------:R-:W4:Y:S04]  /*1dfd0*/  LDL.LU R18, [R1+0x128] ;  /* 0x0001280001127983 */ /* 0x000f280000300800 */
[----:B------:R-:W4:Y:S01]  /*1dfe0*/  LDL.LU R19, [R1+0x12c] ;  /* 0x00012c0001137983 */ /* 0x000f220000300800 */
[C---:B---3--:R-:W-:Y:S03]  /*1dff0*/  HMMA.16816.F32.BF16 R12, R20.reuse, R8, R12 ;  /* 0x00000008140c723c */ /* 0x048fe6000004180c */
[----:B--2---:R-:W-:Y:S05]  /*1e000*/  STL.64 [R1+0x5908], R10 ;  /* 0x0059080a01007387 */ /* 0x004fea0000100a00 */
[----:B----4-:R-:W-:Y:S07]  /*1e010*/  HMMA.16816.F32.BF16 R16, R20, R4, R16 ;  /* 0x000000041410723c */ /* 0x010fee0000041810 */
[----:B------:R-:W-:Y:S01]  /*1e020*/  IMAD.MOV.U32 R20, RZ, RZ, R27 ;  /* 0x000000ffff147224 */ /* 0x000fe200078e001b */
[----:B------:R-:W-:Y:S01]  /*1e030*/  MOV R21, R26 ;  /* 0x0000001a00157202 */ /* 0x000fe20000000f00 */
[----:B------:R-:W-:Y:S01]  /*1e040*/  IMAD.MOV.U32 R22, RZ, RZ, R25 ;  /* 0x000000ffff167224 */ /* 0x000fe200078e0019 */
[----:B------:R-:W-:-:S02]  /*1e050*/  MOV R23, R24 ;  /* 0x0000001800177202 */ /* 0x000fc40000000f00 */
[----:B------:R-:W0:Y:S11]  /*1e060*/  LDSM.16.MT88.4 R24, [R29+0x3000] ;  /* 0x003000001d18783b */ /* 0x000e360000004200 */
[----:B------:R-:W-:Y:S04]  /*1e070*/  STL.64 [R1+0x120], R16 ;  /* 0x0001201001007387 */ /* 0x000fe80000100a00 */
[----:B------:R-:W-:Y:S04]  /*1e080*/  STL.64 [R1+0x128], R18 ;  /* 0x0001281201007387 */ /* 0x000fe80000100a00 */
[----:B------:R1:W-:Y:S04]  /*1e090*/  STL.64 [R1+0x5900], R8 ;  /* 0x0059000801007387 */ /* 0x0003e80000100a00 */
[----:B------:R0:W-:Y:S04]  /*1e0a0*/  STL.64 [R1+0x110], R12 ;  /* 0x0001100c01007387 */ /* 0x0001e80000100a00 */
[----:B------:R2:W-:Y:S04]  /*1e0b0*/  STL.64 [R1+0x118], R14 ;  /* 0x0001180e01007387 */ /* 0x0005e80000100a00 */
[----:B-1----:R-:W3:Y:S04]  /*1e0c0*/  LDL.LU R8, [R1+0x70] ;  /* 0x0000700001087983 */ /* 0x002ee80000300800 */
[----:B------:R-:W3:Y:S04]  /*1e0d0*/  LDL.LU R9, [R1+0x74] ;  /* 0x0000740001097983 */ /* 0x000ee80000300800 */
[----:B------:R-:W3:Y:S04]  /*1e0e0*/  LDL.LU R10, [R1+0x78] ;  /* 0x00007800010a7983 */ /* 0x000ee80000300800 */
[----:B------:R-:W3:Y:S01]  /*1e0f0*/  LDL.LU R11, [R1+0x7c] ;  /* 0x00007c00010b7983 */ /* 0x000ee20000300800 */
[----:B0-----:R-:W-:-:S03]  /*1e100*/  IMAD.MOV.U32 R13, RZ, RZ, R26 ;  /* 0x000000ffff0d7224 */ /* 0x001fc600078e001a */
[----:B------:R-:W4:Y:S01]  /*1e110*/  LDL.LU R16, [R1+0xe0] ;  /* 0x0000e00001107983 */ /* 0x000f220000300800 */
[----:B------:R-:W-:-:S03]  /*1e120*/  MOV R12, R27 ;  /* 0x0000001b000c7202 */ /* 0x000fc60000000f00 */
[----:B------:R-:W4:Y:S01]  /*1e130*/  LDL.LU R17, [R1+0xe4] ;  /* 0x0000e40001117983 */ /* 0x000f220000300800 */
[----:B--2---:R-:W-:Y:S01]  /*1e140*/  IMAD.MOV.U32 R15, RZ, RZ, R24 ;  /* 0x000000ffff0f7224 */ /* 0x004fe200078e0018 */
[----:B------:R-:W-:Y:S02]  /*1e150*/  MOV R14, R25 ;  /* 0x00000019000e7202 */ /* 0x000fe40000000f00 */
[----:B------:R-:W4:Y:S04]  /*1e160*/  LDL.LU R18, [R1+0xe8] ;  /* 0x0000e80001127983 */ /* 0x000f280000300800 */
[----:B------:R-:W4:Y:S04]  /*1e170*/  LDL.LU R19, [R1+0xec] ;  /* 0x0000ec0001137983 */ /* 0x000f280000300800 */
[----:B------:R-:W3:Y:S04]  /*1e180*/  LDL.LU.64 R26, [R1+0x5918] ;  /* 0x00591800011a7983 */ /* 0x000ee80000300a00 */
[----:B------:R-:W3:Y:S04]  /*1e190*/  LDL.LU.64 R24, [R1+0x5910] ;  /* 0x0059100001187983 */ /* 0x000ee80000300a00 */
[----:B------:R0:W-:Y:S04]  /*1e1a0*/  STL [R1+0x58b4], R12 ;  /* 0x0058b40c01007387 */ /* 0x0001e80000100800 */
[----:B------:R1:W-:Y:S04]  /*1e1b0*/  STL [R1+0x58b0], R13 ;  /* 0x0058b00d01007387 */ /* 0x0003e80000100800 */
[----:B------:R2:W-:Y:S04]  /*1e1c0*/  STL [R1+0x58ac], R14 ;  /* 0x0058ac0e01007387 */ /* 0x0005e80000100800 */
[----:B------:R2:W-:Y:S04]  /*1e1d0*/  STL [R1+0x58a8], R15 ;  /* 0x0058a80f01007387 */ /* 0x0005e80000100800 */
[----:B0-----:R-:W4:Y:S04]  /*1e1e0*/  LDL.LU R12, [R1+0x20] ;  /* 0x00002000010c7983 */ /* 0x001f280000300800 */
[----:B-1----:R-:W4:Y:S04]  /*1e1f0*/  LDL.LU R13, [R1+0x24] ;  /* 0x00002400010d7983 */ /* 0x002f280000300800 */
[----:B--2---:R-:W4:Y:S04]  /*1e200*/  LDL.LU R14, [R1+0x28] ;  /* 0x00002800010e7983 */ /* 0x004f280000300800 */
[----:B------:R-:W4:Y:S01]  /*1e210*/  LDL.LU R15, [R1+0x2c] ;  /* 0x00002c00010f7983 */ /* 0x000f220000300800 */
[C---:B---3--:R-:W-:Y:S11]  /*1e220*/  HMMA.16816.F32.BF16 R8, R24.reuse, R4, R8 ;  /* 0x000000041808723c */ /* 0x048ff60000041808 */
[----:B------:R-:W-:Y:S11]  /*1e230*/  @!UPT UIADD3 URZ, URZ, URZ, URZ ;  /* 0x0000003f3f3ff290 */ /* 0x000ff6000fffe03f */
[----:B------:R-:W-:Y:S01]  /*1e240*/  @!UPT UIADD3 URZ, URZ, URZ, URZ ;  /* 0x0000003f3f3ff290 */ /* 0x000fe2000fffe03f */
[----:B------:R-:W-:Y:S04]  /*1e250*/  STL.64 [R1+0x80], R8 ;  /* 0x0000800801007387 */ /* 0x000fe80000100a00 */
[----:B------:R0:W-:Y:S04]  /*1e260*/  STL.64 [R1+0x88], R10 ;  /* 0x0000880a01007387 */ /* 0x0001e80000100a00 */
[----:B0-----:R-:W2:Y:S04]  /*1e270*/  LDL.LU.64 R10, [R1+0x5908] ;  /* 0x00590800010a7983 */ /* 0x001ea80000300a00 */
[----:B------:R-:W4:Y:S02]  /*1e280*/  LDL.LU.64 R8, [R1+0x5900] ;  /* 0x0059000001087983 */ /* 0x000f240000300a00 */
[----:B----4-:R-:W-:Y:S02]  /*1e290*/  HMMA.16816.F32.BF16 R12, R24, R8, R12 ;  /* 0x00000008180c723c */ /* 0x010fe4000004180c */
[----:B------:R-:W0:Y:S11]  /*1e2a0*/  LDSM.16.MT88.4 R24, [R29+0x3080] ;  /* 0x003080001d18783b */ /* 0x000e360000004200 */
[----:B------:R-:W-:Y:S10]  /*1e2b0*/  @!UPT UIADD3 URZ, URZ, URZ, URZ ;  /* 0x0000003f3f3ff290 */ /* 0x000ff4000fffe03f */
[----:B------:R0:W-:Y:S04]  /*1e2c0*/  STL.64 [R1+0x60], R12 ;  /* 0x0000600c01007387 */ /* 0x0001e80000100a00 */
[----:B------:R1:W-:Y:S01]  /*1e2d0*/  STL.64 [R1+0x68], R14 ;  /* 0x0000680e01007387 */ /* 0x0003e20000100a00 */
[----:B0-----:R-:W-:Y:S01]  /*1e2e0*/  IMAD.MOV.U32 R13, RZ, RZ, R24 ;  /* 0x000000ffff0d7224 */ /* 0x001fe200078e0018 */
[----:B-1----:R-:W-:Y:S01]  /*1e2f0*/  MOV R14, R25 ;  /* 0x00000019000e7202 */ /* 0x002fe20000000f00 */
[----:B------:R-:W-:Y:S01]  /*1e300*/  IMAD.MOV.U32 R15, RZ, RZ, R26 ;  /* 0x000000ffff0f7224 */ /* 0x000fe200078e001a */
[----:B------:R-:W3:Y:S01]  /*1e310*/  LDL.LU R24, [R1+0xf0] ;  /* 0x0000f00001187983 */ /* 0x000ee20000300800 */
[----:B------:R-:W-:Y:S01]  /*1e320*/  IMAD.MOV.U32 R25, RZ, RZ, R2 ;  /* 0x000000ffff197224 */ /* 0x000fe200078e0002 */
[----:B------:R-:W-:Y:S01]  /*1e330*/  MOV R28, R27 ;  /* 0x0000001b001c7202 */ /* 0x000fe20000000f00 */
[----:B------:R-:W-:Y:S01]  /*1e340*/  IMAD.MOV.U32 R27, RZ, RZ, R7 ;  /* 0x000000ffff1b7224 */ /* 0x000fe200078e0007 */
[----:B------:R-:W4:Y:S01]  /*1e350*/  LDL.LU R2, [R1+0x58f8] ;  /* 0x0058f80001027983 */ /* 0x000f220000300800 */
[----:B------:R-:W-:-:S03]  /*1e360*/  MOV R26, R6 ;  /* 0x00000006001a7202 */ /* 0x000fc60000000f00 */
[----:B------:R-:W3:Y:S04]  /*1e370*/  LDL.LU R6, [R1+0x58f4] ;  /* 0x0058f40001067983 */ /* 0x000ee80000300800 */
[----:B------:R-:W3:Y:S04]  /*1e380*/  LDL.LU R7, [R1+0x58f0] ;  /* 0x0058f00001077983 */ /* 0x000ee80000300800 */
[----:B------:R-:W-:Y:S04]  /*1e390*/  STL [R1+0x58c8], R28 ;  /* 0x0058c81c01007387 */ /* 0x000fe80000100800 */
[----:B------:R-:W-:Y:S04]  /*1e3a0*/  STL [R1+0x58c4], R15 ;  /* 0x0058c40f01007387 */ /* 0x000fe80000100800 */
[----:B------:R2:W-:Y:S04]  /*1e3b0*/  STL [R1+0x58c0], R14 ;  /* 0x0058c00e01007387 */ /* 0x0005e80000100800 */
[----:B------:R0:W-:Y:S04]  /*1e3c0*/  STL [R1+0x58bc], R13 ;  /* 0x0058bc0d01007387 */ /* 0x0001e80000100800 */
[----:B------:R-:W4:Y:S01]  /*1e3d0*/  LDL.LU R12, [R1+0xd0] ;  /* 0x0000d000010c7983 */ /* 0x000f220000300800 */
[----:B--2---:R-:W-:Y:S01]  /*1e3e0*/  IMAD.MOV.U32 R14, RZ, RZ, R11 ;  /* 0x000000ffff0e7224 */ /* 0x004fe200078e000b */
[----:B0-----:R-:W-:-:S02]  /*1e3f0*/  MOV R13, R10 ;  /* 0x0000000a000d7202 */ /* 0x001fc40000000f00 */
[----:B------:R-:W4:Y:S04]  /*1e400*/  LDL.LU R10, [R1+0x58ec] ;  /* 0x0058ec00010a7983 */ /* 0x000f280000300800 */
[----:B------:R-:W4:Y:S04]  /*1e410*/  LDL.LU R11, [R1+0x58e8] ;  /* 0x0058e800010b7983 */ /* 0x000f280000300800 */
[----:B------:R-:W4:Y:S04]  /*1e420*/  LDL.LU R15, [R1+0xdc] ;  /* 0x0000dc00010f7983 */ /* 0x000f280000300800 */
[----:B------:R-:W-:Y:S01]  /*1e430*/  STL [R1+0x58b8], R29 ;  /* 0x0058b81d01007387 */ /* 0x000fe20000100800 */
[C---:B---3--:R-:W-:Y:S11]  /*1e440*/  HMMA.16816.F32.BF16 R16, R20.reuse, R6, R16 ;  /* 0x000000061410723c */ /* 0x048ff60000041810 */
[----:B------:R-:W-:Y:S11]  /*1e450*/  @!UPT UIADD3 URZ, URZ, URZ, URZ ;  /* 0x0000003f3f3ff290 */ /* 0x000ff6000fffe03f */
[----:B------:R-:W-:Y:S01]  /*1e460*/  @!UPT UIADD3 URZ, URZ, URZ, URZ ;  /* 0x0000003f3f3ff290 */ /* 0x000fe2000fffe03f */
[----:B------:R0:W-:Y:S01]  /*1e470*/  STL.64 [R1+0x78], R18 ;  /* 0x0000781201007387 */ /* 0x0001e20000100a00 */
[----:B------:R-:W-:Y:S01]  /*1e480*/  MOV R4, R16 ;  /* 0x0000001000047202 */ /* 0x000fe20000000f00 */
[----:B------:R-:W-:Y:S02]  /*1e490*/  IMAD.MOV.U32 R5, RZ, RZ, R17 ;  /* 0x000000ffff057224 */ /* 0x000fe400078e0011 */
[----:B0-----:R-:W2:Y:S04]  /*1e4a0*/  LDL.LU.64 R18, [R1+0x58e0] ;  /* 0x0058e00001127983 */ /* 0x001ea80000300a00 */
[----:B------:R-:W2:Y:S01]  /*1e4b0*/  LDL.LU.64 R16, [R1+0x58d8] ;  /* 0x0058d80001107983 */ /* 0x000ea20000300a00 */
[----:B----4-:R-:W-:Y:S03]  /*1e4c0*/  HMMA.16816.F32.BF16 R12, R20, R10, R12 ;  /* 0x0000000a140c723c */ /* 0x010fe6000004180c */
[----:B------:R-:W0:Y:S04]  /*1e4d0*/  LDSM.16.MT88.4 R20, [R2+0x3000] ;  /* 0x003000000214783b */ /* 0x000e280000004200 */
[----:B------:R-:W-:Y:S04]  /*1e4e0*/  STL [R1+0x57a4], R4 ;  /* 0x0057a40401007387 */ /* 0x000fe80000100800 */
[----:B------:R-:W-:Y:S11]  /*1e4f0*/  STL [R1+0x57a0], R5 ;  /* 0x0057a00501007387 */ /* 0x000ff60000100800 */
[----:B------:R-:W-:Y:S01]  /*1e500*/  @!UPT UIADD3 URZ, URZ, URZ, URZ ;  /* 0x0000003f3f3ff290 */ /* 0x000fe2000fffe03f */
[----:B------:R1:W-:Y:S01]  /*1e510*/  STL.64 [R1+0x160], R12 ;  /* 0x0001600c01007387 */ /* 0x0003e20000100a00 */
[----:B------:R-:W-:Y:S02]  /*1e520*/  MOV R9, R14 ;  /* 0x0000000e00097202 */ /* 0x000fe40000000f00 */
[----:B0-----:R-:W-:Y:S01]  /*1e530*/  MOV R14, R20 ;  /* 0x00000014000e7202 */ /* 0x001fe20000000f00 */
[----:B-1----:R-:W-:Y:S01]  /*1e540*/  IMAD.MOV.U32 R13, RZ, RZ, R21 ;  /* 0x000000ffff0d7224 */ /* 0x002fe200078e0015 */
[----:B------:R-:W-:Y:S01]  /*1e550*/  MOV R29, R22 ;  /* 0x00000016001d7202 */ /* 0x000fe20000000f00 */
[----:B------:R-:W-:Y:S02]  /*1e560*/  IMAD.MOV.U32 R12, RZ, RZ, R23 ;  /* 0x000000ffff0c7224 */ /* 0x000fe400078e0017 */
[----:B------:R-:W0:Y:S01]  /*1e570*/  LDSM.16.MT88.4 R20, [R2+0x3080] ;  /* 0x003080000214783b */ /* 0x000e220000004200 */
[----:B------:R-:W-:-:S03]  /*1e580*/  IMAD.MOV.U32 R8, RZ, RZ, R15 ;  /* 0x000000ffff087224 */ /* 0x000fc600078e000f */
[----:B------:R0:W-:Y:S04]  /*1e590*/  STL [R1+0x58d0], R10 ;  /* 0x0058d00a01007387 */ /* 0x0001e80000100800 */
[----:B------:R1:W-:Y:S01]  /*1e5a0*/  STL [R1+0x58cc], R11 ;  /* 0x0058cc0b01007387 */ /* 0x0003e20000100800 */
[----:B0-----:R-:W-:Y:S01]  /*1e5b0*/  MOV R10, R20 ;  /* 0x00000014000a7202 */ /* 0x001fe20000000f00 */
[----:B-1----:R-:W-:Y:S01]  /*1e5c0*/  IMAD.MOV.U32 R11, RZ, RZ, R21 ;  /* 0x000000ffff0b7224 */ /* 0x002fe200078e0015 */
[----:B------:R-:W-:Y:S01]  /*1e5d0*/  MOV R28, R22 ;  /* 0x00000016001c7202 */ /* 0x000fe20000000f00 */
[----:B------:R-:W-:Y:S02]  /*1e5e0*/  IMAD.MOV.U32 R15, RZ, RZ, R23 ;  /* 0x000000ffff0f7224 */ /* 0x000fe400078e0017 */
[----:B------:R-:W0:Y:S04]  /*1e5f0*/  LDSM.16.MT88.4 R20, [R0+0x3000] ;  /* 0x003000000014783b */ /* 0x000e280000004200 */
[----:B------:R-:W-:Y:S04]  /*1e600*/  STL [R1+0x579c], R8 ;  /* 0x00579c0801007387 */ /* 0x000fe80000100800 */
[----:B------:R-:W-:Y:S04]  /*1e610*/  STL [R1+0x5798], R9 ;  /* 0x0057980901007387 */ /* 0x000fe80000100800 */
[----:B0-----:R-:W-:Y:S04]  /*1e620*/  STL.64 [R1+0x57d0], R22 ;  /* 0x0057d01601007387 */ /* 0x001fe80000100a00 */
[----:B------:R2:W-:Y:S02]  /*1e630*/  STL.64 [R1+0x57c8], R20 ;  /* 0x0057c81401007387 */ /* 0x0005e40000100a00 */
[----:B--2---:R-:W-:Y:S02]  /*1e640*/  HMMA.16816.F32.BF16 R20, R16, R6, R24 ;  /* 0x000000061014723c */ /* 0x004fe40000041818 */
[----:B------:R-:W0:Y:S04]  /*1e650*/  LDSM.16.MT88.4 R24, [R0+0x3080] ;  /* 0x003080000018783b */ /* 0x000e280000004200 */
[----:B0-----:R-:W-:Y:S11]  /*1e660*/  STL.64 [R1+0x57b0], R26 ;  /* 0x0057b01a01007387 */ /* 0x001ff60000100a00 */
[----:B------:R-:W-:Y:S06]  /*1e670*/  @!UPT UIADD3 URZ, URZ, URZ, URZ ;  /* 0x0000003f3f3ff290 */ /* 0x000fec000fffe03f */
[----:B------:R-:W-:Y:S04]  /*1e680*/  STL.64 [R1+0x180], R20 ;  /* 0x0001801401007387 */ /* 0x000fe80000100a00 */
[----:B------:R-:W-:Y:S04]  /*1e690*/  STL.64 [R1+0x188], R22 ;  /* 0x0001881601007387 */ /* 0x000fe80000100a00 */
[----:B------:R-:W0:Y:S04]  /*1e6a0*/  LDSM.16.MT88.4 R20, [R3+0x4000] ;  /* 0x004000000314783b */ /* 0x000e280000004200 */
[----:B------:R1:W-:Y:S04]  /*1e6b0*/  STL.64 [R1+0x57a8], R24 ;  /* 0x0057a81801007387 */ /* 0x0003e80000100a00 */
[----:B------:R-:W-:Y:S01]  /*1e6c0*/  STL.64 [R1+0x5890], R6 ;  /* 0x0058900601007387 */ /* 0x000fe20000100a00 */
[----:B0-----:R-:W-:Y:S01]  /*1e6d0*/  MOV R4, R20 ;  /* 0x0000001400047202 */ /* 0x001fe20000000f00 */
[----:B------:R-:W-:-:S05]  /*1e6e0*/  IMAD.MOV.U32 R5, RZ, RZ, R21 ;  /* 0x000000ffff057224 */ /* 0x000fca00078e0015 */
[----:B------:R-:W-:Y:S04]  /*1e6f0*/  STL.64 [R1+0x5888], R4 ;  /* 0x0058880401007387 */ /* 0x000fe80000100a00 */
[----:B-1----:R-:W2:Y:S04]  /*1e700*/  LDL.LU R24, [R1+0x110] ;  /* 0x0001100001187983 */ /* 0x002ea80000300800 */
[----:B------:R-:W2:Y:S04]  /*1e710*/  LDL.LU R25, [R1+0x114] ;  /* 0x0001140001197983 */ /* 0x000ea80000300800 */
[----:B------:R-:W3:Y:S04]  /*1e720*/  LDL.LU R26, [R1+0x118] ;  /* 0x00011800011a7983 */ /* 0x000ee80000300800 */
[----:B------:R-:W3:Y:S01]  /*1e730*/  LDL.LU R27, [R1+0x11c] ;  /* 0x00011c00011b7983 */ /* 0x000ee20000300800 */
[----:B------:R-:W-:Y:S01]  /*1e740*/  MOV R8, R22 ;  /* 0x0000001600087202 */ /* 0x000fe20000000f00 */
[----:B------:R-:W-:Y:S01]  /*1e750*/  IMAD.MOV.U32 R9, RZ, RZ, R23 ;  /* 0x000000ffff097224 */ /* 0x000fe200078e0017 */
[----:B------:R-:W-:Y:S01]  /*1e760*/  MOV R20, R10 ;  /* 0x0000000a00147202 */ /* 0x000fe20000000f00 */
[----:B------:R-:W-:Y:S01]  /*1e770*/  IMAD.MOV.U32 R23, RZ, RZ, R15 ;  /* 0x000000ffff177224 */ /* 0x000fe200078e000f */
[----:B------:R-:W-:Y:S01]  /*1e780*/  MOV R22, R28 ;  /* 0x0000001c00167202 */ /* 0x000fe20000000f00 */
[----:B------:R-:W4:Y:S01]  /*1e790*/  LDL.LU R10, [R1+0x58d0] ;  /* 0x0058d000010a7983 */ /* 0x000f220000300800 */
[----:B------:R-:W-:-:S03]  /*1e7a0*/  IMAD.MOV.U32 R21, RZ, RZ, R11 ;  /* 0x000000ffff157224 */ /* 0x000fc600078e000b */
[----:B------:R-:W4:Y:S04]  /*1e7b0*/  LDL.LU R11, [R1+0x58cc] ;  /* 0x0058cc00010b7983 */ /* 0x000f280000300800 */
[----:B------:R-:W4:Y:S04]  /*1e7c0*/  LDL.LU R28, [R1+0x58c8] ;  /* 0x0058c800011c7983 */ /* 0x000f280000300800 */
[----:B------:R-:W4:Y:S04]  /*1e7d0*/  LDL.LU R15, [R1+0x58c4] ;  /* 0x0058c400010f7983 */ /* 0x000f280000300800 */
[----:B------:R-:W-:Y:S04]  /*1e7e0*/  STL.64 [R1+0x5800], R22 ;  /* 0x0058001601007387 */ /* 0x000fe80000100a00 */
[----:B------:R-:W-:Y:S04]  /*1e7f0*/  STL.64 [R1+0x57f8], R20 ;  /* 0x0057f81401007387 */ /* 0x000fe80000100a00 */
[----:B---3--:R-:W-:Y:S04]  /*1e800*/  STL.64 [R1+0x57c0], R26 ;  /* 0x0057c01a01007387 */ /* 0x008fe80000100a00 */
[----:B--2---:R0:W-:Y:S04]  /*1e810*/  STL.64 [R1+0x57b8], R24 ;  /* 0x0057b81801007387 */ /* 0x0041e80000100a00 */
[----:B0-----:R-:W2:Y:S04]  /*1e820*/  LDL.LU R24, [R1+0x120] ;  /* 0x0001200001187983 */ /* 0x001ea80000300800 */
[----:B------:R-:W2:Y:S04]  /*1e830*/  LDL.LU R25, [R1+0x124] ;  /* 0x0001240001197983 */ /* 0x000ea80000300800 */
[----:B------:R-:W3:Y:S04]  /*1e840*/  LDL.LU R26, [R1+0x128] ;  /* 0x00012800011a7983 */ /* 0x000ee80000300800 */
[----:B------:R-:W3:Y:S01]  /*1e850*/  LDL.LU R27, [R1+0x12c] ;  /* 0x00012c00011b7983 */ /* 0x000ee20000300800 */
[----:B------:R-:W-:Y:S01]  /*1e860*/  MOV R20, R14 ;  /* 0x0000000e00147202 */ /* 0x000fe20000000f00 */
[----:B------:R-:W-:-:S02]  /*1e870*/  IMAD.MOV.U32 R23, RZ, RZ, R12 ;  /* 0x000000ffff177224 */ /* 0x000fc400078e000c */
        /* <DEDUP_REMOVED lines=8> */
[----:B------:R-:W2:Y:S04]  /*1e900*/  LDL.LU R14, [R1+0x58c0] ;  /* 0x0058c000010e7983 */ /* 0x000ea80000300800 */
        /* <DEDUP_REMOVED lines=11> */
[----:B----4-:R-:W-:Y:S01]  /*1e9c0*/  MOV R20, R13 ;  /* 0x0000000d00147202 */ /* 0x010fe20000000f00 */
        /* <DEDUP_REMOVED lines=14> */
[----:B------:R-:W3:Y:S04]  /*1eab0*/  LDL.LU R27, [R1+0x13c] ;  /* 0x00013c00011b7983 */ /* 0x000ee80000300800 */
[----:B---3--:R-:W-:Y:S04]  /*1eac0*/  STL.64 [R1+0x5820], R26 ;  /* 0x0058201a01007387 */ /* 0x008fe80000100a00 */
[----:B--2---:R0:W-:Y:S04]  /*1ead0*/  STL.64 [R1+0x5818], R24 ;  /* 0x0058181801007387 */ /* 0x0041e80000100a00 */
[----:B0-----:R-:W2:Y:S04]  /*1eae0*/  LDL.LU R24, [R1+0x140] ;  /* 0x0001400001187983 */ /* 0x001ea80000300800 */
[----:B------:R-:W2:Y:S04]  /*1eaf0*/  LDL.LU R25, [R1+0x144] ;  /* 0x0001440001197983 */ /* 0x000ea80000300800 */
[----:B------:R-:W3:Y:S01]  /*1eb00*/  LDL.LU R26, [R1+0x148] ;  /* 0x00014800011a7983 */ /* 0x000ee20000300800 */
[----:B----4-:R-:W-:-:S03]  /*1eb10*/  MOV R27, R28 ;  /* 0x0000001c001b7202 */ /* 0x010fc60000000f00 */
[----:B------:R-:W4:Y:S04]  /*1eb20*/  LDL.LU R28, [R1+0x58a0] ;  /* 0x0058a000011c7983 */ /* 0x000f280000300800 */
[----:B---3--:R-:W-:Y:S04]  /*1eb30*/  STL.64 [R1+0x5840], R26 ;  /* 0x0058401a01007387 */ /* 0x008fe80000100a00 */
[----:B--2---:R0:W-:Y:S04]  /*1eb40*/  STL.64 [R1+0x5838], R24 ;  /* 0x0058381801007387 */ /* 0x0041e80000100a00 */
[----:B0-----:R-:W2:Y:S04]  /*1eb50*/  LDL.LU R24, [R1+0xb0] ;  /* 0x0000b00001187983 */ /* 0x001ea80000300800 */
[----:B------:R-:W2:Y:S04]  /*1eb60*/  LDL.LU R25, [R1+0xb4] ;  /* 0x0000b40001197983 */ /* 0x000ea80000300800 */
[----:B------:R-:W3:Y:S04]  /*1eb70*/  LDL.LU R26, [R1+0xb8] ;  /* 0x0000b800011a7983 */ /* 0x000ee80000300800 */
[----:B------:R-:W3:Y:S04]  /*1eb80*/  LDL.LU R27, [R1+0xbc] ;  /* 0x0000bc00011b7983 */ /* 0x000ee80000300800 */
[----:B------:R-:W2:Y:S04]  /*1eb90*/  LDL.LU R4, [R1+0x100] ;  /* 0x0001000001047983 */ /* 0x000ea80000300800 */
[----:B------:R-:W4:Y:S04]  /*1eba0*/  LDL.LU R5, [R1+0x104] ;  /* 0x0001040001057983 */ /* 0x000f280000300800 */
[----:B------:R-:W4:Y:S04]  /*1ebb0*/  LDL.LU R6, [R1+0x108] ;  /* 0x0001080001067983 */ /* 0x000f280000300800 */
[----:B------:R-:W4:Y:S04]  /*1ebc0*/  LDL.LU R7, [R1+0x10c] ;  /* 0x00010c0001077983 */ /* 0x000f280000300800 */
[----:B---3--:R4:W-:Y:S04]  /*1ebd0*/  STL.64 [R1+0x5850], R26 ;  /* 0x0058501a01007387 */ /* 0x0089e80000100a00 */
[----:B--2---:R0:W-:Y:S01]  /*1ebe0*/  STL.64 [R1+0x5848], R24 ;  /* 0x0058481801007387 */ /* 0x0041e20000100a00 */
[----:B----4-:R-:W-:-:S03]  /*1ebf0*/  IMAD.MOV.U32 R26, RZ, RZ, R28 ;  /* 0x000000ffff1a7224 */ /* 0x010fc600078e001c */
[----:B0-----:R-:W2:Y:S04]  /*1ec00*/  LDL.LU R24, [R1+0xc0] ;  /* 0x0000c00001187983 */ /* 0x001ea80000300800 */
[----:B------:R-:W2:Y:S04]  /*1ec10*/  LDL.LU R25, [R1+0xc4] ;  /* 0x0000c40001197983 */ /* 0x000ea80000300800 */
[----:B------:R-:W3:Y:S04]  /*1ec20*/  LDL.LU R28, [R1+0x589c] ;  /* 0x00589c00011c7983 */ /* 0x000ee80000300800 */
[----:B------:R-:W4:Y:S04]  /*1ec30*/  LDL.LU R27, [R1+0xcc] ;  /* 0x0000cc00011b7983 */ /* 0x000f280000300800 */
[----:B----4-:R3:W-:Y:S04]  /*1ec40*/  STL.64 [R1+0x5870], R26 ;  /* 0x0058701a01007387 */ /* 0x0107e80000100a00 */
[----:B--2---:R0:W-:Y:S01]  /*1ec50*/  STL.64 [R1+0x5868], R24 ;  /* 0x0058681801007387 */ /* 0x0041e20000100a00 */
[----:B---3--:R-:W-:-:S03]  /*1ec60*/  MOV R27, R28 ;  /* 0x0000001c001b7202 */ /* 0x008fc60000000f00 */
[----:B0-----:R-:W2:Y:S04]  /*1ec70*/  LDL.LU R24, [R1+0x150] ;  /* 0x0001500001187983 */ /* 0x001ea80000300800 */
[----:B------:R-:W2:Y:S04]  /*1ec80*/  LDL.LU R25, [R1+0x154] ;  /* 0x0001540001197983 */ /* 0x000ea80000300800 */
[----:B------:R-:W3:Y:S04]  /*1ec90*/  LDL.LU R26, [R1+0x158] ;  /* 0x00015800011a7983 */ /* 0x000ee80000300800 */
[----:B------:R-:W4:Y:S01]  /*1eca0*/  LDL.LU R28, [R1+0x5898] ;  /* 0x00589800011c7983 */ /* 0x000f220000300800 */
[----:B------:R-:W-:Y:S01]  /*1ecb0*/  IMAD.MOV.U32 R20, RZ, RZ, R15 ;  /* 0x000000ffff147224 */ /* 0x000fe200078e000f */
[----:B------:R-:W-:Y:S01]  /*1ecc0*/  MOV R21, R14 ;  /* 0x0000000e00157202 */ /* 0x000fe20000000f00 */
[----:B------:R-:W-:Y:S01]  /*1ecd0*/  IMAD.MOV.U32 R22, RZ, RZ, R13 ;  /* 0x000000ffff167224 */ /* 0x000fe200078e000d */
[----:B------:R-:W-:-:S02]  /*1ece0*/  MOV R23, R12 ;  /* 0x0000000c00177202 */ /* 0x000fc40000000f00 */
[----:B----4-:R-:W0:Y:S04]  /*1ecf0*/  LDSM.16.M88.4 R12, [R28+0x20080] ;  /* 0x020080001c0c783b */ /* 0x010e280000000200 */
[----:B---3--:R-:W-:Y:S04]  /*1ed00*/  STL.64 [R1+0x5880], R26 ;  /* 0x0058801a01007387 */ /* 0x008fe80000100a00 */
[----:B--2---:R1:W-:Y:S04]  /*1ed10*/  STL.64 [R1+0x5878], R24 ;  /* 0x0058781801007387 */ /* 0x0043e80000100a00 */
[----:B-1----:R-:W2:Y:S04]  /*1ed20*/  LDL.LU R24, [R1+0x170] ;  /* 0x0001700001187983 */ /* 0x002ea80000300800 */
[----:B------:R-:W2:Y:S04]  /*1ed30*/  LDL.LU R25, [R1+0x174] ;  /* 0x0001740001197983 */ /* 0x000ea80000300800 */
[----:B------:R-:W2:Y:S04]  /*1ed40*/  LDL.LU R26, [R1+0x178] ;  /* 0x00017800011a7983 */ /* 0x000ea80000300800 */
[----:B------:R-:W2:Y:S04]  /*1ed50*/  LDL.LU R27, [R1+0x17c] ;  /* 0x00017c00011b7983 */ /* 0x000ea80000300800 */
[----:B0-----:R-:W-:Y:S04]  /*1ed60*/  STL [R1+0x5688], R14 ;  /* 0x0056880e01007387 */ /* 0x001fe80000100800 */
[----:B------:R-:W-:Y:S04]  /*1ed70*/  STL [R1+0x5684], R15 ;  /* 0x0056840f01007387 */ /* 0x000fe80000100800 */
[----:B------:R0:W-:Y:S04]  /*1ed80*/  STL.64 [R1+0x5780], R12 ;  /* 0x0057800c01007387 */ /* 0x0001e80000100a00 */
[----:B0-----:R-:W3:Y:S04]  /*1ed90*/  LDL.LU R12, [R1+0x60] ;  /* 0x00006000010c7983 */ /* 0x001ee80000300800 */
[----:B------:R-:W3:Y:S04]  /*1eda0*/  LDL.LU R13, [R1+0x64] ;  /* 0x00006400010d7983 */ /* 0x000ee80000300800 */
[----:B------:R-:W4:Y:S04]  /*1edb0*/  LDL.LU R14, [R1+0x68] ;  /* 0x00006800010e7983 */ /* 0x000f280000300800 */
[----:B------:R-:W4:Y:S01]  /*1edc0*/  LDL.LU R15, [R1+0x6c] ;  /* 0x00006c00010f7983 */ /* 0x000f220000300800 */
[----:B------:R-:W-:Y:S03]  /*1edd0*/  HMMA.16816.F32.BF16 R16, R16, R10, R4 ;  /* 0x0000000a1010723c */ /* 0x000fe60000041804 */
[----:B----4-:R-:W-:Y:S04]  /*1ede0*/  STL.64 [R1+0x5790], R14 ;  /* 0x0057900e01007387 */ /* 0x010fe80000100a00 */
[----:B---3--:R0:W-:Y:S04]  /*1edf0*/  STL.64 [R1+0x5788], R12 ;  /* 0x0057880c01007387 */ /* 0x0081e80000100a00 */
[----:B0-----:R-:W3:Y:S04]  /*1ee00*/  LDL.LU R12, [R1+0x80] ;  /* 0x00008000010c7983 */ /* 0x001ee80000300800 */
[----:B------:R-:W3:Y:S04]  /*1ee10*/  LDL.LU R13, [R1+0x84] ;  /* 0x00008400010d7983 */ /* 0x000ee80000300800 */
[----:B------:R-:W3:Y:S04]  /*1ee20*/  LDL.LU R14, [R1+0x88] ;  /* 0x00008800010e7983 */ /* 0x000ee80000300800 */
[----:B------:R-:W3:Y:S04]  /*1ee30*/  LDL.LU R15, [R1+0x8c] ;  /* 0x00008c00010f7983 */ /* 0x000ee80000300800 */
[----:B------:R-:W2:Y:S04]  /*1ee40*/  LDL.LU.64 R6, [R1+0x5890] ;  /* 0x0058900001067983 */ /* 0x000ea80000300a00 */
[----:B------:R-:W4:Y:S04]  /*1ee50*/  LDL.LU.64 R4, [R1+0x5888] ;  /* 0x0058880001047983 */ /* 0x000f280000300a00 */
[----:B------:R-:W-:Y:S04]  /*1ee60*/  STL.64 [R1+0x40], R16 ;  /* 0x0000401001007387 */ /* 0x000fe80000100a00 */
[----:B------:R-:W-:Y:S04]  /*1ee70*/  STL.64 [R1+0x48], R18 ;  /* 0x0000481201007387 */ /* 0x000fe80000100a00 */
[----:B------:R-:W0:Y:S04]  /*1ee80*/  LDSM.16.M88.4 R16, [R28+0x30080] ;  /* 0x030080001c10783b */ /* 0x000e280000000200 */
[----:B0-----:R-:W-:Y:S04]  /*1ee90*/  STL [R1+0x568c], R18 ;  /* 0x00568c1201007387 */ /* 0x001fe80000100800 */
[----:B------:R-:W-:Y:S04]  /*1eea0*/  STL [R1+0x5680], R19 ;  /* 0x0056801301007387 */ /* 0x000fe80000100800 */
[----:B------:R-:W-:Y:S01]  /*1eeb0*/  STL [R1+0x53b8], R28 ;  /* 0x0053b81c01007387 */ /* 0x000fe20000100800 */
        /* <DEDUP_REMOVED lines=11> */
[----:B------:R-:W-:Y:S04]  /*1ef70*/  STL.64 [R1+0x150], R20 ;  /* 0x0001501401007387 */ /* 0x000fe80000100a00 */
[----:B------:R-:W-:Y:S04]  /*1ef80*/  STL.64 [R1+0x158], R22 ;  /* 0x0001581601007387 */ /* 0x000fe80000100a00 */
[----:B------:R-:W0:Y:S04]  /*1ef90*/  LDSM.16.MT88.4 R20, [R3+0x4080] ;  /* 0x004080000314783b */ /* 0x000e280000004200 */
[----:B0-----:R-:W-:Y:S04]  /*1efa0*/  STL.64 [R1+0x30], R20 ;  /* 0x0000301401007387 */ /* 0x001fe80000100a00 */
[----:B------:R0:W-:Y:S04]  /*1efb0*/  STL.64 [R1+0x38], R22 ;  /* 0x0000381601007387 */ /* 0x0001e80000100a00 */
[----:B0-----:R-:W2:Y:S04]  /*1efc0*/  LDL.LU.64 R22, [R1+0x5860] ;  /* 0x0058600001167983 */ /* 0x001ea80000300a00 */
[----:B------:R-:W2:Y:S04]  /*1efd0*/  LDL.LU.64 R20, [R1+0x5858] ;  /* 0x0058580001147983 */ /* 0x000ea80000300a00 */
        /* <DEDUP_REMOVED lines=38> */
[----:B------:R-:W-:-:S03]  /*1f240*/  IMAD.MOV.U32 R3, RZ, RZ, R27 ;  /* 0x000000ffff037224 */ /* 0x000fc600078e001b */
[----:B------:R0:W-:Y:S04]  /*1f250*/  STL [R1+0xc8], R26 ;  /* 0x0000c81a01007387 */ /* 0x0001e80000100800 */
        /* <DEDUP_REMOVED lines=18> */
[----:B------:R-:W3:Y:S04]  /*1f380*/  LDL.LU.64 R26, [R1+0x57b0] ;  /* 0x0057b000011a7983 */ /* 0x000ee80000300a00 */
[----:B------:R-:W3:Y:S11]  /*1f390*/  LDL.LU.64 R24, [R1+0x57a8] ;  /* 0x0057a80001187983 */ /* 0x000ef60000300a00 */
[----:B------:R-:W-:Y:S06]  /*1f3a0*/  @!UPT UIADD3 URZ, URZ, URZ, URZ ;  /* 0x0000003f3f3ff290 */ /* 0x000fec000fffe03f */
[----:B------:R4:W-:Y:S04]  /*1f3b0*/  STL.64 [R1+0x90], R20 ;  /* 0x0000901401007387 */ /* 0x0009e80000100a00 */
[----:B------:R0:W-:Y:S01]  /*1f3c0*/  STL.64 [R1+0x98], R22 ;  /* 0x0000981601007387 */ /* 0x0001e20000100a00 */
[----:B----4-:R-:W-:Y:S01]  /*1f3d0*/  MOV R20, R4 ;  /* 0x0000000400147202 */ /* 0x010fe20000000f00 */
[----:B------:R-:W-:Y:S02]  /*1f3e0*/  IMAD.MOV.U32 R21, RZ, RZ, R5 ;  /* 0x000000ffff157224 */ /* 0x000fe400078e0005 */
[----:B------:R-:W2:Y:S01]  /*1f3f0*/  LDL.LU R4, [R1+0x57a4] ;  /* 0x0057a40001047983 */ /* 0x000ea20000300800 */
[----:B0-----:R-:W-:Y:S01]  /*1f400*/  MOV R22, R8 ;  /* 0x0000000800167202 */ /* 0x001fe20000000f00 */
[----:B------:R-:W-:-:S02]  /*1f410*/  IMAD.MOV.U32 R23, RZ, RZ, R9 ;  /* 0x000000ffff177224 */ /* 0x000fc400078e0009 */
[----:B------:R-:W2:Y:S04]  /*1f420*/  LDL.LU R5, [R1+0x57a0] ;  /* 0x0057a00001057983 */ /* 0x000ea80000300800 */
[----:B------:R-:W4:Y:S04]  /*1f430*/  LDL.LU R8, [R1+0x579c] ;  /* 0x00579c0001087983 */ /* 0x000f280000300800 */
[----:B------:R-:W2:Y:S01]  /*1f440*/  LDL.LU R9, [R1+0x5798] ;  /* 0x0057980001097983 */ /* 0x000ea20000300800 */
[C---:B---3--:R-:W-:Y:S11]  /*1f450*/  HMMA.16816.F32.BF16 R12, R24.reuse, R6, R12 ;  /* 0x00000006180c723c */ /* 0x048ff6000004180c */
[----:B------:R-:W-:Y:S11]  /*1f460*/  @!UPT UIADD3 URZ, URZ, URZ, URZ ;  /* 0x0000003f3f3ff290 */ /* 0x000ff6000fffe03f */
[----:B------:R-:W-:Y:S01]  /*1f470*/  @!UPT UIADD3 URZ, URZ, URZ, URZ ;  /* 0x0000003f3f3ff290 */ /* 0x000fe2000fffe03f */
[----:B------:R-:W-:Y:S04]  /*1f480*/  STL.64 [R1+0x80], R12 ;  /* 0x0000800c01007387 */ /* 0x000fe80000100a00 */
[----:B------:R0:W-:Y:S04]  /*1f490*/  STL.64 [R1+0x88], R14 ;  /* 0x0000880e01007387 */ /* 0x0001e80000100a00 */
[----:B0-----:R-:W3:Y:S04]  /*1f4a0*/  LDL.LU.64 R14, [R1+0x5790] ;  /* 0x00579000010e7983 */ /* 0x001ee80000300a00 */
[----:B------:R-:W3:Y:S04]  /*1f4b0*/  LDL.LU.64 R12, [R1+0x5788] ;  /* 0x00578800010c7983 */ /* 0x000ee80000300a00 */
[----:B------:R-:W2:Y:S04]  /*1f4c0*/  LDL.LU R6, [R1+0x78] ;  /* 0x0000780001067983 */ /* 0x000ea80000300800 */
[----:B------:R-:W2:Y:S01]  /*1f4d0*/  LDL.LU R7, [R1+0x7c] ;  /* 0x00007c0001077983 */ /* 0x000ea20000300800 */
[----:B---3--:R-:W-:Y:S03]  /*1f4e0*/  HMMA.16816.F32.BF16 R24, R24, R10, R12 ;  /* 0x0000000a1818723c */ /* 0x008fe6000004180c */
[----:B------:R-:W2:Y:S05]  /*1f4f0*/  LDL.LU.64 R12, [R1+0x5780] ;  /* 0x00578000010c7983 */ /* 0x000eaa0000300a00 */
[----:B--2---:R-:W-:Y:S11]  /*1f500*/  HMMA.16816.F32.BF16 R4, R20, R12, R4 ;  /* 0x0000000c1404723c */ /* 0x004ff60000041804 */
[----:B------:R-:W-:Y:S11]  /*1f510*/  @!UPT UIADD3 URZ, URZ, URZ, URZ ;  /* 0x0000003f3f3ff290 */ /* 0x000ff6000fffe03f */
[----:B------:R-:W-:Y:S01]  /*1f520*/  @!UPT UIADD3 URZ, URZ, URZ, URZ ;  /* 0x0000003f3f3ff290 */ /* 0x000fe2000fffe03f */
[----:B------:R-:W-:Y:S01]  /*1f530*/  STL.64 [R1+0x70], R4 ;  /* 0x0000700401007387 */ /* 0x000fe20000100a00 */
[----:B------:R-:W-:-:S03]  /*1f540*/  MOV R28, R7 ;  /* 0x00000007001c7202 */ /* 0x000fc60000000f00 */
[----:B------:R-:W-:Y:S04]  /*1f550*/  STL.64 [R1+0x60], R24 ;  /* 0x0000601801007387 */ /* 0x000fe80000100a00 */
[----:B------:R-:W-:Y:S04]  /*1f560*/  STL.64 [R1+0x68], R26 ;  /* 0x0000681a01007387 */ /* 0x000fe80000100a00 */
[----:B------:R-:W-:Y:S04]  /*1f570*/  STL [R1+0x78], R6 ;  /* 0x0000780601007387 */ /* 0x000fe80000100800 */
[----:B------:R-:W0:Y:S02]  /*1f580*/  LDSM.16.MT88.4 R4, [R29+0x4080] ;  /* 0x004080001d04783b */ /* 0x000e240000004200 */
[----:B0-----:R-:W-:Y:S01]  /*1f590*/  IMAD.MOV.U32 R27, RZ, RZ, R4 ;  /* 0x000000ffff1b7224 */ /* 0x001fe200078e0004 */
[----:B------:R-:W-:Y:S01]  /*1f5a0*/  MOV R26, R5 ;  /* 0x00000005001a7202 */ /* 0x000fe20000000f00 */
[----:B------:R-:W-:Y:S01]  /*1f5b0*/  IMAD.MOV.U32 R25, RZ, RZ, R6 ;  /* 0x000000ffff197224 */ /* 0x000fe200078e0006 */
[----:B------:R-:W-:-:S02]  /*1f5c0*/  MOV R24, R7 ;  /* 0x0000000700187202 */ /* 0x000fc40000000f00 */
[----:B------:R-:W0:Y:S04]  /*1f5d0*/  LDSM.16.MT88.4 R4, [R2+0x4000] ;  /* 0x004000000204783b */ /* 0x000e280000004200 */
[----:B0-----:R-:W-:Y:S04]  /*1f5e0*/  STL.64 [R1+0x5700], R6 ;  /* 0x0057000601007387 */ /* 0x001fe80000100a00 */
[----:B------:R0:W-:Y:S04]  /*1f5f0*/  STL.64 [R1+0x56f8], R4 ;  /* 0x0056f80401007387 */ /* 0x0001e80000100a00 */
[----:B0-----:R-:W2:Y:S04]  /*1f600*/  LDL.LU R4, [R1+0x160] ;  /* 0x0001600001047983 */ /* 0x001ea80000300800 */
[----:B------:R-:W2:Y:S01]  /*1f610*/  LDL.LU R5, [R1+0x164] ;  /* 0x0001640001057983 */ /* 0x000ea20000300800 */
[----:B------:R-:W-:Y:S01]  /*1f620*/  IMAD.MOV.U32 R6, RZ, RZ, R9 ;  /* 0x000000ffff067224 */ /* 0x000fe200078e0009 */
[----:B----4-:R-:W-:-:S02]  /*1f630*/  MOV R7, R8 ;  /* 0x0000000800077202 */ /* 0x010fc40000000f00 */
[----:B------:R-:W0:Y:S04]  /*1f640*/  LDSM.16.MT88.4 R8, [R2+0x4080] ;  /* 0x004080000208783b */ /* 0x000e280000004200 */
[----:B0-----:R-:W-:Y:S04]  /*1f650*/  STL.64 [R1+0x56e0], R10 ;  /* 0x0056e00a01007387 */ /* 0x001fe80000100a00 */
[----:B------:R-:W-:Y:S04]  /*1f660*/  STL.64 [R1+0x56d8], R8 ;  /* 0x0056d80801007387 */ /* 0x000fe80000100a00 */
[----:B------:R-:W-:Y:S01]  /*1f670*/  STL [R1+0x5690], R2 ;  /* 0x0056900201007387 */ /* 0x000fe20000100800 */
[----:B--2---:R-:W-:Y:S11]  /*1f680*/  HMMA.16816.F32.BF16 R20, R20, R16, R4 ;  /* 0x000000101414723c */ /* 0x004ff60000041804 */
[----:B------:R-:W-:Y:S11]  /*1f690*/  @!UPT UIADD3 URZ, URZ, URZ, URZ ;  /* 0x0000003f3f3ff290 */ /* 0x000ff6000fffe03f */
[----:B------:R-:W-:Y:S02]  /*1f6a0*/  @!UPT UIADD3 URZ, URZ, URZ, URZ ;  /* 0x0000003f3f3ff290 */ /* 0x000fe4000fffe03f */
[----:B------:R-:W-:Y:S01]  /*1f6b0*/  IMAD.MOV.U32 R18, RZ, RZ, R20 ;  /* 0x000000ffff127224 */ /* 0x000fe200078e0014 */
[----:B------:R-:W-:Y:S01]  /*1f6c0*/  MOV R14, R21 ;  /* 0x00000015000e7202 */ /* 0x000fe20000000f00 */
[----:B------:R-:W-:Y:S01]  /*1f6d0*/  IMAD.MOV.U32 R15, RZ, RZ, R22 ;  /* 0x000000ffff0f7224 */ /* 0x000fe200078e0016 */
[----:B------:R-:W-:Y:S02]  /*1f6e0*/  MOV R19, R23 ;  /* 0x0000001700137202 */ /* 0x000fe40000000f00 */
[----:B------:R-:W0:Y:S04]  /*1f6f0*/  LDSM.16.MT88.4 R20, [R0+0x4000] ;  /* 0x004000000014783b */ /* 0x000e280000004200 */
[----:B------:R-:W-:Y:S04]  /*1f700*/  STL.64 [R1+0x5770], R18 ;  /* 0x0057701201007387 */ /* 0x000fe80000100a00 */
[----:B------:R-:W-:Y:S01]  /*1f710*/  STL.64 [R1+0x5768], R16 ;  /* 0x0057681001007387 */ /* 0x000fe20000100a00 */
[----:B------:R-:W-:Y:S01]  /*1f720*/  IMAD.MOV.U32 R6, RZ, RZ, R25 ;  /* 0x000000ffff067224 */ /* 0x000fe200078e0019 */
[----:B------:R-:W-:Y:S01]  /*1f730*/  MOV R7, R24 ;  /* 0x0000001800077202 */ /* 0x000fe20000000f00 */
[----:B------:R-:W-:Y:S01]  /*1f740*/  IMAD.MOV.U32 R4, RZ, RZ, R27 ;  /* 0x000000ffff047224 */ /* 0x000fe200078e001b */
[----:B------:R-:W-:Y:S01]  /*1f750*/  MOV R5, R26 ;  /* 0x0000001a00057202 */ /* 0x000fe20000000f00 */
[----:B0-----:R-:W-:Y:S04]  /*1f760*/  STL.64 [R1+0x56c0], R22 ;  /* 0x0056c01601007387 */ /* 0x001fe80000100a00 */
[----:B------:R0:W-:Y:S04]  /*1f770*/  STL.64 [R1+0x56b8], R20 ;  /* 0x0056b81401007387 */ /* 0x0001e80000100a00 */
[----:B0-----:R-:W2:Y:S04]  /*1f780*/  LDL.LU R20, [R1+0xa0] ;  /* 0x0000a00001147983 */ /* 0x001ea80000300800 */
[----:B------:R-:W2:Y:S04]  /*1f790*/  LDL.LU R21, [R1+0xa4] ;  /* 0x0000a40001157983 */ /* 0x000ea80000300800 */
[----:B------:R-:W3:Y:S04]  /*1f7a0*/  LDL.LU R22, [R1+0xa8] ;  /* 0x0000a80001167983 */ /* 0x000ee80000300800 */
[----:B------:R-:W3:Y:S04]  /*1f7b0*/  LDL.LU R23, [R1+0xac] ;  /* 0x0000ac0001177983 */ /* 0x000ee80000300800 */
[----:B------:R-:W4:Y:S04]  /*1f7c0*/  LDL.LU R8, [R1+0xd0] ;  /* 0x0000d00001087983 */ /* 0x000f280000300800 */
[----:B------:R-:W4:Y:S04]  /*1f7d0*/  LDL.LU R9, [R1+0xd4] ;  /* 0x0000d40001097983 */ /* 0x000f280000300800 */
[----:B------:R-:W2:Y:S04]  /*1f7e0*/  LDL.LU R10, [R1+0xd8] ;  /* 0x0000d800010a7983 */ /* 0x000ea80000300800 */
[----:B------:R-:W2:Y:S04]  /*1f7f0*/  LDL.LU R11, [R1+0xdc] ;  /* 0x0000dc00010b7983 */ /* 0x000ea80000300800 */
[----:B------:R-:W-:Y:S04]  /*1f800*/  STL.64 [R1+0x5730], R6 ;  /* 0x0057300601007387 */ /* 0x000fe80000100a00 */
[----:B------:R0:W-:Y:S04]  /*1f810*/  STL.64 [R1+0x5728], R4 ;  /* 0x0057280401007387 */ /* 0x0001e80000100a00 */
[----:B0-----:R-:W2:Y:S04]  /*1f820*/  LDL.LU R4, [R1+0x20] ;  /* 0x0000200001047983 */ /* 0x001ea80000300800 */
[----:B------:R-:W2:Y:S04]  /*1f830*/  LDL.LU R5, [R1+0x24] ;  /* 0x0000240001057983 */ /* 0x000ea80000300800 */
[----:B------:R-:W2:Y:S04]  /*1f840*/  LDL.LU R6, [R1+0x28] ;  /* 0x0000280001067983 */ /* 0x000ea80000300800 */
[----:B------:R-:W2:Y:S04]  /*1f850*/  LDL.LU R7, [R1+0x2c] ;  /* 0x00002c0001077983 */ /* 0x000ea80000300800 */
[----:B--2---:R-:W-:Y:S04]  /*1f860*/  STL.64 [R1+0x5760], R6 ;  /* 0x0057600601007387 */ /* 0x004fe80000100a00 */
[----:B------:R-:W-:Y:S04]  /*1f870*/  STL.64 [R1+0x5758], R4 ;  /* 0x0057580401007387 */ /* 0x000fe80000100a00 */
[----:B------:R-:W-:Y:S04]  /*1f880*/  STL.64 [R1+0x56f0], R10 ;  /* 0x0056f00a01007387 */ /* 0x000fe80000100a00 */
[----:B----4-:R0:W-:Y:S04]  /*1f890*/  STL.64 [R1+0x56e8], R8 ;  /* 0x0056e80801007387 */ /* 0x0101e80000100a00 */
[----:B0-----:R-:W2:Y:S04]  /*1f8a0*/  LDL.LU R8, [R1+0xf0] ;  /* 0x0000f00001087983 */ /* 0x001ea80000300800 */
[----:B------:R-:W2:Y:S04]  /*1f8b0*/  LDL.LU R9, [R1+0xf4] ;  /* 0x0000f40001097983 */ /* 0x000ea80000300800 */
[----:B------:R-:W4:Y:S04]  /*1f8c0*/  LDL.LU R10, [R1+0xf8] ;  /* 0x0000f800010a7983 */ /* 0x000f280000300800 */
[----:B------:R-:W4:Y:S04]  /*1f8d0*/  LDL.LU R11, [R1+0xfc] ;  /* 0x0000fc00010b7983 */ /* 0x000f280000300800 */
[----:B------:R-:W2:Y:S04]  /*1f8e0*/  LDL.LU R24, [R1+0x30] ;  /* 0x0000300001187983 */ /* 0x000ea80000300800 */
        /* <DEDUP_REMOVED lines=11> */
[----:B----4-:R-:W-:Y:S04]  /*1f9a0*/  STL.64 [R1+0x5710], R10 ;  /* 0x0057100a01007387 */ /* 0x010fe80000100a00 */
[----:B--2---:R0:W-:Y:S04]  /*1f9b0*/  STL.64 [R1+0x5708], R8 ;  /* 0x0057080801007387 */ /* 0x0041e80000100a00 */
        /* <DEDUP_REMOVED lines=10> */
[----:B---3--:R-:W-:Y:S03]  /*1fa60*/  HMMA.16816.F32.BF16 R16, R24, R12, R16 ;  /* 0x0000000c1810723c */ /* 0x008fe60000041810 */
[----:B----4-:R-:W-:Y:S04]  /*1fa70*/  STL.64 [R1+0x5740], R10 ;  /* 0x0057400a01007387 */ /* 0x010fe80000100a00 */
[----:B--2---:R0:W-:Y:S04]  /*1fa80*/  STL.64 [R1+0x5738], R8 ;  /* 0x0057380801007387 */ /* 0x0041e80000100a00 */
[----:B0-----:R-:W2:Y:S04]  /*1fa90*/  LDL.LU R8, [R1+0x150] ;  /* 0x0001500001087983 */ /* 0x001ea80000300800 */
[----:B------:R-:W2:Y:S04]  /*1faa0*/  LDL.LU R9, [R1+0x154] ;  /* 0x0001540001097983 */ /* 0x000ea80000300800 */
[----:B------:R-:W3:Y:S04]  /*1fab0*/  LDL.LU R10, [R1+0x158] ;  /* 0x00015800010a7983 */ /* 0x000ee80000300800 */
[----:B------:R-:W3:Y:S01]  /*1fac0*/  LDL.LU R11, [R1+0x15c] ;  /* 0x00015c00010b7983 */ /* 0x000ee20000300800 */
[----:B------:R-:W-:-:S03]  /*1fad0*/  MOV R2, R19 ;  /* 0x0000001300027202 */ /* 0x000fc60000000f00 */
[----:B---3--:R-:W-:Y:S04]  /*1fae0*/  STL.64 [R1+0x5750], R10 ;  /* 0x0057500a01007387 */ /* 0x008fe80000100a00 */
[----:B--2---:R0:W-:Y:S04]  /*1faf0*/  STL.64 [R1+0x5748], R8 ;  /* 0x0057480801007387 */ /* 0x0041e80000100a00 */
[----:B0-----:R-:W2:Y:S04]  /*1fb00*/  LDL.LU R8, [R1+0x170] ;  /* 0x0001700001087983 */ /* 0x001ea80000300800 */
[----:B------:R-:W2:Y:S04]  /*1fb10*/  LDL.LU R9, [R1+0x174] ;  /* 0x0001740001097983 */ /* 0x000ea80000300800 */
[----:B------:R-:W2:Y:S04]  /*1fb20*/  LDL.LU R10, [R1+0x178] ;  /* 0x00017800010a7983 */ /* 0x000ea80000300800 */
[----:B------:R-:W2:Y:S04]  /*1fb30*/  LDL.LU R11, [R1+0x17c] ;  /* 0x00017c00010b7983 */ /* 0x000ea80000300800 */
[----:B------:R0:W-:Y:S04]  /*1fb40*/  STL.64 [R1+0x56d0], R22 ;  /* 0x0056d01601007387 */ /* 0x0001e80000100a00 */
[----:B------:R1:W-:Y:S01]  /*1fb50*/  STL.64 [R1+0x56c8], R20 ;  /* 0x0056c81401007387 */ /* 0x0003e20000100a00 */
[----:B0-----:R-:W-:-:S03]  /*1fb60*/  IMAD.MOV.U32 R23, RZ, RZ, R3 ;  /* 0x000000ffff177224 */ /* 0x001fc600078e0003 */
[----:B-1----:R-:W3:Y:S04]  /*1fb70*/  LDL.LU R20, [R1+0xc0] ;  /* 0x0000c00001147983 */ /* 0x002ee80000300800 */
[----:B------:R-:W3:Y:S04]  /*1fb80*/  LDL.LU R21, [R1+0xc4] ;  /* 0x0000c40001157983 */ /* 0x000ee80000300800 */
[----:B------:R-:W3:Y:S04]  /*1fb90*/  LDL.LU R22, [R1+0xc8] ;  /* 0x0000c80001167983 */ /* 0x000ee80000300800 */
[----:B------:R-:W4:Y:S04]  /*1fba0*/  LDL.LU R3, [R1+0x5778] ;  /* 0x0057780001037983 */ /* 0x000f280000300800 */
[----:B------:R-:W-:Y:S04]  /*1fbb0*/  STL.64 [R1+0x100], R16 ;  /* 0x0001001001007387 */ /* 0x000fe80000100a00 */
        /* <DEDUP_REMOVED lines=11> */
[----:B------:R2:W-:Y:S02]  /*1fc70*/  STL.64 [R1+0x5698], R24 ;  /* 0x0056981801007387 */ /* 0x0005e40000100a00 */
[C---:B--2---:R-:W-:Y:S02]  /*1fc80*/  HMMA.16816.F32.BF16 R24, R4.reuse, R12, R8 ;  /* 0x0000000c0418723c */ /* 0x044fe40000041808 */
[----:B----4-:R-:W0:Y:S11]  /*1fc90*/  LDSM.16.MT88.4 R8, [R3+0x5000] ;  /* 0x005000000308783b */ /* 0x010e360000004200 */
[----:B------:R-:W-:Y:S10]  /*1fca0*/  @!UPT UIADD3 URZ, URZ, URZ, URZ ;  /* 0x0000003f3f3ff290 */ /* 0x000ff4000fffe03f */
[----:B------:R0:W-:Y:S04]  /*1fcb0*/  STL.64 [R1+0x140], R24 ;  /* 0x0001401801007387 */ /* 0x0001e80000100a00 */
[----:B------:R1:W-:Y:S01]  /*1fcc0*/  STL.64 [R1+0x148], R26 ;  /* 0x0001481a01007387 */ /* 0x0003e20000100a00 */
[----:B0-----:R-:W-:Y:S01]  /*1fcd0*/  IMAD.MOV.U32 R25, RZ, RZ, R10 ;  /* 0x000000ffff197224 */ /* 0x001fe200078e000a */
[----:B------:R-:W-:Y:S01]  /*1fce0*/  MOV R24, R11 ;  /* 0x0000000b00187202 */ /* 0x000fe20000000f00 */
[----:B-1----:R-:W-:Y:S01]  /*1fcf0*/  IMAD.MOV.U32 R27, RZ, RZ, R8 ;  /* 0x000000ffff1b7224 */ /* 0x002fe200078e0008 */
[----:B------:R-:W-:Y:S01]  /*1fd00*/  MOV R26, R9 ;  /* 0x00000009001a7202 */ /* 0x000fe20000000f00 */
[----:B------:R-:W2:Y:S04]  /*1fd10*/  LDL.LU.64 R10, [R1+0x5750] ;  /* 0x00575000010a7983 */ /* 0x000ea80000300a00 */
[----:B------:R-:W2:Y:S04]  /*1fd20*/  LDL.LU.64 R8, [R1+0x5748] ;  /* 0x0057480001087983 */ /* 0x000ea80000300a00 */
[----:B------:R-:W-:Y:S04]  /*1fd30*/  STL.64 [R1+0x56b0], R26 ;  /* 0x0056b01a01007387 */ /* 0x000fe80000100a00 */
[----:B------:R0:W-:Y:S04]  /*1fd40*/  STL.64 [R1+0x56a8], R24 ;  /* 0x0056a81801007387 */ /* 0x0001e80000100a00 */
[----:B0-----:R-:W4:Y:S04]  /*1fd50*/  LDL.LU R24, [R1+0xb0] ;  /* 0x0000b00001187983 */ /* 0x001f280000300800 */
[----:B------:R-:W4:Y:S04]  /*1fd60*/  LDL.LU R25, [R1+0xb4] ;  /* 0x0000b40001197983 */ /* 0x000f280000300800 */
[----:B------:R-:W4:Y:S04]  /*1fd70*/  LDL.LU R26, [R1+0xb8] ;  /* 0x0000b800011a7983 */ /* 0x000f280000300800 */
[----:B------:R-:W4:Y:S01]  /*1fd80*/  LDL.LU R27, [R1+0xbc] ;  /* 0x0000bc00011b7983 */ /* 0x000f220000300800 */
[----:B--2---:R-:W-:Y:S03]  /*1fd90*/  HMMA.16816.F32.BF16 R4, R4, R16, R8 ;  /* 0x000000100404723c */ /* 0x004fe60000041808 */
[----:B------:R-:W2:Y:S04]  /*1fda0*/  LDL.LU.64 R10, [R1+0x5740] ;  /* 0x00574000010a7983 */ /* 0x000ea80000300a00 */
[----:B------:R-:W2:Y:S11]  /*1fdb0*/  LDL.LU.64 R8, [R1+0x5738] ;  /* 0x0057380001087983 */ /* 0x000eb60000300a00 */
[----:B------:R-:W-:Y:S05]  /*1fdc0*/  @!UPT UIADD3 URZ, URZ, URZ, URZ ;  /* 0x0000003f3f3ff290 */ /* 0x000fea000fffe03f */
        /* <DEDUP_REMOVED lines=35> */
[----:B------:R1:W-:Y:S04]  /*20000*/  STL.64 [R1+0xe8], R6 ;  /* 0x0000e80601007387 */ /* 0x0003e80000100a00 */
[----:B0-----:R-:W2:Y:S04]  /*20010*/  LDL.LU R4, [R1+0x80] ;  /* 0x0000800001047983 */ /* 0x001ea80000300800 */
[----:B------:R-:W2:Y:S04]  /*20020*/  LDL.LU R5, [R1+0x84] ;  /* 0x0000840001057983 */ /* 0x000ea80000300800 */
[----:B-1----:R-:W2:Y:S04]  /*20030*/  LDL.LU R6, [R1+0x88] ;  /* 0x0000880001067983 */ /* 0x002ea80000300800 */
[----:B------:R-:W2:Y:S01]  /*20040*/  LDL.LU R7, [R1+0x8c] ;  /* 0x00008c0001077983 */ /* 0x000ea20000300800 */
[C---:B---3--:R-:W-:Y:S11]  /*20050*/  HMMA.16816.F32.BF16 R20, R8.reuse, R12, R20 ;  /* 0x0000000c0814723c */ /* 0x048ff60000041814 */
[----:B------:R-:W-:Y:S11]  /*20060*/  @!UPT UIADD3 URZ, URZ, URZ, URZ ;  /* 0x0000003f3f3ff290 */ /* 0x000ff6000fffe03f */
[----:B------:R-:W-:Y:S01]  /*20070*/  @!UPT UIADD3 URZ, URZ, URZ, URZ ;  /* 0x0000003f3f3ff290 */ /* 0x000fe2000fffe03f */
[----:B------:R-:W-:Y:S04]  /*20080*/  STL.64 [R1+0xd0], R20 ;  /* 0x0000d01401007387 */ /* 0x000fe80000100a00 */
[----:B------:R0:W-:Y:S04]  /*20090*/  STL.64 [R1+0xd8], R22 ;  /* 0x0000d81601007387 */ /* 0x0001e80000100a00 */
[----:B0-----:R-:W3:Y:S04]  /*200a0*/  LDL.LU.64 R22, [R1+0x56d0] ;  /* 0x0056d00001167983 */ /* 0x001ee80000300a00 */
[----:B------:R-:W3:Y:S02]  /*200b0*/  LDL.LU.64 R20, [R1+0x56c8] ;  /* 0x0056c80001147983 */ /* 0x000ee40000300a00 */
[----:B---3--:R-:W-:Y:S02]  /*200c0*/  HMMA.16816.F32.BF16 R8, R8, R16, R20 ;  /* 0x000000100808723c */ /* 0x008fe40000041814 */
[----:B------:R-:W4:Y:S04]  /*200d0*/  LDL.LU.64 R22, [R1+0x56c0] ;  /* 0x0056c00001167983 */ /* 0x000f280000300a00 */
[----:B------:R-:W4:Y:S11]  /*200e0*/  LDL.LU.64 R20, [R1+0x56b8] ;  /* 0x0056b80001147983 */ /* 0x000f360000300a00 */
[----:B------:R-:W-:Y:S06]  /*200f0*/  @!UPT UIADD3 URZ, URZ, URZ, URZ ;  /* 0x0000003f3f3ff290 */ /* 0x000fec000fffe03f */
[----:B------:R0:W-:Y:S04]  /*20100*/  STL.64 [R1+0xc0], R8 ;  /* 0x0000c00801007387 */ /* 0x0001e80000100a00 */
[----:B------:R1:W-:Y:S04]  /*20110*/  STL.64 [R1+0xc8], R10 ;  /* 0x0000c80a01007387 */ /* 0x0003e80000100a00 */
[----:B0-----:R-:W3:Y:S04]  /*20120*/  LDL.LU R8, [R1+0x90] ;  /* 0x0000900001087983 */ /* 0x001ee80000300800 */
[----:B------:R-:W3:Y:S04]  /*20130*/  LDL.LU R9, [R1+0x94] ;  /* 0x0000940001097983 */ /* 0x000ee80000300800 */
[----:B-1----:R-:W3:Y:S04]  /*20140*/  LDL.LU R10, [R1+0x98] ;  /* 0x00009800010a7983 */ /* 0x002ee80000300800 */
[----:B------:R-:W3:Y:S01]  /*20150*/  LDL.LU R11, [R1+0x9c] ;  /* 0x00009c00010b7983 */ /* 0x000ee20000300800 */
[C---:B----4-:R-:W-:Y:S11]  /*20160*/  HMMA.16816.F32.BF16 R24, R20.reuse, R12, R24 ;  /* 0x0000000c1418723c */ /* 0x050ff60000041818 */
[----:B------:R-:W-:Y:S11]  /*20170*/  @!UPT UIADD3 URZ, URZ, URZ, URZ ;  /* 0x0000003f3f3ff290 */ /* 0x000ff6000fffe03f */
[----:B------:R-:W-:Y:S01]  /*20180*/  @!UPT UIADD3 URZ, URZ, URZ, URZ ;  /* 0x0000003f3f3ff290 */ /* 0x000fe2000fffe03f */
[----:B------:R-:W-:Y:S04]  /*20190*/  STL.64 [R1+0xa0], R24 ;  /* 0x0000a01801007387 */ /* 0x000fe80000100a00 */
[----:B------:R0:W-:Y:S04]  /*201a0*/  STL.64 [R1+0xa8], R26 ;  /* 0x0000a81a01007387 */ /* 0x0001e80000100a00 */
[----:B0-----:R-:W4:Y:S04]  /*201b0*/  LDL.LU.64 R26, [R1+0x56b0] ;  /* 0x0056b000011a7983 */ /* 0x001f280000300a00 */
[----:B------:R-:W2:Y:S01]  /*201c0*/  LDL.LU.64 R24, [R1+0x56a8] ;  /* 0x0056a80001187983 */ /* 0x000ea20000300a00 */
[----:B---3--:R-:W-:Y:S11]  /*201d0*/  HMMA.16816.F32.BF16 R8, R20, R16, R8 ;  /* 0x000000101408723c */ /* 0x008ff60000041808 */
[----:B------:R-:W-:Y:S11]  /*201e0*/  @!UPT UIADD3 URZ, URZ, URZ, URZ ;  /* 0x0000003f3f3ff290 */ /* 0x000ff6000fffe03f */
[----:B------:R-:W-:Y:S01]  /*201f0*/  @!UPT UIADD3 URZ, URZ, URZ, URZ ;  /* 0x0000003f3f3ff290 */ /* 0x000fe2000fffe03f */
[----:B------:R-:W-:Y:S04]  /*20200*/  STL.64 [R1+0x90], R8 ;  /* 0x0000900801007387 */ /* 0x000fe80000100a00 */
[----:B------:R-:W-:Y:S01]  /*20210*/  STL.64 [R1+0x98], R10 ;  /* 0x0000980a01007387 */ /* 0x000fe20000100a00 */
[----:B----4-:R-:W-:Y:S01]  /*20220*/  IMAD.MOV.U32 R20, RZ, RZ, R27 ;  /* 0x000000ffff147224 */ /* 0x010fe200078e001b */
[----:B------:R-:W-:Y:S01]  /*20230*/  MOV R21, R26 ;  /* 0x0000001a00157202 */ /* 0x000fe20000000f00 */
[----:B--2---:R-:W-:Y:S01]  /*20240*/  IMAD.MOV.U32 R22, RZ, RZ, R25 ;  /* 0x000000ffff167224 */ /* 0x004fe200078e0019 */
[----:B------:R-:W-:Y:S02]  /*20250*/  MOV R23, R24 ;  /* 0x0000001800177202 */ /* 0x000fe40000000f00 */
[----:B------:R-:W0:Y:S04]  /*20260*/  LDSM.16.MT88.4 R24, [R29+0x5000] ;  /* 0x005000001d18783b */ /* 0x000e280000004200 */
[----:B------:R-:W-:Y:S04]  /*20270*/  STL.64 [R1+0x5678], R22 ;  /* 0x0056781601007387 */ /* 0x000fe80000100a00 */
[----:B------:R1:W-:Y:S04]  /*20280*/  STL.64 [R1+0x5670], R20 ;  /* 0x0056701401007387 */ /* 0x0003e80000100a00 */
[----:B-1----:R-:W2:Y:S04]  /*20290*/  LDL.LU R20, [R1+0x60] ;  /* 0x0000600001147983 */ /* 0x002ea80000300800 */
[----:B------:R-:W2:Y:S04]  /*202a0*/  LDL.LU R21, [R1+0x64] ;  /* 0x0000640001157983 */ /* 0x000ea80000300800 */
[----:B------:R-:W2:Y:S04]  /*202b0*/  LDL.LU R22, [R1+0x68] ;  /* 0x0000680001167983 */ /* 0x000ea80000300800 */
[----:B------:R-:W2:Y:S01]  /*202c0*/  LDL.LU R23, [R1+0x6c] ;  /* 0x00006c0001177983 */ /* 0x000ea20000300800 */
[----:B0-----:R-:W-:Y:S01]  /*202d0*/  IMAD.MOV.U32 R9, RZ, RZ, R26 ;  /* 0x000000ffff097224 */ /* 0x001fe200078e001a */
[----:B------:R-:W-:Y:S01]  /*202e0*/  MOV R8, R27 ;  /* 0x0000001b00087202 */ /* 0x000fe20000000f00 */
[----:B------:R-:W-:Y:S01]  /*202f0*/  IMAD.MOV.U32 R3, RZ, RZ, R24 ;  /* 0x000000ffff037224 */ /* 0x000fe200078e0018 */
[----:B------:R-:W-:Y:S01]  /*20300*/  MOV R10, R25 ;  /* 0x00000019000a7202 */ /* 0x000fe20000000f00 */
[----:B------:R-:W3:Y:S04]  /*20310*/  LDL.LU.64 R26, [R1+0x56a0] ;  /* 0x0056a000011a7983 */ /* 0x000ee80000300a00 */
[----:B------:R-:W3:Y:S04]  /*20320*/  LDL.LU.64 R24, [R1+0x5698] ;  /* 0x0056980001187983 */ /* 0x000ee80000300a00 */
[----:B------:R-:W-:Y:S04]  /*20330*/  STL [R1+0x5668], R10 ;  /* 0x0056680a01007387 */ /* 0x000fe80000100800 */
[----:B------:R0:W-:Y:S01]  /*20340*/  STL.64 [R1+0x5660], R8 ;  /* 0x0056600801007387 */ /* 0x0001e20000100a00 */
[----:B------:R-:W-:-:S03]  /*20350*/  IMAD.MOV.U32 R11, RZ, RZ, R28 ;  /* 0x000000ffff0b7224 */ /* 0x000fc600078e001c */
[----:B0-----:R-:W4:Y:S04]  /*20360*/  LDL.LU R8, [R1+0x70] ;  /* 0x0000700001087983 */ /* 0x001f280000300800 */
[----:B------:R-:W4:Y:S04]  /*20370*/  LDL.LU R9, [R1+0x74] ;  /* 0x0000740001097983 */ /* 0x000f280000300800 */
[----:B------:R-:W4:Y:S01]  /*20380*/  LDL.LU R10, [R1+0x78] ;  /* 0x00007800010a7983 */ /* 0x000f220000300800 */
[C---:B---3--:R-:W-:Y:S08]  /*20390*/  HMMA.16816.F32.BF16 R4, R24.reuse, R12, R4 ;  /* 0x0000000c1804723c */ /* 0x048ff00000041804 */
[----:B--2---:R-:W-:Y:S07]  /*203a0*/  HMMA.16816.F32.BF16 R20, R24, R16, R20 ;  /* 0x000000101814723c */ /* 0x004fee0000041814 */
[----:B------:R-:W-:-:S08]  /*203b0*/  MOV R24, R18 ;  /* 0x0000001200187202 */ /* 0x000fd00000000f00 */
[----:B------:R0:W-:Y:S01]  /*203c0*/  STL.64 [R1+0x80], R4 ;  /* 0x0000800401007387 */ /* 0x0001e20000100a00 */
[----:B------:R-:W-:-:S03]  /*203d0*/  MOV R28, R7 ;  /* 0x00000007001c7202 */ /* 0x000fc60000000f00 */
[----:B------:R1:W-:Y:S01]  /*203e0*/  STL [R1+0x88], R6 ;  /* 0x0000880601007387 */ /* 0x0003e20000100800 */
[----:B------:R-:W-:-:S03]  /*203f0*/  IMAD.MOV.U32 R7, RZ, RZ, R2 ;  /* 0x000000ffff077224 */ /* 0x000fc600078e0002 */
[----:B0-----:R-:W2:Y:S04]  /*20400*/  LDL.LU R4, [R1+0x100] ;  /* 0x0001000001047983 */ /* 0x001ea80000300800 */
[----:B------:R-:W2:Y:S04]  /*20410*/  LDL.LU R5, [R1+0x104] ;  /* 0x0001040001057983 */ /* 0x000ea80000300800 */
[----:B-1----:R-:W2:Y:S04]  /*20420*/  LDL.LU R6, [R1+0x108] ;  /* 0x0001080001067983 */ /* 0x002ea80000300800 */
[----:B------:R-:W3:Y:S04]  /*20430*/  LDL.LU R2, [R1+0x5690] ;  /* 0x0056900001027983 */ /* 0x000ee80000300800 */
[----:B------:R-:W-:Y:S04]  /*20440*/  STL [R1+0x5618], R28 ;  /* 0x0056181c01007387 */ /* 0x000fe80000100800 */
[----:B------:R-:W2:Y:S04]  /*20450*/  LDL.LU R18, [R1+0x568c] ;  /* 0x00568c0001127983 */ /* 0x000ea80000300800 */
[----:B------:R-:W-:Y:S04]  /*20460*/  STL.64 [R1+0x60], R20 ;  /* 0x0000601401007387 */ /* 0x000fe80000100a00 */
[----:B------:R-:W-:Y:S04]  /*20470*/  STL.64 [R1+0x68], R22 ;  /* 0x0000681601007387 */ /* 0x000fe80000100a00 */
[----:B------:R-:W0:Y:S01]  /*20480*/  LDSM.16.MT88.4 R20, [R29+0x5080] ;  /* 0x005080001d14783b */ /* 0x000e220000004200 */
[----:B------:R-:W-:Y:S01]  /*20490*/  IMAD.MOV.U32 R25, RZ, RZ, R14 ;  /* 0x000000ffff197224 */ /* 0x000fe200078e000e */
[----:B------:R-:W-:Y:S01]  /*204a0*/  MOV R26, R15 ;  /* 0x0000000f001a7202 */ /* 0x000fe20000000f00 */
[----:B------:R-:W-:Y:S01]  /*204b0*/  IMAD.MOV.U32 R27, RZ, RZ, R19 ;  /* 0x000000ffff1b7224 */ /* 0x000fe200078e0013 */
[----:B------:R-:W4:Y:S04]  /*204c0*/  LDL.LU R14, [R1+0x5688] ;  /* 0x00568800010e7983 */ /* 0x000f280000300800 */
[----:B------:R-:W4:Y:S04]  /*204d0*/  LDL.LU R15, [R1+0x5684] ;  /* 0x00568400010f7983 */ /* 0x000f280000300800 */
[----:B------:R-:W2:Y:S04]  /*204e0*/  LDL.LU R19, [R1+0x5680] ;  /* 0x0056800001137983 */ /* 0x000ea80000300800 */
[----:B0-----:R-:W-:Y:S01]  /*204f0*/  STL.64 [R1+0x20], R20 ;  /* 0x0000201401007387 */ /* 0x001fe20000100a00 */
[----:B------:R-:W-:-:S03]  /*20500*/  MOV R28, R23 ;  /* 0x00000017001c7202 */ /* 0x000fc60000000f00 */
[----:B------:R0:W-:Y:S04]  /*20510*/  STL [R1+0x28], R22 ;  /* 0x0000281601007387 */ /* 0x0001e80000100800 */
[----:B0-----:R-:W4:Y:S04]  /*20520*/  LDL.LU.64 R22, [R1+0x5678] ;  /* 0x0056780001167983 */ /* 0x001f280000300a00 */
[----:B------:R-:W4:Y:S04]  /*20530*/  LDL.LU.64 R20, [R1+0x5670] ;  /* 0x0056700001147983 */ /* 0x000f280000300a00 */
[----:B------:R-:W-:Y:S04]  /*20540*/  STL [R1+0x5620], R28 ;  /* 0x0056201c01007387 */ /* 0x000fe80000100800 */
[----:B------:R-:W-:Y:S01]  /*20550*/  STL [R1+0x561c], R29 ;  /* 0x00561c1d01007387 */ /* 0x000fe20000100800 */
[C---:B----4-:R-:W-:Y:S11]  /*20560*/  HMMA.16816.F32.BF16 R8, R20.reuse, R14, R8 ;  /* 0x0000000e1408723c */ /* 0x050ff60000041808 */
[----:B------:R-:W-:Y:S11]  /*20570*/  @!UPT UIADD3 URZ, URZ, URZ, URZ ;  /* 0x0000003f3f3ff290 */ /* 0x000ff6000fffe03f */
[----:B------:R-:W-:Y:S01]  /*20580*/  @!UPT UIADD3 URZ, URZ, URZ, URZ ;  /* 0x0000003f3f3ff290 */ /* 0x000fe2000fffe03f */
[----:B------:R0:W-:Y:S01]  /*20590*/  STL.64 [R1+0x78], R10 ;  /* 0x0000780a01007387 */ /* 0x0001e20000100a00 */
[----:B------:R-:W-:Y:S01]  /*205a0*/  IMAD.MOV.U32 R12, RZ, RZ, R8 ;  /* 0x000000ffff0c7224 */ /* 0x000fe200078e0008 */
[----:B------:R-:W-:Y:S02]  /*205b0*/  MOV R13, R9 ;  /* 0x00000009000d7202 */ /* 0x000fe40000000f00 */
[----:B0-----:R-:W4:Y:S04]  /*205c0*/  LDL.LU R10, [R1+0x5668] ;  /* 0x00566800010a7983 */ /* 0x001f280000300800 */
[----:B------:R-:W4:Y:S01]  /*205d0*/  LDL.LU.64 R8, [R1+0x5660] ;  /* 0x0056600001087983 */ /* 0x000f220000300a00 */
[----:B--2---:R-:W-:Y:S03]  /*205e0*/  HMMA.16816.F32.BF16 R24, R20, R18, R24 ;  /* 0x000000121418723c */ /* 0x004fe60000041818 */
[----:B---3--:R-:W0:Y:S04]  /*205f0*/  LDSM.16.MT88.4 R20, [R2+0x5000] ;  /* 0x005000000214783b */ /* 0x008e280000004200 */
[----:B------:R-:W-:Y:S04]  /*20600*/  STL [R1+0x5554], R12 ;  /* 0x0055540c01007387 */ /* 0x000fe80000100800 */
[----:B------:R-:W-:Y:S11]  /*20610*/  STL [R1+0x5550], R13 ;  /* 0x0055500d01007387 */ /* 0x000ff60000100800 */
[----:B------:R-:W-:Y:S01]  /*20620*/  @!UPT UIADD3 URZ, URZ, URZ, URZ ;  /* 0x0000003f3f3ff290 */ /* 0x000fe2000fffe03f */
[----:B------:R-:W-:Y:S04]  /*20630*/  STL.64 [R1+0xb0], R24 ;  /* 0x0000b01801007387 */ /* 0x000fe80000100a00 */
[----:B------:R-:W-:Y:S04]  /*20640*/  STL.64 [R1+0xb8], R26 ;  /* 0x0000b81a01007387 */ /* 0x000fe80000100a00 */
[----:B------:R-:W-:Y:S01]  /*20650*/  LDSM.16.MT88.4 R24, [R0+0x5080] ;  /* 0x005080000018783b */ /* 0x000fe20000004200 */
[----:B0-----:R-:W-:-:S03]  /*20660*/  IMAD.MOV.U32 R28, RZ, RZ, R22 ;  /* 0x000000ffff1c7224 */ /* 0x001fc600078e0016 */
[----:B------:R-:W-:Y:S01]  /*20670*/  STL.64 [R1+0x10], R20 ;  /* 0x0000101401007387 */ /* 0x000fe20000100a00 */
[----:B------:R-:W-:-:S03]  /*20680*/  MOV R29, R23 ;  /* 0x00000017001d7202 */ /* 0x000fc60000000f00 */
[----:B------:R-:W0:Y:S04]  /*20690*/  LDSM.16.MT88.4 R20, [R2+0x5080] ;  /* 0x005080000214783b */ /* 0x000e280000004200 */
[----:B------:R-:W2:Y:S04]  /*206a0*/  LDL R11, [R1+0x13f0] ;  /* 0x0013f000010b7983 */ /* 0x000ea80000100800 */
[----:B------:R-:W-:Y:S04]  /*206b0*/  STL [R1+0x551c], R2 ;  /* 0x00551c0201007387 */ /* 0x000fe80000100800 */
[----:B0-----:R-:W-:Y:S04]  /*206c0*/  STL.64 [R1], R20 ;  /* 0x0000001401007387 */ /* 0x001fe80000100a00 */
[----:B------:R-:W-:Y:S04]  /*206d0*/  STL.64 [R1+0x8], R22 ;  /* 0x0000081601007387 */ /* 0x000fe80000100a00 */
[----:B------:R-:W0:Y:S04]  /*206e0*/  LDSM.16.MT88.4 R20, [R0+0x5000] ;  /* 0x005000000014783b */ /* 0x000e280000004200 */
[----:B0-----:R-:W-:Y:S04]  /*206f0*/  STL.64 [R1+0x5580], R22 ;  /* 0x0055801601007387 */ /* 0x001fe80000100a00 */
[----:B------:R0:W-:Y:S02]  /*20700*/  STL.64 [R1+0x5578], R20 ;  /* 0x0055781401007387 */ /* 0x0001e40000100a00 */
[----:B0-----:R-:W-:-:S02]  /*20710*/  IMAD.MOV.U32 R20, RZ, RZ, R3 ;  /* 0x000000ffff147224 */ /* 0x001fc400078e0003 */
[----:B------:R-:W3:Y:S01]  /*20720*/  LDL.LU R3, [R1+0x5658] ;  /* 0x0056580001037983 */ /* 0x000ee20000300800 */
[----:B----4-:R-:W-:Y:S01]  /*20730*/  MOV R21, R10 ;  /* 0x0000000a00157202 */ /* 0x010fe20000000f00 */
[----:B------:R-:W-:Y:S01]  /*20740*/  IMAD.MOV.U32 R22, RZ, RZ, R9 ;  /* 0x000000ffff167224 */ /* 0x000fe200078e0009 */
[----:B------:R-:W-:-:S05]  /*20750*/  MOV R23, R8 ;  /* 0x0000000800177202 */ /* 0x000fca0000000f00 */
[----:B------:R-:W-:Y:S04]  /*20760*/  STL.64 [R1+0x5640], R22 ;  /* 0x0056401601007387 */ /* 0x000fe80000100a00 */
[----:B------:R0:W-:Y:S04]  /*20770*/  STL.64 [R1+0x5638], R20 ;  /* 0x0056381401007387 */ /* 0x0001e80000100a00 */
[----:B0-----:R-:W4:Y:S04]  /*20780*/  LDL.LU R20, [R1+0x40] ;  /* 0x0000400001147983 */ /* 0x001f280000300800 */
[----:B------:R-:W4:Y:S04]  /*20790*/  LDL.LU R21, [R1+0x44] ;  /* 0x0000440001157983 */ /* 0x000f280000300800 */
[----:B------:R-:W4:Y:S04]  /*207a0*/  LDL.LU R22, [R1+0x48] ;  /* 0x0000480001167983 */ /* 0x000f280000300800 */
[----:B------:R-:W4:Y:S02]  /*207b0*/  LDL.LU R23, [R1+0x4c] ;  /* 0x00004c0001177983 */ /* 0x000f240000300800 */
[----:B----4-:R-:W-:Y:S11]  /*207c0*/  HMMA.16816.F32.BF16 R4, R20, R14, R4 ;  /* 0x0000000e1404723c */ /* 0x010ff60000041804 */
[----:B------:R-:W-:Y:S11]  /*207d0*/  @!UPT UIADD3 URZ, URZ, URZ, URZ ;  /* 0x0000003f3f3ff290 */ /* 0x000ff6000fffe03f */
[----:B------:R-:W-:Y:S02]  /*207e0*/  @!UPT UIADD3 URZ, URZ, URZ, URZ ;  /* 0x0000003f3f3ff290 */ /* 0x000fe4000fffe03f */
[----:B------:R-:W-:Y:S01]  /*207f0*/  MOV R16, R7 ;  /* 0x0000000700107202 */ /* 0x000fe20000000f00 */
[----:B------:R-:W-:Y:S01]  /*20800*/  IMAD.MOV.U32 R17, RZ, RZ, R6 ;  /* 0x000000ffff117224 */ /* 0x000fe200078e0006 */
[----:B------:R-:W-:Y:S04]  /*20810*/  STL.64 [R1+0xf0], R4 ;  /* 0x0000f00401007387 */ /* 0x000fe80000100a00 */
[----:B------:R-:W-:Y:S04]  /*20820*/  STL [R1+0x5524], R16 ;  /* 0x0055241001007387 */ /* 0x000fe80000100800 */
[----:B------:R-:W-:Y:S04]  /*20830*/  STL [R1+0x5520], R17 ;  /* 0x0055201101007387 */ /* 0x000fe80000100800 */
[----:B------:R-:W-:Y:S04]  /*20840*/  STL.64 [R1+0x5560], R26 ;  /* 0x0055601a01007387 */ /* 0x000fe80000100a00 */
[----:B------:R0:W-:Y:S04]  /*20850*/  STL.64 [R1+0x5558], R24 ;  /* 0x0055581801007387 */ /* 0x0001e80000100a00 */
[----:B---3--:R-:W1:Y:S04]  /*20860*/  LDSM.16.MT88.4 R4, [R3+0x6000] ;  /* 0x006000000304783b */ /* 0x008e680000004200 */
[----:B0-----:R-:W3:Y:S04]  /*20870*/  LDL.LU R24, [R1+0x120] ;  /* 0x0001200001187983 */ /* 0x001ee80000300800 */
[----:B------:R-:W3:Y:S04]  /*20880*/  LDL.LU R25, [R1+0x124] ;  /* 0x0001240001197983 */ /* 0x000ee80000300800 */
[----:B------:R-:W4:Y:S04]  /*20890*/  LDL.LU R26, [R1+0x128] ;  /* 0x00012800011a7983 */ /* 0x000f280000300800 */
[----:B------:R-:W4:Y:S04]  /*208a0*/  LDL.LU R27, [R1+0x12c] ;  /* 0x00012c00011b7983 */ /* 0x000f280000300800 */
[----:B----4-:R-:W-:Y:S04]  /*208b0*/  STL.64 [R1+0x5630], R26 ;  /* 0x0056301a01007387 */ /* 0x010fe80000100a00 */
[----:B---3--:R0:W-:Y:S04]  /*208c0*/  STL.64 [R1+0x5628], R24 ;  /* 0x0056281801007387 */ /* 0x0081e80000100a00 */
[----:B0-----:R-:W3:Y:S04]  /*208d0*/  LDL.LU R24, [R1+0x140] ;  /* 0x0001400001187983 */ /* 0x001ee80000300800 */
[----:B------:R-:W3:Y:S04]  /*208e0*/  LDL.LU R25, [R1+0x144] ;  /* 0x0001440001197983 */ /* 0x000ee80000300800 */
[----:B------:R-:W4:Y:S04]  /*208f0*/  LDL.LU R26, [R1+0x148] ;  /* 0x00014800011a7983 */ /* 0x000f280000300800 */
[----:B------:R-:W4:Y:S01]  /*20900*/  LDL.LU R27, [R1+0x14c] ;  /* 0x00014c00011b7983 */ /* 0x000f220000300800 */
[----:B-1----:R-:W-:Y:S01]  /*20910*/  IMAD.MOV.U32 R12, RZ, RZ, R4 ;  /* 0x000000ffff0c7224 */ /* 0x002fe200078e0004 */
[----:B------:R-:W-:-:S02]  /*20920*/  MOV R13, R5 ;  /* 0x00000005000d7202 */ /* 0x000fc40000000f00 */
[----:B----4-:R-:W-:Y:S04]  /*20930*/  STL.64 [R1+0x5650], R26 ;  /* 0x0056501a01007387 */ /* 0x010fe80000100a00 */
[----:B---3--:R0:W-:Y:S04]  /*20940*/  STL.64 [R1+0x5648], R24 ;  /* 0x0056481801007387 */ /* 0x0081e80000100a00 */
[----:B0-----:R-:W3:Y:S04]  /*20950*/  LDL.LU R24, [R1+0x110] ;  /* 0x0001100001187983 */ /* 0x001ee80000300800 */
[----:B------:R-:W3:Y:S04]  /*20960*/  LDL.LU R25, [R1+0x114] ;  /* 0x0001140001197983 */ /* 0x000ee80000300800 */
[----:B------:R-:W3:Y:S04]  /*20970*/  LDL.LU R26, [R1+0x118] ;  /* 0x00011800011a7983 */ /* 0x000ee80000300800 */
[----:B------:R-:W3:Y:S04]  /*20980*/  LDL.LU R27, [R1+0x11c] ;  /* 0x00011c00011b7983 */ /* 0x000ee80000300800 */
[----:B------:R-:W-:Y:S04]  /*20990*/  STL [R1+0x5518], R0 ;  /* 0x0055180001007387 */ /* 0x000fe80000100800 */
[----:B------:R-:W-:Y:S04]  /*209a0*/  STL.64 [R1+0x58], R6 ;  /* 0x0000580601007387 */ /* 0x000fe80000100a00 */
[----:B--2---:R-:W0:Y:S04]  /*209b0*/  LDSM.16.M88.4 R4, [R11+0x20080] ;  /* 0x020080000b04783b */ /* 0x004e280000000200 */
[----:B------:R-:W1:Y:S04]  /*209c0*/  LDSM.16.M88.4 R8, [R11+0x30080] ;  /* 0x030080000b08783b */ /* 0x000e680000000200 */
[----:B0-----:R-:W-:Y:S04]  /*209d0*/  STL [R1+0x5528], R5 ;  /* 0x0055280501007387 */ /* 0x001fe80000100800 */
[----:B------:R-:W-:Y:S04]  /*209e0*/  STL [R1+0x5414], R6 ;  /* 0x0054140601007387 */ /* 0x000fe80000100800 */
[----:B------:R0:W-:Y:S01]  /*209f0*/  STL [R1+0x5410], R7 ;  /* 0x0054100701007387 */ /* 0x0001e20000100800 */
[----:B---3--:R-:W-:Y:S03]  /*20a00*/  HMMA.16816.F32.BF16 R20, R20, R18, R24 ;  /* 0x000000121414723c */ /* 0x008fe60000041818 */
[----:B------:R-:W2:Y:S04]  /*20a10*/  LDL.LU.64 R26, [R1+0x5650] ;  /* 0x00565000011a7983 */ /* 0x000ea80000300a00 */
[----:B------:R-:W2:Y:S11]  /*20a20*/  LDL.LU.64 R24, [R1+0x5648] ;  /* 0x0056480001187983 */ /* 0x000eb60000300a00 */
[----:B------:R-:W-:Y:S05]  /*20a30*/  @!UPT UIADD3 URZ, URZ, URZ, URZ ;  /* 0x0000003f3f3ff290 */ /* 0x000fea000fffe03f */
[----:B------:R3:W-:Y:S01]  /*20a40*/  STL.64 [R1+0x40], R20 ;  /* 0x0000401401007387 */ /* 0x0007e20000100a00 */
[----:B0-----:R-:W-:Y:S01]  /*20a50*/  IMAD.MOV.U32 R7, RZ, RZ, R22 ;  /* 0x000000ffff077224 */ /* 0x001fe200078e0016 */
[----:B------:R-:W-:Y:S02]  /*20a60*/  MOV R6, R23 ;  /* 0x0000001700067202 */ /* 0x000fe40000000f00 */
[----:B------:R-:W2:Y:S04]  /*20a70*/  LDL.LU.64 R22, [R1+0x5640] ;  /* 0x0056400001167983 */ /* 0x000ea80000300a00 */
[----:B---3--:R-:W2:Y:S04]  /*20a80*/  LDL.LU.64 R20, [R1+0x5638] ;  /* 0x0056380001147983 */ /* 0x008ea80000300a00 */
[----:B-1----:R-:W-:Y:S04]  /*20a90*/  STL [R1+0x540c], R10 ;  /* 0x00540c0a01007387 */ /* 0x002fe80000100800 */
[----:B------:R0:W-:Y:S01]  /*20aa0*/  STL [R1+0x5408], R11 ;  /* 0x0054080b01007387 */ /* 0x0001e20000100800 */
[C---:B--2---:R-:W-:Y:S11]  /*20ab0*/  HMMA.16816.F32.BF16 R24, R20.reuse, R14, R24 ;  /* 0x0000000e1418723c */ /* 0x044ff60000041818 */
[----:B------:R-:W-:Y:S11]  /*20ac0*/  @!UPT UIADD3 URZ, URZ, URZ, URZ ;  /* 0x0000003f3f3ff290 */ /* 0x000ff6000fffe03f */
[----:B------:R-:W-:Y:S01]  /*20ad0*/  @!UPT UIADD3 URZ, URZ, URZ, URZ ;  /* 0x0000003f3f3ff290 */ /* 0x000fe2000fffe03f */
[----:B------:R1:W-:Y:S01]  /*20ae0*/  STL [R1+0x150], R24 ;  /* 0x0001501801007387 */ /* 0x0003e20000100800 */
[----:B0-----:R-:W-:Y:S01]  /*20af0*/  MOV R11, R26 ;  /* 0x0000001a000b7202 */ /* 0x001fe20000000f00 */
[----:B------:R-:W-:Y:S02]  /*20b00*/  IMAD.MOV.U32 R10, RZ, RZ, R27 ;  /* 0x000000ffff0a7224 */ /* 0x000fe400078e001b */
[----:B------:R-:W-:Y:S01]  /*20b10*/  IMAD.MOV.U32 R0, RZ, RZ, R25 ;  /* 0x000000ffff007224 */ /* 0x000fe200078e0019 */
[----:B------:R-:W2:Y:S04]  /*20b20*/  LDL.LU.64 R26, [R1+0x5630] ;  /* 0x00563000011a7983 */ /* 0x000ea80000300a00 */
[----:B-1----:R-:W2:Y:S04]  /*20b30*/  LDL.LU.64 R24, [R1+0x5628] ;  /* 0x0056280001187983 */ /* 0x002ea80000300a00 */
[----:B------:R-:W-:Y:S04]  /*20b40*/  STL.64 [R1+0x5610], R14 ;  /* 0x0056100e01007387 */ /* 0x000fe80000100a00 */
[----:B------:R-:W-:Y:S04]  /*20b50*/  STL.64 [R1+0x5608], R12 ;  /* 0x0056080c01007387 */ /* 0x000fe80000100a00 */
[----:B------:R-:W-:Y:S04]  /*20b60*/  STL.64 [R1+0x5538], R10 ;  /* 0x0055380a01007387 */ /* 0x000fe80000100a00 */
[----:B------:R2:W-:Y:S04]  /*20b70*/  STL.64 [R1+0x5530], R8 ;  /* 0x0055300801007387 */ /* 0x0005e80000100a00 */
[----:B------:R-:W0:Y:S01]  /*20b80*/  LDSM.16.MT88.4 R12, [R3+0x6080] ;  /* 0x00608000030c783b */ /* 0x000e220000004200 */
[----:B--2---:R-:W-:Y:S03]  /*20b90*/  HMMA.16816.F32.BF16 R8, R20, R18, R24 ;  /* 0x000000121408723c */ /* 0x004fe60000041818 */
[----:B------:R-:W2:Y:S11]  /*20ba0*/  LDL.LU R24, [R1+0x90] ;  /* 0x0000900001187983 */ /* 0x000eb60000300800 */
[----:B------:R-:W-:Y:S09]  /*20bb0*/  @!UPT UIADD3 URZ, URZ, URZ, URZ ;  /* 0x0000003f3f3ff290 */ /* 0x000ff2000fffe03f */
[----:B------:R-:W-:Y:S04]  /*20bc0*/  STL.64 [R1+0x120], R8 ;  /* 0x0001200801007387 */ /* 0x000fe80000100a00 */
[----:B------:R-:W-:Y:S04]  /*20bd0*/  STL.64 [R1+0x128], R10 ;  /* 0x0001280a01007387 */ /* 0x000fe80000100a00 */
[----:B------:R-:W2:Y:S04]  /*20be0*/  LDL.LU R25, [R1+0x94] ;  /* 0x0000940001197983 */ /* 0x000ea80000300800 */
[----:B------:R-:W3:Y:S04]  /*20bf0*/  LDL.LU R26, [R1+0x98] ;  /* 0x00009800011a7983 */ /* 0x000ee80000300800 */
[----:B------:R-:W3:Y:S04]  /*20c00*/  LDL.LU R27, [R1+0x9c] ;  /* 0x00009c00011b7983 */ /* 0x000ee80000300800 */
[----:B------:R-:W4:Y:S04]  /*20c10*/  LDL.LU R20, [R1] ;  /* 0x0000000001147983 */ /* 0x000f280000300800 */
[----:B------:R-:W4:Y:S04]  /*20c20*/  LDL.LU R21, [R1+0x4] ;  /* 0x0000040001157983 */ /* 0x000f280000300800 */
[----:B------:R-:W2:Y:S04]  /*20c30*/  LDL.LU R22, [R1+0x8] ;  /* 0x0000080001167983 */ /* 0x000ea80000300800 */
[----:B------:R-:W2:Y:S04]  /*20c40*/  LDL.LU R23, [R1+0xc] ;  /* 0x00000c0001177983 */ /* 0x000ea80000300800 */
[----:B--2---:R-:W-:Y:S04]  /*20c50*/  STL.64 [R1+0x55b0], R22 ;  /* 0x0055b01601007387 */ /* 0x004fe80000100a00 */
[----:B----4-:R-:W-:Y:S04]  /*20c60*/  STL.64 [R1+0x55a8], R20 ;  /* 0x0055a81401007387 */ /* 0x010fe80000100a00 */
[----:B---3--:R-:W-:Y:S04]  /*20c70*/  STL.64 [R1+0x5570], R26 ;  /* 0x0055701a01007387 */ /* 0x008fe80000100a00 */
[----:B------:R1:W-:Y:S04]  /*20c80*/  STL.64 [R1+0x5568], R24 ;  /* 0x0055681801007387 */ /* 0x0003e80000100a00 */
[----:B-1----:R-:W2:Y:S04]  /*20c90*/  LDL.LU R24, [R1+0xa0] ;  /* 0x0000a00001187983 */ /* 0x002ea80000300800 */
[----:B------:R-:W2:Y:S04]  /*20ca0*/  LDL.LU R25, [R1+0xa4] ;  /* 0x0000a40001197983 */ /* 0x000ea80000300800 */
[----:B------:R-:W3:Y:S04]  /*20cb0*/  LDL.LU R26, [R1+0xa8] ;  /* 0x0000a800011a7983 */ /* 0x000ee80000300800 */
[----:B------:R-:W3:Y:S04]  /*20cc0*/  LDL.LU R27, [R1+0xac] ;  /* 0x0000ac00011b7983 */ /* 0x000ee80000300800 */
[----:B------:R-:W4:Y:S04]  /*20cd0*/  LDL.LU R20, [R1+0x10] ;  /* 0x0000100001147983 */ /* 0x000f280000300800 */
[----:B------:R-:W4:Y:S01]  /*20ce0*/  LDL.LU R21, [R1+0x14] ;  /* 0x0000140001157983 */ /* 0x000f220000300800 */
[----:B------:R-:W-:Y:S01]  /*20cf0*/  MOV R22, R28 ;  /* 0x0000001c00167202 */ /* 0x000fe20000000f00 */
[----:B------:R-:W-:-:S02]  /*20d00*/  IMAD.MOV.U32 R23, RZ, RZ, R29 ;  /* 0x000000ffff177224 */ /* 0x000fc400078e001d */
[----:B------:R-:W2:Y:S04]  /*20d10*/  LDL.LU R28, [R1+0x5620] ;  /* 0x00562000011c7983 */ /* 0x000ea80000300800 */
[----:B------:R-:W2:Y:S04]  /*20d20*/  LDL.LU R29, [R1+0x561c] ;  /* 0x00561c00011d7983 */ /* 0x000ea80000300800 */
[----:B------:R-:W-:Y:S04]  /*20d30*/  STL.64 [R1+0x55e0], R22 ;  /* 0x0055e01601007387 */ /* 0x000fe80000100a00 */
[----:B----4-:R-:W-:Y:S04]  /*20d40*/  STL.64 [R1+0x55d8], R20 ;  /* 0x0055d81401007387 */ /* 0x010fe80000100a00 */
[----:B---3--:R-:W-:Y:S04]  /*20d50*/  STL.64 [R1+0x5590], R26 ;  /* 0x0055901a01007387 */ /* 0x008fe80000100a00 */
[----:B--2---:R1:W-:Y:S04]  /*20d60*/  STL.64 [R1+0x5588], R24 ;  /* 0x0055881801007387 */ /* 0x0043e80000100a00 */
[----:B-1----:R-:W2:Y:S04]  /*20d70*/  LDL.LU R24, [R1+0xc0] ;  /* 0x0000c00001187983 */ /* 0x002ea80000300800 */
[----:B------:R-:W2:Y:S04]  /*20d80*/  LDL.LU R25, [R1+0xc4] ;  /* 0x0000c40001197983 */ /* 0x000ea80000300800 */
[----:B------:R-:W3:Y:S04]  /*20d90*/  LDL.LU R26, [R1+0xc8] ;  /* 0x0000c800011a7983 */ /* 0x000ee80000300800 */
[----:B------:R-:W3:Y:S01]  /*20da0*/  LDL.LU R27, [R1+0xcc] ;  /* 0x0000cc00011b7983 */ /* 0x000ee20000300800 */
[----:B------:R-:W-:-:S03]  /*20db0*/  MOV R23, R28 ;  /* 0x0000001c00177202 */ /* 0x000fc60000000f00 */
[----:B------:R-:W4:Y:S04]  /*20dc0*/  LDL.LU R20, [R1+0x20] ;  /* 0x0000200001147983 */ /* 0x000f280000300800 */
[----:B------:R-:W4:Y:S04]  /*20dd0*/  LDL.LU R21, [R1+0x24] ;  /* 0x0000240001157983 */ /* 0x000f280000300800 */
[----:B------:R-:W4:Y:S04]  /*20de0*/  LDL.LU R22, [R1+0x28] ;  /* 0x0000280001167983 */ /* 0x000f280000300800 */
[----:B------:R-:W4:Y:S04]  /*20df0*/  LDL.LU R28, [R1+0x5618] ;  /* 0x00561800011c7983 */ /* 0x000f280000300800 */
[----:B---3--:R-:W-:Y:S04]  /*20e00*/  STL.64 [R1+0x55a0], R26 ;  /* 0x0055a01a01007387 */ /* 0x008fe80000100a00 */
[----:B--2---:R1:W-:Y:S04]  /*20e10*/  STL.64 [R1+0x5598], R24 ;  /* 0x0055981801007387 */ /* 0x0043e80000100a00 */
[----:B-1----:R-:W2:Y:S04]  /*20e20*/  LDL.LU R24, [R1+0xd0] ;  /* 0x0000d00001187983 */ /* 0x002ea80000300800 */
[----:B------:R-:W2:Y:S04]  /*20e30*/  LDL.LU R25, [R1+0xd4] ;  /* 0x0000d40001197983 */ /* 0x000ea80000300800 */
[----:B------:R-:W3:Y:S04]  /*20e40*/  LDL.LU R26, [R1+0xd8] ;  /* 0x0000d800011a7983 */ /* 0x000ee80000300800 */
[----:B------:R-:W3:Y:S04]  /*20e50*/  LDL.LU R27, [R1+0xdc] ;  /* 0x0000dc00011b7983 */ /* 0x000ee80000300800 */
        /* <DEDUP_REMOVED lines=20> */
[----:B-1----:R-:W4:Y:S04]  /*20fa0*/  LDL.LU R24, [R1+0x160] ;  /* 0x0001600001187983 */ /* 0x002f280000300800 */
[----:B------:R-:W4:Y:S04]  /*20fb0*/  LDL.LU R25, [R1+0x164] ;  /* 0x0001640001197983 */ /* 0x000f280000300800 */
[----:B------:R-:W4:Y:S04]  /*20fc0*/  LDL.LU R26, [R1+0x168] ;  /* 0x00016800011a7983 */ /* 0x000f280000300800 */
[----:B------:R-:W4:Y:S04]  /*20fd0*/  LDL.LU R27, [R1+0x16c] ;  /* 0x00016c00011b7983 */ /* 0x000f280000300800 */
[----:B------:R-:W2:Y:S04]  /*20fe0*/  LDL.LU R8, [R1+0x60] ;  /* 0x0000600001087983 */ /* 0x000ea80000300800 */
[----:B------:R-:W2:Y:S04]  /*20ff0*/  LDL.LU R9, [R1+0x64] ;  /* 0x0000640001097983 */ /* 0x000ea80000300800 */
[----:B------:R-:W3:Y:S04]  /*21000*/  LDL.LU R10, [R1+0x68] ;  /* 0x00006800010a7983 */ /* 0x000ee80000300800 */
[----:B------:R-:W3:Y:S01]  /*21010*/  LDL.LU R11, [R1+0x6c] ;  /* 0x00006c00010b7983 */ /* 0x000ee20000300800 */
[----:B0-----:R-:W-:Y:S01]  /*21020*/  MOV R17, R14 ;  /* 0x0000000e00117202 */ /* 0x001fe20000000f00 */
[----:B------:R-:W-:-:S02]  /*21030*/  IMAD.MOV.U32 R2, RZ, RZ, R15 ;  /* 0x000000ffff027224 */ /* 0x000fc400078e000f */
[----:B---3--:R-:W-:Y:S04]  /*21040*/  STL.64 [R1+0x5548], R10 ;  /* 0x0055480a01007387 */ /* 0x008fe80000100a00 */
[----:B--2---:R0:W-:Y:S04]  /*21050*/  STL.64 [R1+0x5540], R8 ;  /* 0x0055400801007387 */ /* 0x0041e80000100a00 */
[----:B0-----:R-:W2:Y:S04]  /*21060*/  LDL.LU R8, [R1+0x80] ;  /* 0x0000800001087983 */ /* 0x001ea80000300800 */
[----:B------:R-:W2:Y:S04]  /*21070*/  LDL.LU R9, [R1+0x84] ;  /* 0x0000840001097983 */ /* 0x000ea80000300800 */
[----:B------:R-:W2:Y:S04]  /*21080*/  LDL.LU R10, [R1+0x88] ;  /* 0x00008800010a7983 */ /* 0x000ea80000300800 */
[----:B------:R-:W4:Y:S01]  /*21090*/  LDL.LU.64 R14, [R1+0x5610] ;  /* 0x00561000010e7983 */ /* 0x000f220000300a00 */
[----:B------:R-:W-:Y:S01]  /*210a0*/  MOV R5, R12 ;  /* 0x0000000c00057202 */ /* 0x000fe20000000f00 */
[----:B------:R-:W-:-:S02]  /*210b0*/  IMAD.MOV.U32 R16, RZ, RZ, R13 ;  /* 0x000000ffff107224 */ /* 0x000fc400078e000d */
[----:B------:R-:W3:Y:S04]  /*210c0*/  LDL.LU.64 R12, [R1+0x5608] ;  /* 0x00560800010c7983 */ /* 0x000ee80000300a00 */
[----:B------:R-:W-:Y:S01]  /*210d0*/  STL [R1+0x54e8], R3 ;  /* 0x0054e80301007387 */ /* 0x000fe20000100800 */
[C---:B----4-:R-:W-:Y:S11]  /*210e0*/  HMMA.16816.F32.BF16 R24, R20.reuse, R14, R24 ;  /* 0x0000000e1418723c */ /* 0x050ff60000041818 */
[----:B------:R-:W-:Y:S11]  /*210f0*/  @!UPT UIADD3 URZ, URZ, URZ, URZ ;  /* 0x0000003f3f3ff290 */ /* 0x000ff6000fffe03f */
[----:B------:R-:W-:Y:S01]  /*21100*/  @!UPT UIADD3 URZ, URZ, URZ, URZ ;  /* 0x0000003f3f3ff290 */ /* 0x000fe2000fffe03f */
[----:B------:R-:W-:Y:S04]  /*21110*/  STL.64 [R1+0x160], R24 ;  /* 0x0001601801007387 */ /* 0x000fe80000100a00 */
[----:B------:R0:W-:Y:S04]  /*21120*/  STL.64 [R1+0x168], R26 ;  /* 0x0001681a01007387 */ /* 0x0001e80000100a00 */
[----:B0-----:R-:W4:Y:S04]  /*21130*/  LDL.LU.64 R26, [R1+0x5600] ;  /* 0x00560000011a7983 */ /* 0x001f280000300a00 */
[----:B------:R-:W4:Y:S02]  /*21140*/  LDL.LU.64 R24, [R1+0x55f8] ;  /* 0x0055f80001187983 */ /* 0x000f240000300a00 */
[----:B----4-:R-:W-:Y:S02]  /*21150*/  HMMA.16816.F32.BF16 R20, R20, R18, R24 ;  /* 0x000000121414723c */ /* 0x010fe40000041818 */
[----:B------:R-:W4:Y:S04]  /*21160*/  LDL.LU.64 R26, [R1+0x55f0] ;  /* 0x0055f000011a7983 */ /* 0x000f280000300a00 */
[----:B------:R-:W4:Y:S11]  /*21170*/  LDL.LU.64 R24, [R1+0x55e8] ;  /* 0x0055e80001187983 */ /* 0x000f360000300a00 */
[----:B------:R-:W-:Y:S06]  /*21180*/  @!UPT UIADD3 URZ, URZ, URZ, URZ ;  /* 0x0000003f3f3ff290 */ /* 0x000fec000fffe03f */
[----:B------:R-:W-:Y:S01]  /*21190*/  STL.64 [R1+0x130], R20 ;  /* 0x0001301401007387 */ /* 0x000fe20000100a00 */
[----:B------:R-:W-:-:S03]  /*211a0*/  MOV R3, R23 ;  /* 0x0000001700037202 */ /* 0x000fc60000000f00 */
[----:B------:R-:W-:Y:S04]  /*211b0*/  STL [R1+0x138], R22 ;  /* 0x0001381601007387 */ /* 0x000fe80000100800 */
[----:B------:R-:W0:Y:S04]  /*211c0*/  LDSM.16.MT88.4 R20, [R29+0x6000] ;  /* 0x006000001d14783b */ /* 0x000e280000004200 */
[----:B------:R-:W-:Y:S04]  /*211d0*/  STL [R1+0x54ec], R3 ;  /* 0x0054ec0301007387 */ /* 0x000fe80000100800 */
[----:B0-----:R-:W-:Y:S04]  /*211e0*/  STL.64 [R1+0x20], R20 ;  /* 0x0000201401007387 */ /* 0x001fe80000100a00 */
[----:B------:R0:W-:Y:S04]  /*211f0*/  STL.64 [R1+0x28], R22 ;  /* 0x0000281601007387 */ /* 0x0001e80000100a00 */
[----:B0-----:R-:W4:Y:S04]  /*21200*/  LDL.LU.64 R22, [R1+0x55e0] ;  /* 0x0055e00001167983 */ /* 0x001f280000300a00 */
[----:B------:R-:W4:Y:S02]  /*21210*/  LDL.LU.64 R20, [R1+0x55d8] ;  /* 0x0055d80001147983 */ /* 0x000f240000300a00 */
[----:B----4-:R-:W-:Y:S11]  /*21220*/  HMMA.16816.F32.BF16 R24, R20, R14, R24 ;  /* 0x0000000e1418723c */ /* 0x010ff60000041818 */
[----:B------:R-:W-:Y:S11]  /*21230*/  @!UPT UIADD3 URZ, URZ, URZ, URZ ;  /* 0x0000003f3f3ff290 */ /* 0x000ff6000fffe03f */
[----:B------:R-:W-:Y:S01]  /*21240*/  @!UPT UIADD3 URZ, URZ, URZ, URZ ;  /* 0x0000003f3f3ff290 */ /* 0x000fe2000fffe03f */
[----:B------:R-:W-:Y:S01]  /*21250*/  STL.64 [R1+0x140], R24 ;  /* 0x0001401801007387 */ /* 0x000fe20000100a00 */
[----:B------:R-:W-:-:S03]  /*21260*/  IMAD.MOV.U32 R3, RZ, RZ, R26 ;  /* 0x000000ffff037224 */ /* 0x000fc600078e001a */
[----:B------:R0:W-:Y:S04]  /*21270*/  STL [R1+0x14c], R27 ;  /* 0x00014c1b01007387 */ /* 0x0001e80000100800 */
[----:B0-----:R-:W4:Y:S04]  /*21280*/  LDL.LU.64 R26, [R1+0x55d0] ;  /* 0x0055d000011a7983 */ /* 0x001f280000300a00 */
[----:B------:R-:W4:Y:S04]  /*21290*/  LDL.LU.64 R24, [R1+0x55c8] ;  /* 0x0055c80001187983 */ /* 0x000f280000300a00 */
[----:B------:R-:W-:Y:S01]  /*212a0*/  STL [R1+0x54f0], R3 ;  /* 0x0054f00301007387 */ /* 0x000fe20000100800 */
[----:B----4-:R-:W-:Y:S03]  /*212b0*/  HMMA.16816.F32.BF16 R20, R20, R18, R24 ;  /* 0x000000121414723c */ /* 0x010fe60000041818 */
[----:B------:R-:W4:Y:S04]  /*212c0*/  LDL.LU.64 R26, [R1+0x55c0] ;  /* 0x0055c000011a7983 */ /* 0x000f280000300a00 */
[----:B------:R-:W4:Y:S11]  /*212d0*/  LDL.LU.64 R24, [R1+0x55b8] ;  /* 0x0055b80001187983 */ /* 0x000f360000300a00 */
[----:B------:R-:W-:Y:S05]  /*212e0*/  @!UPT UIADD3 URZ, URZ, URZ, URZ ;  /* 0x0000003f3f3ff290 */ /* 0x000fea000fffe03f */
[----:B------:R-:W-:Y:S04]  /*212f0*/  STL.64 [R1+0x110], R20 ;  /* 0x0001101401007387 */ /* 0x000fe80000100a00 */
[----:B------:R0:W-:Y:S04]  /*21300*/  STL.64 [R1+0x118], R22 ;  /* 0x0001181601007387 */ /* 0x0001e80000100a00 */
[----:B0-----:R-:W4:Y:S04]  /*21310*/  LDL.LU.64 R22, [R1+0x55b0] ;  /* 0x0055b00001167983 */ /* 0x001f280000300a00 */
[----:B------:R-:W4:Y:S01]  /*21320*/  LDL.LU.64 R20, [R1+0x55a8] ;  /* 0x0055a80001147983 */ /* 0x000f220000300a00 */
[----:B------:R-:W-:Y:S01]  /*21330*/  IMAD.MOV.U32 R11, RZ, RZ, R28 ;  /* 0x000000ffff0b7224 */ /* 0x000fe200078e001c */
[----:B----4-:R-:W-:Y:S11]  /*21340*/  HMMA.16816.F32.BF16 R24, R20, R14, R24 ;  /* 0x0000000e1418723c */ /* 0x010ff60000041818 */
[----:B------:R-:W-:Y:S11]  /*21350*/  @!UPT UIADD3 URZ, URZ, URZ, URZ ;  /* 0x0000003f3f3ff290 */ /* 0x000ff6000fffe03f */
[----:B------:R-:W-:Y:S01]  /*21360*/  @!UPT UIADD3 URZ, URZ, URZ, URZ ;  /* 0x0000003f3f3ff290 */ /* 0x000fe2000fffe03f */
[----:B------:R-:W-:Y:S01]  /*21370*/  STL.64 [R1+0x100], R24 ;  /* 0x0001001801007387 */ /* 0x000fe20000100a00 */
[----:B------:R-:W-:-:S03]  /*21380*/  MOV R28, R27 ;  /* 0x0000001b001c7202 */ /* 0x000fc60000000f00 */
        /* <DEDUP_REMOVED lines=11> */
[----:B------:R-:W4:Y:S02]  /*21440*/  LDL.LU.64 R20, [R1+0x5578] ;  /* 0x0055780001147983 */ /* 0x000f240000300a00 */
        /* <DEDUP_REMOVED lines=8> */
[----:B------:R-:W2:Y:S04]  /*214d0*/  LDL.LU.64 R26, [R1+0x5560] ;  /* 0x00556000011a7983 */ /* 0x000ea80000300a00 */
[----:B------:R-:W2:Y:S11]  /*214e0*/  LDL.LU.64 R24, [R1+0x5558] ;  /* 0x0055580001187983 */ /* 0x000eb60000300a00 */
[----:B------:R-:W-:Y:S06]  /*214f0*/  @!UPT UIADD3 URZ, URZ, URZ, URZ ;  /* 0x0000003f3f3ff290 */ /* 0x000fec000fffe03f */
[----:B------:R3:W-:Y:S04]  /*21500*/  STL.64 [R1+0xa0], R20 ;  /* 0x0000a01401007387 */ /* 0x0007e80000100a00 */
[----:B------:R0:W-:Y:S01]  /*21510*/  STL.64 [R1+0xa8], R22 ;  /* 0x0000a81601007387 */ /* 0x0001e20000100a00 */
[----:B---3--:R-:W-:Y:S01]  /*21520*/  IMAD.MOV.U32 R20, RZ, RZ, R12 ;  /* 0x000000ffff147224 */ /* 0x008fe200078e000c */
[----:B------:R-:W-:Y:S02]  /*21530*/  MOV R21, R13 ;  /* 0x0000000d00157202 */ /* 0x000fe40000000f00 */
[----:B------:R-:W3:Y:S04]  /*21540*/  LDL.LU R12, [R1+0x5554] ;  /* 0x00555400010c7983 */ /* 0x000ee80000300800 */
[----:B------:R-:W3:Y:S04]  /*21550*/  LDL.LU R13, [R1+0x5550] ;  /* 0x00555000010d7983 */ /* 0x000ee80000300800 */
[----:B0-----:R-:W3:Y:S04]  /*21560*/  LDL.LU R22, [R1+0x58] ;  /* 0x0000580001167983 */ /* 0x001ee80000300800 */
[----:B------:R-:W3:Y:S01]  /*21570*/  LDL.LU R23, [R1+0x5c] ;  /* 0x00005c0001177983 */ /* 0x000ee20000300800 */
[C---:B--2---:R-:W-:Y:S11]  /*21580*/  HMMA.16816.F32.BF16 R8, R24.reuse, R14, R8 ;  /* 0x0000000e1808723c */ /* 0x044ff60000041808 */
[----:B------:R-:W-:Y:S11]  /*21590*/  @!UPT UIADD3 URZ, URZ, URZ, URZ ;  /* 0x0000003f3f3ff290 */ /* 0x000ff6000fffe03f */
[----:B------:R-:W-:Y:S01]  /*215a0*/  @!UPT UIADD3 URZ, URZ, URZ, URZ ;  /* 0x0000003f3f3ff290 */ /* 0x000fe2000fffe03f */
[----:B------:R-:W-:Y:S04]  /*215b0*/  STL.64 [R1+0x80], R8 ;  /* 0x0000800801007387 */ /* 0x000fe80000100a00 */
[----:B------:R0:W-:Y:S04]  /*215c0*/  STL.64 [R1+0x88], R10 ;  /* 0x0000880a01007387 */ /* 0x0001e80000100a00 */
[----:B0-----:R-:W2:Y:S04]  /*215d0*/  LDL.LU.64 R10, [R1+0x5548] ;  /* 0x00554800010a7983 */ /* 0x001ea80000300a00 */
[----:B------:R-:W2:Y:S04]  /*215e0*/  LDL.LU.64 R8, [R1+0x5540] ;  /* 0x0055400001087983 */ /* 0x000ea80000300a00 */
[----:B------:R-:W3:Y:S04]  /*215f0*/  LDL.LU R14, [R1+0x78] ;  /* 0x00007800010e7983 */ /* 0x000ee80000300800 */
[----:B------:R-:W3:Y:S01]  /*21600*/  LDL.LU R15, [R1+0x7c] ;  /* 0x00007c00010f7983 */ /* 0x000ee20000300800 */
[----:B--2---:R-:W-:Y:S03]  /*21610*/  HMMA.16816.F32.BF16 R24, R24, R18, R8 ;  /* 0x000000121818723c */ /* 0x004fe60000041808 */
[----:B------:R-:W2:Y:S04]  /*21620*/  LDL.LU.64 R10, [R1+0x5538] ;  /* 0x00553800010a7983 */ /* 0x000ea80000300a00 */
[----:B------:R-:W4:Y:S11]  /*21630*/  LDL.LU.64 R8, [R1+0x5530] ;  /* 0x0055300001087983 */ /* 0x000f360000300a00 */
[----:B------:R-:W-:Y:S05]  /*21640*/  @!UPT UIADD3 URZ, URZ, URZ, URZ ;  /* 0x0000003f3f3ff290 */ /* 0x000fea000fffe03f */
[----:B------:R0:W-:Y:S04]  /*21650*/  STL.64 [R1+0x60], R24 ;  /* 0x0000601801007387 */ /* 0x0001e80000100a00 */
[----:B------:R1:W-:Y:S01]  /*21660*/  STL.64 [R1+0x68], R26 ;  /* 0x0000681a01007387 */ /* 0x0003e20000100a00 */
[----:B0-----:R-:W-:-:S03]  /*21670*/  IMAD.MOV.U32 R24, RZ, RZ, R5 ;  /* 0x000000ffff187224 */ /* 0x001fc600078e0005 */
[----:B------:R-:W3:Y:S01]  /*21680*/  LDL.LU R5, [R1+0x5528] ;  /* 0x0055280001057983 */ /* 0x000ee20000300800 */
[----:B------:R-:W-:Y:S01]  /*21690*/  MOV R25, R16 ;  /* 0x0000001000197202 */ /* 0x000fe20000000f00 */
[----:B-1----:R-:W-:Y:S01]  /*216a0*/  IMAD.MOV.U32 R26, RZ, RZ, R17 ;  /* 0x000000ffff1a7224 */ /* 0x002fe200078e0011 */
[----:B------:R-:W-:Y:S01]  /*216b0*/  MOV R27, R2 ;  /* 0x00000002001b7202 */ /* 0x000fe20000000f00 */
[----:B------:R-:W2:Y:S04]  /*216c0*/  LDL.LU R16, [R1+0x5524] ;  /* 0x0055240001107983 */ /* 0x000ea80000300800 */
[----:B------:R-:W2:Y:S04]  /*216d0*/  LDL.LU R17, [R1+0x5520] ;  /* 0x0055200001117983 */ /* 0x000ea80000300800 */
[----:B------:R-:W2:Y:S04]  /*216e0*/  LDL.LU R2, [R1+0x551c] ;  /* 0x00551c0001027983 */ /* 0x000ea80000300800 */
[----:B------:R-:W-:Y:S04]  /*216f0*/  STL.64 [R1+0x5510], R26 ;  /* 0x0055101a01007387 */ /* 0x000fe80000100a00 */
[----:B------:R0:W-:Y:S04]  /*21700*/  STL.64 [R1+0x5508], R24 ;  /* 0x0055081801007387 */ /* 0x0001e80000100a00 */
[----:B0-----:R-:W4:Y:S04]  /*21710*/  LDL.LU R24, [R1+0xb0] ;  /* 0x0000b00001187983 */ /* 0x001f280000300800 */
[----:B------:R-:W4:Y:S04]  /*21720*/  LDL.LU R25, [R1+0xb4] ;  /* 0x0000b40001197983 */ /* 0x000f280000300800 */
[----:B------:R-:W4:Y:S04]  /*21730*/  LDL.LU R26, [R1+0xb8] ;  /* 0x0000b800011a7983 */ /* 0x000f280000300800 */
[----:B------:R-:W4:Y:S01]  /*21740*/  LDL.LU R27, [R1+0xbc] ;  /* 0x0000bc00011b7983 */ /* 0x000f220000300800 */
[----:B---3--:R-:W-:Y:S11]  /*21750*/  HMMA.16816.F32.BF16 R12, R20, R4, R12 ;  /* 0x00000004140c723c */ /* 0x008ff6000004180c */
        /* <DEDUP_REMOVED lines=8> */
[----:B--2---:R-:W0:Y:S04]  /*217e0*/  LDSM.16.MT88.4 R12, [R2+0x6000] ;  /* 0x00600000020c783b */ /* 0x004e280000004200 */
[----:B------:R-:W-:Y:S04]  /*217f0*/  STL [R1+0x5440], R29 ;  /* 0x0054401d01007387 */ /* 0x000fe80000100800 */
[----:B0-----:R-:W-:Y:S04]  /*21800*/  STL.64 [R1+0x5498], R14 ;  /* 0x0054980e01007387 */ /* 0x001fe80000100a00 */
[----:B------:R0:W-:Y:S04]  /*21810*/  STL.64 [R1+0x5490], R12 ;  /* 0x0054900c01007387 */ /* 0x0001e80000100a00 */
[----:B0-----:R-:W2:Y:S04]  /*21820*/  LDL.LU.64 R12, [R1+0x20] ;  /* 0x00002000010c7983 */ /* 0x001ea80000300a00 */
[----:B------:R-:W3:Y:S01]  /*21830*/  LDL.LU.64 R14, [R1+0x28] ;  /* 0x00002800010e7983 */ /* 0x000ee20000300a00 */
[----:B----4-:R-:W-:Y:S03]  /*21840*/  HMMA.16816.F32.BF16 R20, R20, R8, R24 ;  /* 0x000000081414723c */ /* 0x010fe60000041818 */
[----:B---3--:R0:W-:Y:S02]  /*21850*/  STL.64 [R1+0x5500], R14 ;  /* 0x0055000e01007387 */ /* 0x0081e40000100a00 */
[----:B0-----:R-:W-:Y:S01]  /*21860*/  IMAD.MOV.U32 R14, RZ, RZ, R17 ;  /* 0x000000ffff0e7224 */ /* 0x001fe200078e0011 */
[----:B------:R-:W-:-:S02]  /*21870*/  MOV R15, R16 ;  /* 0x00000010000f7202 */ /* 0x000fc40000000f00 */
[----:B------:R-:W0:Y:S04]  /*21880*/  LDSM.16.MT88.4 R16, [R2+0x6080] ;  /* 0x006080000210783b */ /* 0x000e280000004200 */
[----:B--2---:R1:W-:Y:S04]  /*21890*/  STL.64 [R1+0x54f8], R12 ;  /* 0x0054f80c01007387 */ /* 0x0043e80000100a00 */
[----:B-1----:R-:W2:Y:S04]  /*218a0*/  LDL.LU R12, [R1+0xf0] ;  /* 0x0000f000010c7983 */ /* 0x002ea80000300800 */
[----:B------:R-:W2:Y:S04]  /*218b0*/  LDL.LU R13, [R1+0xf4] ;  /* 0x0000f400010d7983 */ /* 0x000ea80000300800 */
[----:B0-----:R-:W-:Y:S04]  /*218c0*/  STL.64 [R1+0x5478], R18 ;  /* 0x0054781201007387 */ /* 0x001fe80000100a00 */
[----:B------:R0:W-:Y:S04]  /*218d0*/  STL.64 [R1+0x5470], R16 ;  /* 0x0054701001007387 */ /* 0x0001e80000100a00 */
[----:B0-----:R-:W3:Y:S01]  /*218e0*/  LDL.LU R16, [R1+0x150] ;  /* 0x0001500001107983 */ /* 0x001ee20000300800 */
[----:B------:R-:W-:-:S03]  /*218f0*/  IMAD.MOV.U32 R17, RZ, RZ, R0 ;  /* 0x000000ffff117224 */ /* 0x000fc600078e0000 */
[----:B------:R-:W4:Y:S04]  /*21900*/  LDL.LU R0, [R1+0x5518] ;  /* 0x0055180001007983 */ /* 0x000f280000300800 */
[----:B------:R-:W-:Y:S04]  /*21910*/  STL [R1+0x5418], R2 ;  /* 0x0054180201007387 */ /* 0x000fe80000100800 */
[----:B------:R-:W2:Y:S04]  /*21920*/  LDL.LU.64 R26, [R1+0x5510] ;  /* 0x00551000011a7983 */ /* 0x000ea80000300a00 */
[----:B------:R-:W2:Y:S01]  /*21930*/  LDL.LU.64 R24, [R1+0x5508] ;  /* 0x0055080001187983 */ /* 0x000ea20000300a00 */
[----:B------:R-:W-:Y:S01]  /*21940*/  MOV R18, R11 ;  /* 0x0000000b00127202 */ /* 0x000fe20000000f00 */
[----:B------:R-:W-:Y:S01]  /*21950*/  IMAD.MOV.U32 R19, RZ, RZ, R10 ;  /* 0x000000ffff137224 */ /* 0x000fe200078e000a */
[----:B------:R-:W-:Y:S01]  /*21960*/  MOV R10, R21 ;  /* 0x00000015000a7202 */ /* 0x000fe20000000f00 */
[----:B------:R-:W-:Y:S01]  /*21970*/  STL [R1+0x50], R20 ;  /* 0x0000501401007387 */ /* 0x000fe20000100800 */
[----:B------:R-:W-:-:S03]  /*21980*/  IMAD.MOV.U32 R11, RZ, RZ, R22 ;  /* 0x000000ffff0b7224 */ /* 0x000fc600078e0016 */
[----:B------:R-:W-:Y:S04]  /*21990*/  STL [R1+0x5c], R23 ;  /* 0x00005c1701007387 */ /* 0x000fe80000100800 */
[----:B------:R-:W-:Y:S04]  /*219a0*/  STL [R1+0x5448], R11 ;  /* 0x0054480b01007387 */ /* 0x000fe80000100800 */
[----:B------:R-:W-:Y:S04]  /*219b0*/  STL [R1+0x5444], R10 ;  /* 0x0054440a01007387 */ /* 0x000fe80000100800 */
[----:B----4-:R-:W0:Y:S01]  /*219c0*/  LDSM.16.MT88.4 R20, [R0+0x6000] ;  /* 0x006000000014783b */ /* 0x010e220000004200 */
[----:B--2---:R-:W-:Y:S03]  /*219d0*/  HMMA.16816.F32.BF16 R12, R24, R4, R12 ;  /* 0x00000004180c723c */ /* 0x004fe6000004180c */
[----:B0-----:R-:W-:Y:S04]  /*219e0*/  STL [R1+0x544c], R23 ;  /* 0x00544c1701007387 */ /* 0x001fe80000100800 */
[----:B------:R-:W-:Y:S04]  /*219f0*/  STL [R1+0x54d8], R22 ;  /* 0x0054d81601007387 */ /* 0x000fe80000100800 */
[----:B------:R0:W-:Y:S04]  /*21a00*/  STL.64 [R1+0x54d0], R20 ;  /* 0x0054d01401007387 */ /* 0x0001e80000100a00 */
[----:B0-----:R-:W2:Y:S04]  /*21a10*/  LDL.LU R20, [R1+0x40] ;  /* 0x0000400001147983 */ /* 0x001ea80000300800 */
[----:B------:R-:W2:Y:S01]  /*21a20*/  LDL.LU R21, [R1+0x44] ;  /* 0x0000440001157983 */ /* 0x000ea20000300800 */
[----:B------:R-:W-:Y:S01]  /*21a30*/  MOV R22, R7 ;  /* 0x0000000700167202 */ /* 0x000fe20000000f00 */
[----:B------:R-:W-:-:S03]  /*21a40*/  IMAD.MOV.U32 R23, RZ, RZ, R6 ;  /* 0x000000ffff177224 */ /* 0x000fc600078e0006 */
[----:B------:R-:W-:Y:S01]  /*21a50*/  MOV R7, R15 ;  /* 0x0000000f00077202 */ /* 0x000fe20000000f00 */
[----:B------:R-:W-:Y:S01]  /*21a60*/  IMAD.MOV.U32 R6, RZ, RZ, R14 ;  /* 0x000000ffff067224 */ /* 0x000fe200078e000e */
[----:B------:R0:W-:Y:S01]  /*21a70*/  STL [R1+0x90], R12 ;  /* 0x0000900c01007387 */ /* 0x0001e20000100800 */
[----:B------:R-:W-:-:S03]  /*21a80*/  MOV R2, R13 ;  /* 0x0000000d00027202 */ /* 0x000fc60000000f00 */
[----:B------:R-:W3:Y:S04]  /*21a90*/  LDL.LU.64 R14, [R1+0x5500] ;  /* 0x00550000010e7983 */ /* 0x000ee80000300a00 */
[----:B0-----:R-:W3:Y:S04]  /*21aa0*/  LDL.LU.64 R12, [R1+0x54f8] ;  /* 0x0054f800010c7983 */ /* 0x001ee80000300a00 */
[----:B------:R0:W-:Y:S01]  /*21ab0*/  STL.64 [R1+0x54e0], R8 ;  /* 0x0054e00801007387 */ /* 0x0001e20000100a00 */
[----:B--2---:R-:W-:Y:S03]  /*21ac0*/  HMMA.16816.F32.BF16 R20, R24, R8, R20 ;  /* 0x000000081814723c */ /* 0x004fe60000041814 */
[----:B------:R-:W1:Y:S05]  /*21ad0*/  LDSM.16.MT88.4 R24, [R0+0x6080] ;  /* 0x006080000018783b */ /* 0x000e6a0000004200 */
[----:B---3--:R-:W-:Y:S11]  /*21ae0*/  HMMA.16816.F32.BF16 R16, R12, R4, R16 ;  /* 0x000000040c10723c */ /* 0x008ff60000041810 */
[----:B------:R-:W-:Y:S04]  /*21af0*/  @!UPT UIADD3 URZ, URZ, URZ, URZ ;  /* 0x0000003f3f3ff290 */ /* 0x000fe8000fffe03f */
[----:B------:R-:W-:Y:S04]  /*21b00*/  STL.64 [R1+0xb0], R20 ;  /* 0x0000b01401007387 */ /* 0x000fe80000100a00 */
[----:B------:R-:W-:Y:S01]  /*21b10*/  STL.64 [R1+0xb8], R22 ;  /* 0x0000b81601007387 */ /* 0x000fe20000100a00 */
[----:B------:R-:W-:Y:S01]  /*21b20*/  IMAD.MOV.U32 R11, RZ, RZ, R12 ;  /* 0x000000ffff0b7224 */ /* 0x000fe200078e000c */
[----:B------:R-:W-:Y:S01]  /*21b30*/  MOV R10, R13 ;  /* 0x0000000d000a7202 */ /* 0x000fe20000000f00 */
[----:B0-----:R-:W-:Y:S01]  /*21b40*/  IMAD.MOV.U32 R9, RZ, RZ, R14 ;  /* 0x000000ffff097224 */ /* 0x001fe200078e000e */
[----:B-1----:R-:W-:Y:S04]  /*21b50*/  STL.64 [R1+0x5438], R26 ;  /* 0x0054381a01007387 */ /* 0x002fe80000100a00 */
[----:B------:R-:W-:Y:S04]  /*21b60*/  STL.64 [R1+0x5430], R24 ;  /* 0x0054301801007387 */ /* 0x000fe80000100a00 */
[----:B------:R0:W-:Y:S04]  /*21b70*/  STL.64 [R1+0x180], R16 ;  /* 0x0001801001007387 */ /* 0x0001e80000100a00 */
[----:B------:R1:W-:Y:S04]  /*21b80*/  STL.64 [R1+0x188], R18 ;  /* 0x0001881201007387 */ /* 0x0003e80000100a00 */
[----:B------:R-:W-:Y:S04]  /*21b90*/  STL.64 [R1+0x54c8], R6 ;  /* 0x0054c80601007387 */ /* 0x000fe80000100a00 */
[----:B------:R-:W-:Y:S04]  /*21ba0*/  STL.64 [R1+0x54c0], R4 ;  /* 0x0054c00401007387 */ /* 0x000fe80000100a00 */
[----:B0-----:R-:W2:Y:S04]  /*21bb0*/  LDL.LU R16, [R1+0x110] ;  /* 0x0001100001107983 */ /* 0x001ea80000300800 */
[----:B------:R-:W2:Y:S01]  /*21bc0*/  LDL.LU R17, [R1+0x114] ;  /* 0x0001140001117983 */ /* 0x000ea20000300800 */
[----:B------:R-:W-:-:S03]  /*21bd0*/  MOV R8, R15 ;  /* 0x0000000f00087202 */ /* 0x000fc60000000f00 */
[----:B-1----:R-:W3:Y:S01]  /*21be0*/  LDL.LU R18, [R1+0x118] ;  /* 0x0001180001127983 */ /* 0x002ee20000300800 */
[----:B------:R-:W-:-:S03]  /*21bf0*/  IMAD.MOV.U32 R14, RZ, RZ, R28 ;  /* 0x000000ffff0e7224 */ /* 0x000fc600078e001c */
[----:B------:R-:W3:Y:S01]  /*21c00*/  LDL.LU R19, [R1+0x11c] ;  /* 0x00011c0001137983 */ /* 0x000ee20000300800 */
[----:B------:R-:W-:-:S03]  /*21c10*/  MOV R15, R3 ;  /* 0x00000003000f7202 */ /* 0x000fc60000000f00 */
[----:B------:R-:W4:Y:S04]  /*21c20*/  LDL.LU R12, [R1] ;  /* 0x00000000010c7983 */ /* 0x000f280000300800 */
        /* <DEDUP_REMOVED lines=9> */
[----:B0-----:R-:W2:Y:S01]  /*21cc0*/  LDL.LU R16, [R1+0x140] ;  /* 0x0001400001107983 */ /* 0x001ea20000300800 */
[----:B----4-:R-:W-:-:S03]  /*21cd0*/  IMAD.MOV.U32 R18, RZ, RZ, R3 ;  /* 0x000000ffff127224 */ /* 0x010fc600078e0003 */
        /* <DEDUP_REMOVED lines=1093> */
[----:B----4-:R-:W-:Y:S01]  /*26130*/  STL.64 [R1+0x4fc8], R18 ;  /* 0x004fc81201007387 */ /* 0x010fe20000100a00 */
[----:B--2---:R0:W-:Y:S03]  /*26140*/  STL.64 [R1+0x4fc0], R16 ;  /* 0x004fc01001007387 */ /* 0x0041e60000100a00 */
[----:B0-----:R-:W2:Y:S01]  /*26150*/  LDL.LU R16, [R1+0x120] ;  /* 0x0001200001107983 */ /* 0x001ea20000300800 */
[----:B------:R-:W2:Y:S02]  /*26160*/  LDL.LU R17, [R1+0x124] ;  /* 0x0001240001117983 */ /* 0x000ea40000300800 */
[----:B------:R-:W4:Y:S01]  /*26170*/  LDL.LU R18, [R1+0x128] ;  /* 0x0001280001127983 */ /* 0x000f220000300800 */
[----:B---3--:R-:W-:-:S02]  /*26180*/  MOV R19, R3 ;  /* 0x0000000300137202 */ /* 0x008fc40000000f00 */
[----:B------:R-:W3:Y:S01]  /*26190*/  LDL.LU R3, [R1+0x5008] ;  /* 0x0050080001037983 */ /* 0x000ee20000300800 */
[----:B------:R-:W-:Y:S01]  /*261a0*/  IMAD.MOV.U32 R4, RZ, RZ, R11 ;  /* 0x000000ffff047224 */ /* 0x000fe200078e000b */
[----:B------:R-:W-:Y:S01]  /*261b0*/  MOV R5, R10 ;  /* 0x0000000a00057202 */ /* 0x000fe20000000f00 */
[----:B------:R-:W-:Y:S01]  /*261c0*/  IMAD.MOV.U32 R6, RZ, RZ, R9 ;  /* 0x000000ffff067224 */ /* 0x000fe200078e0009 */
[----:B------:R-:W-:Y:S02]  /*261d0*/  MOV R7, R8 ;  /* 0x0000000800077202 */ /* 0x000fe40000000f00 */
[----:B---3--:R-:W0:Y:S04]  /*261e0*/  LDSM.16.MT88.4 R8, [R3+0xb000] ;  /* 0x00b000000308783b */ /* 0x008e280000004200 */
[----:B----4-:R-:W-:Y:S01]  /*261f0*/  STL.64 [R1+0x4fd8], R18 ;  /* 0x004fd81201007387 */ /* 0x010fe20000100a00 */
[----:B--2---:R1:W-:Y:S03]  /*26200*/  STL.64 [R1+0x4fd0], R16 ;  /* 0x004fd01001007387 */ /* 0x0043e60000100a00 */
[----:B-1----:R-:W2:Y:S01]  /*26210*/  LDL.LU R16, [R1+0x160] ;  /* 0x0001600001107983 */ /* 0x002ea20000300800 */
[----:B------:R-:W2:Y:S02]  /*26220*/  LDL.LU R17, [R1+0x164] ;  /* 0x0001640001117983 */ /* 0x000ea40000300800 */
[----:B------:R-:W2:Y:S02]  /*26230*/  LDL.LU R18, [R1+0x168] ;  /* 0x0001680001127983 */ /* 0x000ea40000300800 */
[----:B------:R-:W2:Y:S02]  /*26240*/  LDL.LU R19, [R1+0x16c] ;  /* 0x00016c0001137983 */ /* 0x000ea40000300800 */
[----:B0-----:R-:W-:Y:S01]  /*26250*/  IMAD.MOV.U32 R27, RZ, RZ, R8 ;  /* 0x000000ffff1b7224 */ /* 0x001fe200078e0008 */
[----:B------:R-:W-:-:S02]  /*26260*/  MOV R26, R9 ;  /* 0x00000009001a7202 */ /* 0x000fc40000000f00 */
[----:B------:R-:W3:Y:S01]  /*26270*/  LDL.LU.64 R8, [R1+0x5000] ;  /* 0x0050000001087983 */ /* 0x000ee20000300a00 */
[----:B------:R-:W-:Y:S01]  /*26280*/  IMAD.MOV.U32 R25, RZ, RZ, R10 ;  /* 0x000000ffff197224 */ /* 0x000fe200078e000a */
[----:B------:R-:W-:Y:S01]  /*26290*/  MOV R24, R11 ;  /* 0x0000000b00187202 */ /* 0x000fe20000000f00 */
[----:B------:R-:W-:Y:S04]  /*262a0*/  STL.64 [R1+0x4f78], R26 ;  /* 0x004f781a01007387 */ /* 0x000fe80000100a00 */
[----:B------:R0:W-:Y:S04]  /*262b0*/  STL.64 [R1+0x4f70], R24 ;  /* 0x004f701801007387 */ /* 0x0001e80000100a00 */
[----:B0-----:R-:W4:Y:S01]  /*262c0*/  LDL.LU R24, [R1+0xb0] ;  /* 0x0000b00001187983 */ /* 0x001f220000300800 */
[----:B------:R-:W4:Y:S02]  /*262d0*/  LDL.LU R25, [R1+0xb4] ;  /* 0x0000b40001197983 */ /* 0x000f240000300800 */
[----:B------:R-:W2:Y:S02]  /*262e0*/  LDL.LU R26, [R1+0xb8] ;  /* 0x0000b800011a7983 */ /* 0x000ea40000300800 */
[----:B------:R-:W2:Y:S01]  /*262f0*/  LDL.LU R27, [R1+0xbc] ;  /* 0x0000bc00011b7983 */ /* 0x000ea20000300800 */
[----:B---3--:R-:W-:Y:S01]  /*26300*/  HMMA.16816.F32.BF16 R4, R4, R8, R20 ;  /* 0x000000080404723c */ /* 0x008fe20000041814 */
[----:B--2---:R-:W-:Y:S01]  /*26310*/  STL.64 [R1+0x4f88], R26 ;  /* 0x004f881a01007387 */ /* 0x004fe20000100a00 */
[----:B----4-:R0:W-:Y:S03]  /*26320*/  STL.64 [R1+0x4f80], R24 ;  /* 0x004f801801007387 */ /* 0x0101e60000100a00 */
[----:B0-----:R-:W2:Y:S01]  /*26330*/  LDL.LU R24, [R1+0xf0] ;  /* 0x0000f00001187983 */ /* 0x001ea20000300800 */
[----:B------:R-:W2:Y:S02]  /*26340*/  LDL.LU R25, [R1+0xf4] ;  /* 0x0000f40001197983 */ /* 0x000ea40000300800 */
[----:B------:R-:W2:Y:S02]  /*26350*/  LDL.LU R26, [R1+0xf8] ;  /* 0x0000f800011a7983 */ /* 0x000ea40000300800 */
[----:B------:R-:W3:Y:S01]  /*26360*/  LDL.LU R22, [R1+0x4ff8] ;  /* 0x004ff80001167983 */ /* 0x000ee20000300800 */
[----:B------:R-:W3:Y:S01]  /*26370*/  LDL.LU.64 R20, [R1+0x4ff0] ;  /* 0x004ff00001147983 */ /* 0x000ee20000300a00 */
[----:B------:R-:W-:-:S11]  /*26380*/  IMAD.MOV.U32 R27, RZ, RZ, R28 ;  /* 0x000000ffff1b7224 */ /* 0x000fd600078e001c */
[----:B------:R-:W-:Y:S02]  /*26390*/  STL.64 [R1+0x130], R4 ;  /* 0x0001300401007387 */ /* 0x000fe40000100a00 */
[----:B------:R-:W-:Y:S01]  /*263a0*/  STL [R1+0x138], R6 ;  /* 0x0001380601007387 */ /* 0x000fe20000100800 */
[----:B------:R-:W-:Y:S02]  /*263b0*/  MOV R28, R7 ;  /* 0x00000007001c7202 */ /* 0x000fe40000000f00 */
[----:B------:R-:W0:Y:S04]  /*263c0*/  LDSM.16.MT88.4 R4, [R3+0xb080] ;  /* 0x00b080000304783b */ /* 0x000e280000004200 */
[----:B------:R1:W-:Y:S01]  /*263d0*/  STL [R1+0x4edc], R28 ;  /* 0x004edc1c01007387 */ /* 0x0003e20000100800 */
[----:B0-----:R-:W-:Y:S01]  /*263e0*/  IMAD.MOV.U32 R10, RZ, RZ, R6 ;  /* 0x000000ffff0a7224 */ /* 0x001fe200078e0006 */
[----:B------:R-:W-:Y:S01]  /*263f0*/  MOV R29, R7 ;  /* 0x00000007001d7202 */ /* 0x000fe20000000f00 */
[----:B------:R-:W-:Y:S01]  /*26400*/  IMAD.MOV.U32 R23, RZ, RZ, R4 ;  /* 0x000000ffff177224 */ /* 0x000fe200078e0004 */
[----:B------:R-:W-:Y:S01]  /*26410*/  MOV R11, R5 ;  /* 0x00000005000b7202 */ /* 0x000fe20000000f00 */
[----:B------:R-:W4:Y:S01]  /*26420*/  LDL.LU.64 R6, [R1+0x4fe8] ;  /* 0x004fe80001067983 */ /* 0x000f220000300a00 */
[----:B------:R-:W2:Y:S02]  /*26430*/  LDL.LU.64 R4, [R1+0x4fe0] ;  /* 0x004fe00001047983 */ /* 0x000ea40000300a00 */
[C---:B--2---:R-:W-:Y:S11]  /*26440*/  HMMA.16816.F32.BF16 R16, R12.reuse, R4, R16 ;  /* 0x000000040c10723c */ /* 0x044ff60000041810 */
[----:B------:R-:W-:Y:S11]  /*26450*/  @!UPT UIADD3 URZ, URZ, URZ, URZ ;  /* 0x0000003f3f3ff290 */ /* 0x000ff6000fffe03f */
[----:B------:R-:W-:Y:S01]  /*26460*/  @!UPT UIADD3 URZ, URZ, URZ, URZ ;  /* 0x0000003f3f3ff290 */ /* 0x000fe2000fffe03f */
[----:B------:R-:W-:Y:S01]  /*26470*/  STL.64 [R1+0x160], R16 ;  /* 0x0001601001007387 */ /* 0x000fe20000100a00 */
[----:B------:R0:W-:Y:S02]  /*26480*/  STL [R1+0x16c], R19 ;  /* 0x00016c1301007387 */ /* 0x0001e40000100800 */
[----:B-1----:R-:W-:Y:S02]  /*26490*/  IMAD.MOV.U32 R28, RZ, RZ, R18 ;  /* 0x000000ffff1c7224 */ /* 0x002fe400078e0012 */
[----:B0-----:R-:W2:Y:S01]  /*264a0*/  LDL.LU.64 R18, [R1+0x4fd8] ;  /* 0x004fd80001127983 */ /* 0x001ea20000300a00 */
[----:B------:R-:W2:Y:S02]  /*264b0*/  LDL.LU.64 R16, [R1+0x4fd0] ;  /* 0x004fd00001107983 */ /* 0x000ea40000300a00 */
[----:B------:R-:W-:Y:S01]  /*264c0*/  STL [R1+0x4ee0], R28 ;  /* 0x004ee01c01007387 */ /* 0x000fe20000100800 */
[----:B--2---:R-:W-:Y:S01]  /*264d0*/  HMMA.16816.F32.BF16 R12, R12, R8, R16 ;  /* 0x000000080c0c723c */ /* 0x004fe20000041810 */
[----:B------:R-:W2:Y:S01]  /*264e0*/  LDL.LU.64 R18, [R1+0x4fc8] ;  /* 0x004fc80001127983 */ /* 0x000ea20000300a00 */
[----:B------:R-:W2:Y:S11]  /*264f0*/  LDL.LU.64 R16, [R1+0x4fc0] ;  /* 0x004fc00001107983 */ /* 0x000eb60000300a00 */
[----:B------:R-:W-:Y:S10]  /*26500*/  @!UPT UIADD3 URZ, URZ, URZ, URZ ;  /* 0x0000003f3f3ff290 */ /* 0x000ff4000fffe03f */
[----:B------:R-:W-:Y:S01]  /*26510*/  STL.64 [R1+0x120], R12 ;  /* 0x0001200c01007387 */ /* 0x000fe20000100a00 */
[----:B------:R0:W-:Y:S03]  /*26520*/  STL.64 [R1+0x128], R14 ;  /* 0x0001280e01007387 */ /* 0x0001e60000100a00 */
[----:B0-----:R-:W2:Y:S01]  /*26530*/  LDL.LU.64 R14, [R1+0x4fb8] ;  /* 0x004fb800010e7983 */ /* 0x001ea20000300a00 */
[----:B------:R-:W2:Y:S02]  /*26540*/  LDL.LU.64 R12, [R1+0x4fb0] ;  /* 0x004fb000010c7983 */ /* 0x000ea40000300a00 */
[C---:B--2---:R-:W-:Y:S11]  /*26550*/  HMMA.16816.F32.BF16 R16, R12.reuse, R4, R16 ;  /* 0x000000040c10723c */ /* 0x044ff60000041810 */
[----:B------:R-:W-:Y:S11]  /*26560*/  @!UPT UIADD3 URZ, URZ, URZ, URZ ;  /* 0x0000003f3f3ff290 */ /* 0x000ff6000fffe03f */
[----:B------:R-:W-:Y:S01]  /*26570*/  @!UPT UIADD3 URZ, URZ, URZ, URZ ;  /* 0x0000003f3f3ff290 */ /* 0x000fe2000fffe03f */
[----:B------:R-:W-:Y:S01]  /*26580*/  STL.64 [R1+0x150], R16 ;  /* 0x0001501001007387 */ /* 0x000fe20000100a00 */
[----:B------:R0:W-:Y:S01]  /*26590*/  STL [R1+0x158], R18 ;  /* 0x0001581201007387 */ /* 0x0001e20000100800 */
[----:B------:R-:W-:Y:S02]  /*265a0*/  MOV R28, R19 ;  /* 0x00000013001c7202 */ /* 0x000fe40000000f00 */
[----:B0-----:R-:W2:Y:S01]  /*265b0*/  LDL.LU.64 R18, [R1+0x4fa8] ;  /* 0x004fa80001127983 */ /* 0x001ea20000300a00 */
[----:B------:R-:W2:Y:S02]  /*265c0*/  LDL.LU.64 R16, [R1+0x4fa0] ;  /* 0x004fa00001107983 */ /* 0x000ea40000300a00 */
[----:B------:R-:W-:Y:S01]  /*265d0*/  STL [R1+0x4ee4], R28 ;  /* 0x004ee41c01007387 */ /* 0x000fe20000100800 */
[----:B--2---:R-:W-:Y:S01]  /*265e0*/  HMMA.16816.F32.BF16 R12, R12, R8, R16 ;  /* 0x000000080c0c723c */ /* 0x004fe20000041810 */
[----:B------:R-:W2:Y:S01]  /*265f0*/  LDL.LU.64 R18, [R1+0x4f98] ;  /* 0x004f980001127983 */ /* 0x000ea20000300a00 */
[----:B------:R-:W2:Y:S11]  /*26600*/  LDL.LU.64 R16, [R1+0x4f90] ;  /* 0x004f900001107983 */ /* 0x000eb60000300a00 */
[----:B------:R-:W-:Y:S10]  /*26610*/  @!UPT UIADD3 URZ, URZ, URZ, URZ ;  /* 0x0000003f3f3ff290 */ /* 0x000ff4000fffe03f */
[----:B------:R0:W-:Y:S01]  /*26620*/  STL.64 [R1+0x110], R12 ;  /* 0x0001100c01007387 */ /* 0x0001e20000100a00 */
[----:B------:R1:W-:Y:S03]  /*26630*/  STL.64 [R1+0x118], R14 ;  /* 0x0001180e01007387 */ /* 0x0003e60000100a00 */
[----:B0-----:R-:W3:Y:S01]  /*26640*/  LDL.LU R12, [R1+0x90] ;  /* 0x00009000010c7983 */ /* 0x001ee20000300800 */
[----:B------:R-:W3:Y:S02]  /*26650*/  LDL.LU R13, [R1+0x94] ;  /* 0x00009400010d7983 */ /* 0x000ee40000300800 */
[----:B-1----:R-:W3:Y:S02]  /*26660*/  LDL.LU R14, [R1+0x98] ;  /* 0x00009800010e7983 */ /* 0x002ee40000300800 */
[----:B------:R-:W3:Y:S01]  /*26670*/  LDL.LU R15, [R1+0x9c] ;  /* 0x00009c00010f7983 */ /* 0x000ee20000300800 */
[C---:B--2---:R-:W-:Y:S11]  /*26680*/  HMMA.16816.F32.BF16 R24, R16.reuse, R4, R24 ;  /* 0x000000041018723c */ /* 0x044ff60000041818 */
[----:B------:R-:W-:Y:S11]  /*26690*/  @!UPT UIADD3 URZ, URZ, URZ, URZ ;  /* 0x0000003f3f3ff290 */ /* 0x000ff6000fffe03f */
[----:B------:R-:W-:Y:S01]  /*266a0*/  @!UPT UIADD3 URZ, URZ, URZ, URZ ;  /* 0x0000003f3f3ff290 */ /* 0x000fe2000fffe03f */
[----:B------:R-:W-:Y:S01]  /*266b0*/  STL.64 [R1+0xf0], R24 ;  /* 0x0000f01801007387 */ /* 0x000fe20000100a00 */
[----:B------:R0:W-:Y:S03]  /*266c0*/  STL.64 [R1+0xf8], R26 ;  /* 0x0000f81a01007387 */ /* 0x0001e60000100a00 */
[----:B0-----:R-:W2:Y:S01]  /*266d0*/  LDL.LU.64 R26, [R1+0x4f88] ;  /* 0x004f8800011a7983 */ /* 0x001ea20000300a00 */
[----:B------:R-:W2:Y:S02]  /*266e0*/  LDL.LU.64 R24, [R1+0x4f80] ;  /* 0x004f800001187983 */ /* 0x000ea40000300a00 */
[-C--:B--2---:R-:W-:Y:S01]  /*266f0*/  HMMA.16816.F32.BF16 R16, R16, R8.reuse, R24 ;  /* 0x000000081010723c */ /* 0x084fe20000041818 */
[----:B------:R-:W2:Y:S01]  /*26700*/  LDL.LU.64 R26, [R1+0x4f78] ;  /* 0x004f7800011a7983 */ /* 0x000ea20000300a00 */
[----:B------:R-:W2:Y:S11]  /*26710*/  LDL.LU.64 R24, [R1+0x4f70] ;  /* 0x004f700001187983 */ /* 0x000eb60000300a00 */
[----:B------:R-:W-:Y:S10]  /*26720*/  @!UPT UIADD3 URZ, URZ, URZ, URZ ;  /* 0x0000003f3f3ff290 */ /* 0x000ff4000fffe03f */
[----:B------:R0:W-:Y:S01]  /*26730*/  STL.64 [R1+0xd0], R16 ;  /* 0x0000d01001007387 */ /* 0x0001e20000100a00 */
[----:B------:R1:W-:Y:S02]  /*26740*/  STL.64 [R1+0xd8], R18 ;  /* 0x0000d81201007387 */ /* 0x0003e40000100a00 */
[----:B0-----:R-:W-:Y:S02]  /*26750*/  IMAD.MOV.U32 R16, RZ, RZ, R23 ;  /* 0x000000ffff107224 */ /* 0x001fe400078e0017 */
[----:B-1----:R-:W-:Y:S01]  /*26760*/  IMAD.MOV.U32 R18, RZ, RZ, R10 ;  /* 0x000000ffff127224 */ /* 0x002fe200078e000a */
[----:B------:R-:W-:Y:S01]  /*26770*/  MOV R19, R29 ;  /* 0x0000001d00137202 */ /* 0x000fe20000000f00 */
[----:B------:R-:W3:Y:S01]  /*26780*/  LDL.LU R23, [R1+0x4f6c] ;  /* 0x004f6c0001177983 */ /* 0x000ee20000300800 */
[----:B------:R-:W-:Y:S02]  /*26790*/  MOV R17, R11 ;  /* 0x0000000b00117202 */ /* 0x000fe40000000f00 */
[----:B------:R-:W2:Y:S02]  /*267a0*/  LDL.LU R11, [R1+0x4f68] ;  /* 0x004f6800010b7983 */ /* 0x000ea40000300800 */
[----:B------:R-:W2:Y:S01]  /*267b0*/  LDL.LU R10, [R1+0x4f64] ;  /* 0x004f6400010a7983 */ /* 0x000ea20000300800 */
[----:B------:R-:W2:Y:S01]  /*267c0*/  LDL.LU R29, [R1+0x4f60] ;  /* 0x004f6000011d7983 */ /* 0x000ea20000300800 */
[----:B------:R-:W-:Y:S02]  /*267d0*/  STL.64 [R1+0x4f20], R18 ;  /* 0x004f201201007387 */ /* 0x000fe40000100a00 */
[----:B------:R0:W-:Y:S02]  /*267e0*/  STL.64 [R1+0x4f18], R16 ;  /* 0x004f181001007387 */ /* 0x0001e40000100a00 */
[----:B0-----:R-:W2:Y:S01]  /*267f0*/  LDL.LU R16, [R1+0xc0] ;  /* 0x0000c00001107983 */ /* 0x001ea20000300800 */
[----:B------:R-:W2:Y:S02]  /*26800*/  LDL.LU R17, [R1+0xc4] ;  /* 0x0000c40001117983 */ /* 0x000ea40000300800 */
[----:B------:R-:W2:Y:S02]  /*26810*/  LDL.LU R18, [R1+0xc8] ;  /* 0x0000c80001127983 */ /* 0x000ea40000300800 */
[----:B------:R-:W2:Y:S01]  /*26820*/  LDL.LU R19, [R1+0xcc] ;  /* 0x0000cc0001137983 */ /* 0x000ea20000300800 */
[C---:B---3--:R-:W-:Y:S08]  /*26830*/  HMMA.16816.F32.BF16 R12, R20.reuse, R8, R12 ;  /* 0x00000008140c723c */ /* 0x048ff0000004180c */
[----:B--2---:R-:W-:Y:S07]  /*26840*/  HMMA.16816.F32.BF16 R16, R20, R4, R16 ;  /* 0x000000041410723c */ /* 0x004fee0000041810 */
[----:B------:R-:W-:Y:S01]  /*26850*/  IMAD.MOV.U32 R20, RZ, RZ, R27 ;  /* 0x000000ffff147224 */ /* 0x000fe200078e001b */
[----:B------:R-:W-:Y:S01]  /*26860*/  MOV R21, R26 ;  /* 0x0000001a00157202 */ /* 0x000fe20000000f00 */
[----:B------:R-:W-:Y:S01]  /*26870*/  IMAD.MOV.U32 R22, RZ, RZ, R25 ;  /* 0x000000ffff167224 */ /* 0x000fe200078e0019 */
[----:B------:R-:W-:-:S02]  /*26880*/  MOV R23, R24 ;  /* 0x0000001800177202 */ /* 0x000fc40000000f00 */
[----:B------:R-:W0:Y:S04]  /*26890*/  LDSM.16.MT88.4 R24, [R29+0xb000] ;  /* 0x00b000001d18783b */ /* 0x000e280000004200 */
[----:B------:R-:W-:Y:S07]  /*268a0*/  STL.64 [R1+0x4f48], R10 ;  /* 0x004f480a01007387 */ /* 0x000fee0000100a00 */
[----:B------:R-:W-:Y:S01]  /*268b0*/  STL.64 [R1+0xa0], R16 ;  /* 0x0000a01001007387 */ /* 0x000fe20000100a00 */
[----:B------:R-:W-:Y:S02]  /*268c0*/  STL.64 [R1+0xa8], R18 ;  /* 0x0000a81201007387 */ /* 0x000fe40000100a00 */
[----:B------:R1:W-:Y:S02]  /*268d0*/  STL.64 [R1+0x4f40], R8 ;  /* 0x004f400801007387 */ /* 0x0003e40000100a00 */
[----:B------:R0:W-:Y:S01]  /*268e0*/  STL.64 [R1+0x90], R12 ;  /* 0x0000900c01007387 */ /* 0x0001e20000100a00 */
[----:B------:R2:W-:Y:S04]  /*268f0*/  STL.64 [R1+0x98], R14 ;  /* 0x0000980e01007387 */ /* 0x0005e80000100a00 */
[----:B-1----:R-:W3:Y:S01]  /*26900*/  LDL.LU R8, [R1+0x80] ;  /* 0x0000800001087983 */ /* 0x002ee20000300800 */
[----:B------:R-:W3:Y:S02]  /*26910*/  LDL.LU R9, [R1+0x84] ;  /* 0x0000840001097983 */ /* 0x000ee40000300800 */
[----:B------:R-:W3:Y:S02]  /*26920*/  LDL.LU R10, [R1+0x88] ;  /* 0x00008800010a7983 */ /* 0x000ee40000300800 */
[----:B------:R-:W3:Y:S01]  /*26930*/  LDL.LU R11, [R1+0x8c] ;  /* 0x00008c00010b7983 */ /* 0x000ee20000300800 */
[----:B------:R-:W3:Y:S01]  /*26940*/  LDL.LU R16, [R1+0x70] ;  /* 0x0000700001107983 */ /* 0x000ee20000300800 */
[----:B------:R-:W3:Y:S02]  /*26950*/  LDL.LU R17, [R1+0x74] ;  /* 0x0000740001117983 */ /* 0x000ee40000300800 */
[----:B------:R-:W3:Y:S02]  /*26960*/  LDL.LU R18, [R1+0x78] ;  /* 0x0000780001127983 */ /* 0x000ee40000300800 */
[----:B------:R-:W3:Y:S02]  /*26970*/  LDL.LU R19, [R1+0x7c] ;  /* 0x00007c0001137983 */ /* 0x000ee40000300800 */
[----:B0-----:R-:W-:Y:S01]  /*26980*/  IMAD.MOV.U32 R13, RZ, RZ, R26 ;  /* 0x000000ffff0d7224 */ /* 0x001fe200078e001a */
[----:B------:R-:W-:Y:S01]  /*26990*/  MOV R12, R27 ;  /* 0x0000001b000c7202 */ /* 0x000fe20000000f00 */
[----:B--2---:R-:W-:Y:S01]  /*269a0*/  IMAD.MOV.U32 R15, RZ, RZ, R24 ;  /* 0x000000ffff0f7224 */ /* 0x004fe200078e0018 */
[----:B------:R-:W-:Y:S01]  /*269b0*/  MOV R14, R25 ;  /* 0x00000019000e7202 */ /* 0x000fe20000000f00 */
[----:B------:R-:W3:Y:S01]  /*269c0*/  LDL.LU.64 R26, [R1+0x4f58] ;  /* 0x004f5800011a7983 */ /* 0x000ee20000300a00 */
[----:B------:R-:W3:Y:S02]  /*269d0*/  LDL.LU.64 R24, [R1+0x4f50] ;  /* 0x004f500001187983 */ /* 0x000ee40000300a00 */
[----:B------:R0:W-:Y:S02]  /*269e0*/  STL [R1+0x4ef4], R12 ;  /* 0x004ef40c01007387 */ /* 0x0001e40000100800 */
[----:B------:R1:W-:Y:S01]  /*269f0*/  STL [R1+0x4ef0], R13 ;  /* 0x004ef00d01007387 */ /* 0x0003e20000100800 */
[----:B------:R2:W-:Y:S01]  /*26a00*/  STL [R1+0x4eec], R14 ;  /* 0x004eec0e01007387 */ /* 0x0005e20000100800 */
[----:B------:R4:W-:Y:S03]  /*26a10*/  STL [R1+0x4ee8], R15 ;  /* 0x004ee80f01007387 */ /* 0x0009e60000100800 */
[----:B0-----:R-:W3:Y:S01]  /*26a20*/  LDL.LU R12, [R1+0x60] ;  /* 0x00006000010c7983 */ /* 0x001ee20000300800 */
[----:B-1----:R-:W3:Y:S02]  /*26a30*/  LDL.LU R13, [R1+0x64] ;  /* 0x00006400010d7983 */ /* 0x002ee40000300800 */
[----:B--2---:R-:W2:Y:S02]  /*26a40*/  LDL.LU R14, [R1+0x68] ;  /* 0x00006800010e7983 */ /* 0x004ea40000300800 */
[----:B----4-:R-:W2:Y:S01]  /*26a50*/  LDL.LU R15, [R1+0x6c] ;  /* 0x00006c00010f7983 */ /* 0x010ea20000300800 */
[C---:B---3--:R-:W-:Y:S11]  /*26a60*/  HMMA.16816.F32.BF16 R8, R24.reuse, R4, R8 ;  /* 0x000000041808723c */ /* 0x048ff60000041808 */
[----:B------:R-:W-:Y:S11]  /*26a70*/  @!UPT UIADD3 URZ, URZ, URZ, URZ ;  /* 0x0000003f3f3ff290 */ /* 0x000ff6000fffe03f */
[----:B------:R-:W-:Y:S01]  /*26a80*/  @!UPT UIADD3 URZ, URZ, URZ, URZ ;  /* 0x0000003f3f3ff290 */ /* 0x000fe2000fffe03f */
[----:B------:R-:W-:Y:S01]  /*26a90*/  STL.64 [R1+0x80], R8 ;  /* 0x0000800801007387 */ /* 0x000fe20000100a00 */
[----:B------:R0:W-:Y:S03]  /*26aa0*/  STL.64 [R1+0x88], R10 ;  /* 0x0000880a01007387 */ /* 0x0001e60000100a00 */
[----:B0-----:R-:W3:Y:S01]  /*26ab0*/  LDL.LU.64 R10, [R1+0x4f48] ;  /* 0x004f4800010a7983 */ /* 0x001ee20000300a00 */
[----:B------:R-:W2:Y:S02]  /*26ac0*/  LDL.LU.64 R8, [R1+0x4f40] ;  /* 0x004f400001087983 */ /* 0x000ea40000300a00 */
[----:B--2---:R-:W-:Y:S01]  /*26ad0*/  HMMA.16816.F32.BF16 R12, R24, R8, R12 ;  /* 0x00000008180c723c */ /* 0x004fe2000004180c */
[----:B------:R-:W0:Y:S11]  /*26ae0*/  LDSM.16.MT88.4 R24, [R29+0xb080] ;  /* 0x00b080001d18783b */ /* 0x000e360000004200 */
[----:B------:R-:W-:Y:S11]  /*26af0*/  @!UPT UIADD3 URZ, URZ, URZ, URZ ;  /* 0x0000003f3f3ff290 */ /* 0x000ff6000fffe03f */
[----:B------:R0:W-:Y:S01]  /*26b00*/  STL.64 [R1+0x60], R12 ;  /* 0x0000600c01007387 */ /* 0x0001e20000100a00 */
[----:B------:R1:W-:Y:S02]  /*26b10*/  STL.64 [R1+0x68], R14 ;  /* 0x0000680e01007387 */ /* 0x0003e40000100a00 */
[----:B0-----:R-:W-:Y:S01]  /*26b20*/  IMAD.MOV.U32 R13, RZ, RZ, R24 ;  /* 0x000000ffff0d7224 */ /* 0x001fe200078e0018 */
[----:B-1----:R-:W-:Y:S01]  /*26b30*/  MOV R14, R25 ;  /* 0x00000019000e7202 */ /* 0x002fe20000000f00 */
[----:B------:R-:W-:Y:S01]  /*26b40*/  IMAD.MOV.U32 R15, RZ, RZ, R26 ;  /* 0x000000ffff0f7224 */ /* 0x000fe200078e001a */
[----:B------:R-:W2:Y:S01]  /*26b50*/  LDL.LU R24, [R1+0xe0] ;  /* 0x0000e00001187983 */ /* 0x000ea20000300800 */
[----:B------:R-:W-:Y:S01]  /*26b60*/  IMAD.MOV.U32 R25, RZ, RZ, R2 ;  /* 0x000000ffff197224 */ /* 0x000fe200078e0002 */
[----:B------:R-:W-:Y:S01]  /*26b70*/  MOV R28, R27 ;  /* 0x0000001b001c7202 */ /* 0x000fe20000000f00 */
[----:B------:R-:W4:Y:S01]  /*26b80*/  LDL.LU R2, [R1+0x4f38] ;  /* 0x004f380001027983 */ /* 0x000f220000300800 */
[----:B------:R-:W-:Y:S01]  /*26b90*/  MOV R26, R6 ;  /* 0x00000006001a7202 */ /* 0x000fe20000000f00 */
[----:B------:R-:W-:Y:S01]  /*26ba0*/  IMAD.MOV.U32 R27, RZ, RZ, R7 ;  /* 0x000000ffff1b7224 */ /* 0x000fe200078e0007 */
[----:B------:R-:W2:Y:S01]  /*26bb0*/  LDL.LU R6, [R1+0x4f34] ;  /* 0x004f340001067983 */ /* 0x000ea20000300800 */
[----:B------:R-:W2:Y:S02]  /*26bc0*/  LDL.LU R7, [R1+0x4f30] ;  /* 0x004f300001077983 */ /* 0x000ea40000300800 */
[----:B------:R-:W-:Y:S02]  /*26bd0*/  STL [R1+0x4f08], R28 ;  /* 0x004f081c01007387 */ /* 0x000fe40000100800 */
[----:B------:R-:W-:Y:S01]  /*26be0*/  STL [R1+0x4f04], R15 ;  /* 0x004f040f01007387 */ /* 0x000fe20000100800 */
[----:B------:R3:W-:Y:S01]  /*26bf0*/  STL [R1+0x4f00], R14 ;  /* 0x004f000e01007387 */ /* 0x0007e20000100800 */
[----:B------:R0:W-:Y:S02]  /*26c00*/  STL [R1+0x4efc], R13 ;  /* 0x004efc0d01007387 */ /* 0x0001e40000100800 */
[----:B------:R-:W4:Y:S02]  /*26c10*/  LDL.LU R12, [R1+0x50] ;  /* 0x00005000010c7983 */ /* 0x000f240000300800 */
[----:B---3--:R-:W-:Y:S01]  /*26c20*/  IMAD.MOV.U32 R14, RZ, RZ, R11 ;  /* 0x000000ffff0e7224 */ /* 0x008fe200078e000b */
[----:B0-----:R-:W-:-:S02]  /*26c30*/  MOV R13, R10 ;  /* 0x0000000a000d7202 */ /* 0x001fc40000000f00 */
[----:B------:R-:W4:Y:S01]  /*26c40*/  LDL.LU R10, [R1+0x4f2c] ;  /* 0x004f2c00010a7983 */ /* 0x000f220000300800 */
[----:B------:R-:W4:Y:S02]  /*26c50*/  LDL.LU R11, [R1+0x4f28] ;  /* 0x004f2800010b7983 */ /* 0x000f240000300800 */
[----:B------:R-:W4:Y:S02]  /*26c60*/  LDL.LU R15, [R1+0x5c] ;  /* 0x00005c00010f7983 */ /* 0x000f240000300800 */
[----:B------:R-:W-:Y:S01]  /*26c70*/  STL [R1+0x4ef8], R29 ;  /* 0x004ef81d01007387 */ /* 0x000fe20000100800 */
[C---:B--2---:R-:W-:Y:S11]  /*26c80*/  HMMA.16816.F32.BF16 R16, R20.reuse, R6, R16 ;  /* 0x000000061410723c */ /* 0x044ff60000041810 */
[----:B------:R-:W-:Y:S11]  /*26c90*/  @!UPT UIADD3 URZ, URZ, URZ, URZ ;  /* 0x0000003f3f3ff290 */ /* 0x000ff6000fffe03f */
[----:B------:R-:W-:Y:S01]  /*26ca0*/  @!UPT UIADD3 URZ, URZ, URZ, URZ ;  /* 0x0000003f3f3ff290 */ /* 0x000fe2000fffe03f */
[----:B------:R0:W-:Y:S01]  /*26cb0*/  STL.64 [R1+0x78], R18 ;  /* 0x0000781201007387 */ /* 0x0001e20000100a00 */
[----:B------:R-:W-:Y:S01]  /*26cc0*/  MOV R4, R16 ;  /* 0x0000001000047202 */ /* 0x000fe20000000f00 */
[----:B------:R-:W-:Y:S02]  /*26cd0*/  IMAD.MOV.U32 R5, RZ, RZ, R17 ;  /* 0x000000ffff057224 */ /* 0x000fe400078e0011 */
[----:B0-----:R-:W2:Y:S01]  /*26ce0*/  LDL.LU.64 R18, [R1+0x4f20] ;  /* 0x004f200001127983 */ /* 0x001ea20000300a00 */
[----:B------:R-:W2:Y:S01]  /*26cf0*/  LDL.LU.64 R16, [R1+0x4f18] ;  /* 0x004f180001107983 */ /* 0x000ea20000300a00 */
[----:B----4-:R-:W-:Y:S01]  /*26d00*/  HMMA.16816.F32.BF16 R12, R20, R10, R12 ;  /* 0x0000000a140c723c */ /* 0x010fe2000004180c */
[----:B------:R-:W0:Y:S01]  /*26d10*/  LDSM.16.MT88.4 R20, [R2+0xb000] ;  /* 0x00b000000214783b */ /* 0x000e220000004200 */
[----:B------:R-:W-:Y:S03]  /*26d20*/  STL [R1+0x4de4], R4 ;  /* 0x004de40401007387 */ /* 0x000fe60000100800 */
[----:B------:R-:W-:Y:S11]  /*26d30*/  STL [R1+0x4de0], R5 ;  /* 0x004de00501007387 */ /* 0x000ff60000100800 */
[----:B------:R-:W-:Y:S07]  /*26d40*/  @!UPT UIADD3 URZ, URZ, URZ, URZ ;  /* 0x0000003f3f3ff290 */ /* 0x000fee000fffe03f */
[----:B------:R1:W-:Y:S01]  /*26d50*/  STL.64 [R1+0xb0], R12 ;  /* 0x0000b00c01007387 */ /* 0x0003e20000100a00 */
[----:B------:R-:W-:Y:S02]  /*26d60*/  MOV R9, R14 ;  /* 0x0000000e00097202 */ /* 0x000fe40000000f00 */
[----:B0-----:R-:W-:Y:S01]  /*26d70*/  MOV R14, R20 ;  /* 0x00000014000e7202 */ /* 0x001fe20000000f00 */
[----:B-1----:R-:W-:Y:S01]  /*26d80*/  IMAD.MOV.U32 R13, RZ, RZ, R21 ;  /* 0x000000ffff0d7224 */ /* 0x002fe200078e0015 */
[----:B------:R-:W-:Y:S01]  /*26d90*/  MOV R29, R22 ;  /* 0x00000016001d7202 */ /* 0x000fe20000000f00 */
[----:B------:R-:W-:Y:S02]  /*26da0*/  IMAD.MOV.U32 R12, RZ, RZ, R23 ;  /* 0x000000ffff0c7224 */ /* 0x000fe400078e0017 */
[----:B------:R-:W0:Y:S04]  /*26db0*/  LDSM.16.MT88.4 R20, [R2+0xb080] ;  /* 0x00b080000214783b */ /* 0x000e280000004200 */
[----:B------:R0:W-:Y:S01]  /*26dc0*/  STL [R1+0x4f10], R10 ;  /* 0x004f100a01007387 */ /* 0x0001e20000100800 */
[----:B------:R-:W-:-:S02]  /*26dd0*/  IMAD.MOV.U32 R8, RZ, RZ, R15 ;  /* 0x000000ffff087224 */ /* 0x000fc400078e000f */
[----:B------:R1:W-:Y:S01]  /*26de0*/  STL [R1+0x4f0c], R11 ;  /* 0x004f0c0b01007387 */ /* 0x0003e20000100800 */
[----:B0-----:R-:W-:Y:S01]  /*26df0*/  MOV R10, R20 ;  /* 0x00000014000a7202 */ /* 0x001fe20000000f00 */
[----:B-1----:R-:W-:Y:S01]  /*26e00*/  IMAD.MOV.U32 R11, RZ, RZ, R21 ;  /* 0x000000ffff0b7224 */ /* 0x002fe200078e0015 */
[----:B------:R-:W-:Y:S01]  /*26e10*/  MOV R28, R22 ;  /* 0x00000016001c7202 */ /* 0x000fe20000000f00 */
[----:B------:R-:W-:Y:S02]  /*26e20*/  IMAD.MOV.U32 R15, RZ, RZ, R23 ;  /* 0x000000ffff0f7224 */ /* 0x000fe400078e0017 */
[----:B------:R-:W0:Y:S04]  /*26e30*/  LDSM.16.MT88.4 R20, [R0+0xb000] ;  /* 0x00b000000014783b */ /* 0x000e280000004200 */
[----:B------:R-:W-:Y:S01]  /*26e40*/  STL [R1+0x4ddc], R8 ;  /* 0x004ddc0801007387 */ /* 0x000fe20000100800 */
[----:B------:R-:W-:Y:S03]  /*26e50*/  STL [R1+0x4dd8], R9 ;  /* 0x004dd80901007387 */ /* 0x000fe60000100800 */
[----:B0-----:R-:W-:Y:S01]  /*26e60*/  STL.64 [R1+0x4e10], R22 ;  /* 0x004e101601007387 */ /* 0x001fe20000100a00 */
[----:B------:R2:W-:Y:S02]  /*26e70*/  STL.64 [R1+0x4e08], R20 ;  /* 0x004e081401007387 */ /* 0x0005e40000100a00 */
[----:B--2---:R-:W-:Y:S01]  /*26e80*/  HMMA.16816.F32.BF16 R20, R16, R6, R24 ;  /* 0x000000061014723c */ /* 0x004fe20000041818 */
[----:B------:R-:W0:Y:S04]  /*26e90*/  LDSM.16.MT88.4 R24, [R0+0xb080] ;  /* 0x00b080000018783b */ /* 0x000e280000004200 */
[----:B0-----:R-:W-:Y:S11]  /*26ea0*/  STL.64 [R1+0x4df0], R26 ;  /* 0x004df01a01007387 */ /* 0x001ff60000100a00 */
[----:B------:R-:W-:Y:S07]  /*26eb0*/  @!UPT UIADD3 URZ, URZ, URZ, URZ ;  /* 0x0000003f3f3ff290 */ /* 0x000fee000fffe03f */
[----:B------:R-:W-:Y:S02]  /*26ec0*/  STL.64 [R1+0xc0], R20 ;  /* 0x0000c01401007387 */ /* 0x000fe40000100a00 */
[----:B------:R-:W-:Y:S02]  /*26ed0*/  STL.64 [R1+0xc8], R22 ;  /* 0x0000c81601007387 */ /* 0x000fe40000100a00 */
[----:B------:R-:W0:Y:S04]  /*26ee0*/  LDSM.16.MT88.4 R20, [R3+0xc000] ;  /* 0x00c000000314783b */ /* 0x000e280000004200 */
[----:B------:R1:W-:Y:S01]  /*26ef0*/  STL.64 [R1+0x4de8], R24 ;  /* 0x004de81801007387 */ /* 0x0003e20000100a00 */
[----:B------:R-:W-:Y:S01]  /*26f00*/  STL.64 [R1+0x4ed0], R6 ;  /* 0x004ed00601007387 */ /* 0x000fe20000100a00 */
[----:B0-----:R-:W-:Y:S01]  /*26f10*/  MOV R4, R20 ;  /* 0x0000001400047202 */ /* 0x001fe20000000f00 */
[----:B------:R-:W-:-:S05]  /*26f20*/  IMAD.MOV.U32 R5, RZ, RZ, R21 ;  /* 0x000000ffff057224 */ /* 0x000fca00078e0015 */
[----:B------:R-:W-:Y:S01]  /*26f30*/  STL.64 [R1+0x4ec8], R4 ;  /* 0x004ec80401007387 */ /* 0x000fe20000100a00 */
[----:B-1----:R-:W2:Y:S02]  /*26f40*/  LDL.LU R24, [R1+0x90] ;  /* 0x0000900001187983 */ /* 0x002ea40000300800 */
[----:B------:R-:W2:Y:S02]  /*26f50*/  LDL.LU R25, [R1+0x94] ;  /* 0x0000940001197983 */ /* 0x000ea40000300800 */
[----:B------:R-:W3:Y:S01]  /*26f60*/  LDL.LU R26, [R1+0x98] ;  /* 0x00009800011a7983 */ /* 0x000ee20000300800 */
[----:B------:R-:W3:Y:S01]  /*26f70*/  LDL.LU R27, [R1+0x9c] ;  /* 0x00009c00011b7983 */ /* 0x000ee20000300800 */
[----:B------:R-:W-:Y:S01]  /*26f80*/  MOV R8, R22 ;  /* 0x0000001600087202 */ /* 0x000fe20000000f00 */
[----:B------:R-:W-:Y:S01]  /*26f90*/  IMAD.MOV.U32 R9, RZ, RZ, R23 ;  /* 0x000000ffff097224 */ /* 0x000fe200078e0017 */
[----:B------:R-:W-:Y:S02]  /*26fa0*/  MOV R20, R10 ;  /* 0x0000000a00147202 */ /* 0x000fe40000000f00 */
[----:B------:R-:W-:Y:S01]  /*26fb0*/  MOV R22, R28 ;  /* 0x0000001c00167202 */ /* 0x000fe20000000f00 */
[----:B------:R-:W-:Y:S01]  /*26fc0*/  IMAD.MOV.U32 R23, RZ, RZ, R15 ;  /* 0x000000ffff177224 */ /* 0x000fe200078e000f */
[----:B------:R-:W4:Y:S01]  /*26fd0*/  LDL.LU R10, [R1+0x4f10] ;  /* 0x004f1000010a7983 */ /* 0x000f220000300800 */
[----:B------:R-:W-:-:S02]  /*26fe0*/  IMAD.MOV.U32 R21, RZ, RZ, R11 ;  /* 0x000000ffff157224 */ /* 0x000fc400078e000b */
[----:B------:R-:W4:Y:S02]  /*26ff0*/  LDL.LU R11, [R1+0x4f0c] ;  /* 0x004f0c00010b7983 */ /* 0x000f240000300800 */
[----:B------:R-:W4:Y:S01]  /*27000*/  LDL.LU R28, [R1+0x4f08] ;  /* 0x004f0800011c7983 */ /* 0x000f220000300800 */
[----:B------:R-:W4:Y:S01]  /*27010*/  LDL.LU R15, [R1+0x4f04] ;  /* 0x004f0400010f7983 */ /* 0x000f220000300800 */
[----:B------:R-:W-:Y:S02]  /*27020*/  STL.64 [R1+0x4e40], R22 ;  /* 0x004e401601007387 */ /* 0x000fe40000100a00 */
[----:B------:R-:W-:Y:S01]  /*27030*/  STL.64 [R1+0x4e38], R20 ;  /* 0x004e381401007387 */ /* 0x000fe20000100a00 */
[----:B---3--:R-:W-:Y:S01]  /*27040*/  STL.64 [R1+0x4e00], R26 ;  /* 0x004e001a01007387 */ /* 0x008fe20000100a00 */
[----:B--2---:R0:W-:Y:S03]  /*27050*/  STL.64 [R1+0x4df8], R24 ;  /* 0x004df81801007387 */ /* 0x0041e60000100a00 */
[----:B0-----:R-:W2:Y:S01]  /*27060*/  LDL.LU R24, [R1+0xa0] ;  /* 0x0000a00001187983 */ /* 0x001ea20000300800 */
[----:B------:R-:W2:Y:S02]  /*27070*/  LDL.LU R25, [R1+0xa4] ;  /* 0x0000a40001197983 */ /* 0x000ea40000300800 */
[----:B------:R-:W3:Y:S02]  /*27080*/  LDL.LU R26, [R1+0xa8] ;  /* 0x0000a800011a7983 */ /* 0x000ee40000300800 */
[----:B------:R-:W3:Y:S01]  /*27090*/  LDL.LU R27, [R1+0xac] ;  /* 0x0000ac00011b7983 */ /* 0x000ee20000300800 */
[----:B------:R-:W-:-:S02]  /*270a0*/  MOV R20, R14 ;  /* 0x0000000e00147202 */ /* 0x000fc40000000f00 */
[----:B------:R-:W-:Y:S01]  /*270b0*/  MOV R22, R29 ;  /* 0x0000001d00167202 */ /* 0x000fe20000000f00 */
[----:B---3--:R-:W-:Y:S01]  /*270c0*/  STL.64 [R1+0x4e20], R26 ;  /* 0x004e201a01007387 */ /* 0x008fe20000100a00 */
[----:B--2---:R0:W-:Y:S03]  /*270d0*/  STL.64 [R1+0x4e18], R24 ;  /* 0x004e181801007387 */ /* 0x0041e60000100a00 */
[----:B0-----:R-:W2:Y:S01]  /*270e0*/  LDL.LU R24, [R1+0xd0] ;  /* 0x0000d00001187983 */ /* 0x001ea20000300800 */
[----:B------:R-:W2:Y:S02]  /*270f0*/  LDL.LU R25, [R1+0xd4] ;  /* 0x0000d40001197983 */ /* 0x000ea40000300800 */
[----:B------:R-:W3:Y:S02]  /*27100*/  LDL.LU R26, [R1+0xd8] ;  /* 0x0000d800011a7983 */ /* 0x000ee40000300800 */
[----:B------:R-:W3:Y:S02]  /*27110*/  LDL.LU R27, [R1+0xdc] ;  /* 0x0000dc00011b7983 */ /* 0x000ee40000300800 */
        /* <DEDUP_REMOVED lines=14> */
[----:B----4-:R-:W-:-:S02]  /*27200*/  MOV R20, R13 ;  /* 0x0000000d00147202 */ /* 0x010fc40000000f00 */
[----:B------:R-:W-:Y:S01]  /*27210*/  MOV R22, R15 ;  /* 0x0000000f00167202 */ /* 0x000fe20000000f00 */
[----:B------:R-:W-:Y:S01]  /*27220*/  IMAD.MOV.U32 R23, RZ, RZ, R28 ;  /* 0x000000ffff177224 */ /* 0x000fe200078e001c */
[----:B------:R-:W4:Y:S01]  /*27230*/  LDL.LU R13, [R1+0x4ef0] ;  /* 0x004ef000010d7983 */ /* 0x000f220000300800 */
[----:B------:R-:W-:Y:S02]  /*27240*/  IMAD.MOV.U32 R21, RZ, RZ, R14 ;  /* 0x000000ffff157224 */ /* 0x000fe400078e000e */
        /* <DEDUP_REMOVED lines=10> */
[----:B------:R-:W3:Y:S02]  /*272f0*/  LDL.LU R27, [R1+0x11c] ;  /* 0x00011c00011b7983 */ /* 0x000ee40000300800 */
[----:B---3--:R-:W-:Y:S01]  /*27300*/  STL.64 [R1+0x4e60], R26 ;  /* 0x004e601a01007387 */ /* 0x008fe20000100a00 */
[----:B--2---:R0:W-:Y:S03]  /*27310*/  STL.64 [R1+0x4e58], R24 ;  /* 0x004e581801007387 */ /* 0x0041e60000100a00 */
[----:B0-----:R-:W2:Y:S01]  /*27320*/  LDL.LU R24, [R1+0x150] ;  /* 0x0001500001187983 */ /* 0x001ea20000300800 */
[----:B------:R-:W2:Y:S02]  /*27330*/  LDL.LU R25, [R1+0x154] ;  /* 0x0001540001197983 */ /* 0x000ea40000300800 */
[----:B------:R-:W3:Y:S01]  /*27340*/  LDL.LU R26, [R1+0x158] ;  /* 0x00015800011a7983 */ /* 0x000ee20000300800 */
[----:B----4-:R-:W-:-:S02]  /*27350*/  MOV R27, R28 ;  /* 0x0000001c001b7202 */ /* 0x010fc40000000f00 */
[----:B------:R-:W4:Y:S04]  /*27360*/  LDL.LU R28, [R1+0x4ee0] ;  /* 0x004ee000011c7983 */ /* 0x000f280000300800 */
[----:B---3--:R-:W-:Y:S01]  /*27370*/  STL.64 [R1+0x4e80], R26 ;  /* 0x004e801a01007387 */ /* 0x008fe20000100a00 */
[----:B--2---:R0:W-:Y:S03]  /*27380*/  STL.64 [R1+0x4e78], R24 ;  /* 0x004e781801007387 */ /* 0x0041e60000100a00 */
[----:B0-----:R-:W2:Y:S01]  /*27390*/  LDL.LU R24, [R1+0x120] ;  /* 0x0001200001187983 */ /* 0x001ea20000300800 */
[----:B------:R-:W2:Y:S02]  /*273a0*/  LDL.LU R25, [R1+0x124] ;  /* 0x0001240001197983 */ /* 0x000ea40000300800 */
[----:B------:R-:W3:Y:S02]  /*273b0*/  LDL.LU R26, [R1+0x128] ;  /* 0x00012800011a7983 */ /* 0x000ee40000300800 */
[----:B------:R-:W3:Y:S01]  /*273c0*/  LDL.LU R27, [R1+0x12c] ;  /* 0x00012c00011b7983 */ /* 0x000ee20000300800 */
[----:B------:R-:W2:Y:S01]  /*273d0*/  LDL.LU R4, [R1+0x100] ;  /* 0x0001000001047983 */ /* 0x000ea20000300800 */
[----:B------:R-:W4:Y:S02]  /*273e0*/  LDL.LU R5, [R1+0x104] ;  /* 0x0001040001057983 */ /* 0x000f240000300800 */
[----:B------:R-:W4:Y:S02]  /*273f0*/  LDL.LU R6, [R1+0x108] ;  /* 0x0001080001067983 */ /* 0x000f240000300800 */
[----:B------:R-:W4:Y:S01]  /*27400*/  LDL.LU R7, [R1+0x10c] ;  /* 0x00010c0001077983 */ /* 0x000f220000300800 */
[----:B---3--:R4:W-:Y:S01]  /*27410*/  STL.64 [R1+0x4e90], R26 ;  /* 0x004e901a01007387 */ /* 0x0089e20000100a00 */
[----:B--2---:R0:W-:Y:S02]  /*27420*/  STL.64 [R1+0x4e88], R24 ;  /* 0x004e881801007387 */ /* 0x0041e40000100a00 */
[----:B----4-:R-:W-:Y:S01]  /*27430*/  IMAD.MOV.U32 R26, RZ, RZ, R28 ;  /* 0x000000ffff1a7224 */ /* 0x010fe200078e001c */
[----:B0-----:R-:W2:Y:S01]  /*27440*/  LDL.LU R24, [R1+0x160] ;  /* 0x0001600001187983 */ /* 0x001ea20000300800 */
[----:B------:R-:W2:Y:S02]  /*27450*/  LDL.LU R25, [R1+0x164] ;  /* 0x0001640001197983 */ /* 0x000ea40000300800 */
[----:B------:R-:W3:Y:S02]  /*27460*/  LDL.LU R28, [R1+0x4edc] ;  /* 0x004edc00011c7983 */ /* 0x000ee40000300800 */
[----:B------:R-:W4:Y:S02]  /*27470*/  LDL.LU R27, [R1+0x16c] ;  /* 0x00016c00011b7983 */ /* 0x000f240000300800 */
        /* <DEDUP_REMOVED lines=11> */
[----:B---3--:R-:W0:Y:S04]  /*27530*/  LDSM.16.M88.4 R12, [R28+0x20180] ;  /* 0x020180001c0c783b */ /* 0x008e280000000200 */
[----:B----4-:R-:W-:Y:S01]  /*27540*/  STL.64 [R1+0x4ec0], R26 ;  /* 0x004ec01a01007387 */ /* 0x010fe20000100a00 */
[----:B--2---:R1:W-:Y:S03]  /*27550*/  STL.64 [R1+0x4eb8], R24 ;  /* 0x004eb81801007387 */ /* 0x0043e60000100a00 */
[----:B-1----:R-:W2:Y:S01]  /*27560*/  LDL.LU R24, [R1+0x170] ;  /* 0x0001700001187983 */ /* 0x002ea20000300800 */
[----:B------:R-:W2:Y:S02]  /*27570*/  LDL.LU R25, [R1+0x174] ;  /* 0x0001740001197983 */ /* 0x000ea40000300800 */
[----:B------:R-:W2:Y:S02]  /*27580*/  LDL.LU R26, [R1+0x178] ;  /* 0x00017800011a7983 */ /* 0x000ea40000300800 */
[----:B------:R-:W2:Y:S01]  /*27590*/  LDL.LU R27, [R1+0x17c] ;  /* 0x00017c00011b7983 */ /* 0x000ea20000300800 */
[----:B0-----:R-:W-:Y:S01]  /*275a0*/  STL [R1+0x4ce8], R14 ;  /* 0x004ce80e01007387 */ /* 0x001fe20000100800 */
[----:B------:R-:W-:Y:S02]  /*275b0*/  STL [R1+0x4cb0], R15 ;  /* 0x004cb00f01007387 */ /* 0x000fe40000100800 */
[----:B------:R0:W-:Y:S02]  /*275c0*/  STL.64 [R1+0x4dc0], R12 ;  /* 0x004dc00c01007387 */ /* 0x0001e40000100a00 */
[----:B0-----:R-:W3:Y:S01]  /*275d0*/  LDL.LU R12, [R1+0x60] ;  /* 0x00006000010c7983 */ /* 0x001ee20000300800 */
[----:B------:R-:W3:Y:S02]  /*275e0*/  LDL.LU R13, [R1+0x64] ;  /* 0x00006400010d7983 */ /* 0x000ee40000300800 */
[----:B------:R-:W4:Y:S02]  /*275f0*/  LDL.LU R14, [R1+0x68] ;  /* 0x00006800010e7983 */ /* 0x000f240000300800 */
[----:B------:R-:W4:Y:S01]  /*27600*/  LDL.LU R15, [R1+0x6c] ;  /* 0x00006c00010f7983 */ /* 0x000f220000300800 */
[----:B------:R-:W-:Y:S01]  /*27610*/  HMMA.16816.F32.BF16 R16, R16, R10, R4 ;  /* 0x0000000a1010723c */ /* 0x000fe20000041804 */
[----:B----4-:R-:W-:Y:S01]  /*27620*/  STL.64 [R1+0x4dd0], R14 ;  /* 0x004dd00e01007387 */ /* 0x010fe20000100a00 */
[----:B---3--:R0:W-:Y:S03]  /*27630*/  STL.64 [R1+0x4dc8], R12 ;  /* 0x004dc80c01007387 */ /* 0x0081e60000100a00 */
[----:B0-----:R-:W3:Y:S01]  /*27640*/  LDL.LU R12, [R1+0x80] ;  /* 0x00008000010c7983 */ /* 0x001ee20000300800 */
[----:B------:R-:W3:Y:S02]  /*27650*/  LDL.LU R13, [R1+0x84] ;  /* 0x00008400010d7983 */ /* 0x000ee40000300800 */
[----:B------:R-:W3:Y:S02]  /*27660*/  LDL.LU R14, [R1+0x88] ;  /* 0x00008800010e7983 */ /* 0x000ee40000300800 */
[----:B------:R-:W3:Y:S01]  /*27670*/  LDL.LU R15, [R1+0x8c] ;  /* 0x00008c00010f7983 */ /* 0x000ee20000300800 */
[----:B------:R-:W2:Y:S01]  /*27680*/  LDL.LU.64 R6, [R1+0x4ed0] ;  /* 0x004ed00001067983 */ /* 0x000ea20000300a00 */
[----:B------:R-:W4:Y:S11]  /*27690*/  LDL.LU.64 R4, [R1+0x4ec8] ;  /* 0x004ec80001047983 */ /* 0x000f360000300a00 */
[----:B------:R-:W-:Y:S02]  /*276a0*/  STL.64 [R1+0x40], R16 ;  /* 0x0000401001007387 */ /* 0x000fe40000100a00 */
[----:B------:R-:W-:Y:S02]  /*276b0*/  STL.64 [R1+0x48], R18 ;  /* 0x0000481201007387 */ /* 0x000fe40000100a00 */
[----:B------:R-:W0:Y:S04]  /*276c0*/  LDSM.16.M88.4 R16, [R28+0x30180] ;  /* 0x030180001c10783b */ /* 0x000e280000000200 */
[----:B0-----:R-:W-:Y:S01]  /*276d0*/  STL [R1+0x4cac], R18 ;  /* 0x004cac1201007387 */ /* 0x001fe20000100800 */
[----:B------:R-:W-:Y:S02]  /*276e0*/  STL [R1+0x4ca8], R19 ;  /* 0x004ca81301007387 */ /* 0x000fe40000100800 */
[----:B------:R-:W-:Y:S01]  /*276f0*/  STL [R1+0x4a68], R28 ;  /* 0x004a681c01007387 */ /* 0x000fe20000100800 */
[C---:B--2---:R-:W-:Y:S11]  /*27700*/  HMMA.16816.F32.BF16 R24, R20.reuse, R6, R24 ;  /* 0x000000061418723c */ /* 0x044ff60000041818 */
[----:B------:R-:W-:Y:S11]  /*27710*/  @!UPT UIADD3 URZ, URZ, URZ, URZ ;  /* 0x0000003f3f3ff290 */ /* 0x000ff6000fffe03f */
[----:B------:R-:W-:Y:S01]  /*27720*/  @!UPT UIADD3 URZ, URZ, URZ, URZ ;  /* 0x0000003f3f3ff290 */ /* 0x000fe2000fffe03f */
[----:B------:R-:W-:Y:S01]  /*27730*/  STL.64 [R1+0x140], R24 ;  /* 0x0001401801007387 */ /* 0x000fe20000100a00 */
[----:B------:R0:W-:Y:S03]  /*27740*/  STL.64 [R1+0x148], R26 ;  /* 0x0001481a01007387 */ /* 0x0001e60000100a00 */
[----:B0-----:R-:W2:Y:S01]  /*27750*/  LDL.LU.64 R26, [R1+0x4ec0] ;  /* 0x004ec000011a7983 */ /* 0x001ea20000300a00 */
[----:B------:R-:W2:Y:S02]  /*27760*/  LDL.LU.64 R24, [R1+0x4eb8] ;  /* 0x004eb80001187983 */ /* 0x000ea40000300a00 */
[----:B--2---:R-:W-:Y:S01]  /*27770*/  HMMA.16816.F32.BF16 R20, R20, R10, R24 ;  /* 0x0000000a1414723c */ /* 0x004fe20000041818 */
[----:B------:R-:W2:Y:S01]  /*27780*/  LDL.LU.64 R26, [R1+0x4eb0] ;  /* 0x004eb000011a7983 */ /* 0x000ea20000300a00 */
[----:B------:R-:W2:Y:S11]  /*27790*/  LDL.LU.64 R24, [R1+0x4ea8] ;  /* 0x004ea80001187983 */ /* 0x000eb60000300a00 */
[----:B------:R-:W-:Y:S10]  /*277a0*/  @!UPT UIADD3 URZ, URZ, URZ, URZ ;  /* 0x0000003f3f3ff290 */ /* 0x000ff4000fffe03f */
[----:B------:R-:W-:Y:S01]  /*277b0*/  STL.64 [R1+0x130], R20 ;  /* 0x0001301401007387 */ /* 0x000fe20000100a00 */
[----:B------:R-:W-:Y:S02]  /*277c0*/  STL.64 [R1+0x138], R22 ;  /* 0x0001381601007387 */ /* 0x000fe40000100a00 */
[----:B------:R-:W0:Y:S02]  /*277d0*/  LDSM.16.MT88.4 R20, [R3+0xc080] ;  /* 0x00c080000314783b */ /* 0x000e240000004200 */
[----:B0-----:R-:W-:Y:S02]  /*277e0*/  STL.64 [R1+0x30], R20 ;  /* 0x0000301401007387 */ /* 0x001fe40000100a00 */
[----:B------:R0:W-:Y:S02]  /*277f0*/  STL.64 [R1+0x38], R22 ;  /* 0x0000381601007387 */ /* 0x0001e40000100a00 */
[----:B0-----:R-:W2:Y:S01]  /*27800*/  LDL.LU.64 R22, [R1+0x4ea0] ;  /* 0x004ea00001167983 */ /* 0x001ea20000300a00 */
[----:B------:R-:W2:Y:S02]  /*27810*/  LDL.LU.64 R20, [R1+0x4e98] ;  /* 0x004e980001147983 */ /* 0x000ea40000300a00 */
        /* <DEDUP_REMOVED lines=38> */
[----:B------:R0:W-:Y:S02]  /*27a80*/  STL [R1+0xf8], R26 ;  /* 0x0000f81a01007387 */ /* 0x0001e40000100800 */
[----:B------:R-:W-:Y:S02]  /*27a90*/  IMAD.MOV.U32 R3, RZ, RZ, R27 ;  /* 0x000000ffff037224 */ /* 0x000fe400078e001b */
        /* <DEDUP_REMOVED lines=18> */
[----:B------:R-:W3:Y:S01]  /*27bc0*/  LDL.LU.64 R26, [R1+0x4df0] ;  /* 0x004df000011a7983 */ /* 0x000ee20000300a00 */
[----:B------:R-:W3:Y:S11]  /*27bd0*/  LDL.LU.64 R24, [R1+0x4de8] ;  /* 0x004de80001187983 */ /* 0x000ef60000300a00 */
[----:B------:R-:W-:Y:S10]  /*27be0*/  @!UPT UIADD3 URZ, URZ, URZ, URZ ;  /* 0x0000003f3f3ff290 */ /* 0x000ff4000fffe03f */
[----:B------:R4:W-:Y:S01]  /*27bf0*/  STL.64 [R1+0xa0], R20 ;  /* 0x0000a01401007387 */ /* 0x0009e20000100a00 */
[----:B------:R0:W-:Y:S01]  /*27c00*/  STL [R1+0xa8], R22 ;  /* 0x0000a81601007387 */ /* 0x0001e20000100800 */
[----:B------:R-:W-:Y:S01]  /*27c10*/  MOV R28, R23 ;  /* 0x00000017001c7202 */ /* 0x000fe20000000f00 */
[----:B------:R-:W-:Y:S02]  /*27c20*/  MOV R23, R9 ;  /* 0x0000000900177202 */ /* 0x000fe40000000f00 */
[----:B----4-:R-:W-:Y:S01]  /*27c30*/  IMAD.MOV.U32 R20, RZ, RZ, R4 ;  /* 0x000000ffff147224 */ /* 0x010fe200078e0004 */
[----:B------:R-:W-:Y:S01]  /*27c40*/  MOV R21, R5 ;  /* 0x0000000500157202 */ /* 0x000fe20000000f00 */
[----:B------:R-:W2:Y:S01]  /*27c50*/  LDL.LU R4, [R1+0x4de4] ;  /* 0x004de40001047983 */ /* 0x000ea20000300800 */
[----:B------:R-:W2:Y:S02]  /*27c60*/  LDL.LU R5, [R1+0x4de0] ;  /* 0x004de00001057983 */ /* 0x000ea40000300800 */
[----:B0-----:R-:W-:-:S02]  /*27c70*/  IMAD.MOV.U32 R22, RZ, RZ, R8 ;  /* 0x000000ffff167224 */ /* 0x001fc400078e0008 */
[----:B------:R-:W4:Y:S01]  /*27c80*/  LDL.LU R8, [R1+0x4ddc] ;  /* 0x004ddc0001087983 */ /* 0x000f220000300800 */
[----:B------:R-:W2:Y:S01]  /*27c90*/  LDL.LU R9, [R1+0x4dd8] ;  /* 0x004dd80001097983 */ /* 0x000ea20000300800 */
[C---:B---3--:R-:W-:Y:S11]  /*27ca0*/  HMMA.16816.F32.BF16 R12, R24.reuse, R6, R12 ;  /* 0x00000006180c723c */ /* 0x048ff6000004180c */
[----:B------:R-:W-:Y:S11]  /*27cb0*/  @!UPT UIADD3 URZ, URZ, URZ, URZ ;  /* 0x0000003f3f3ff290 */ /* 0x000ff6000fffe03f */
[----:B------:R-:W-:Y:S01]  /*27cc0*/  @!UPT UIADD3 URZ, URZ, URZ, URZ ;  /* 0x0000003f3f3ff290 */ /* 0x000fe2000fffe03f */
[----:B------:R-:W-:Y:S01]  /*27cd0*/  STL.64 [R1+0x80], R12 ;  /* 0x0000800c01007387 */ /* 0x000fe20000100a00 */
[----:B------:R0:W-:Y:S03]  /*27ce0*/  STL.64 [R1+0x88], R14 ;  /* 0x0000880e01007387 */ /* 0x0001e60000100a00 */
[----:B0-----:R-:W3:Y:S01]  /*27cf0*/  LDL.LU.64 R14, [R1+0x4dd0] ;  /* 0x004dd000010e7983 */ /* 0x001ee20000300a00 */
[----:B------:R-:W3:Y:S02]  /*27d00*/  LDL.LU.64 R12, [R1+0x4dc8] ;  /* 0x004dc800010c7983 */ /* 0x000ee40000300a00 */
[----:B------:R-:W2:Y:S02]  /*27d10*/  LDL.LU R6, [R1+0x78] ;  /* 0x0000780001067983 */ /* 0x000ea40000300800 */
[----:B------:R-:W2:Y:S01]  /*27d20*/  LDL.LU R7, [R1+0x7c] ;  /* 0x00007c0001077983 */ /* 0x000ea20000300800 */
[----:B---3--:R-:W-:Y:S01]  /*27d30*/  HMMA.16816.F32.BF16 R24, R24, R10, R12 ;  /* 0x0000000a1818723c */ /* 0x008fe2000004180c */
[----:B------:R-:W2:Y:S07]  /*27d40*/  LDL.LU.64 R12, [R1+0x4dc0] ;  /* 0x004dc000010c7983 */ /* 0x000eae0000300a00 */
[----:B--2---:R-:W-:Y:S11]  /*27d50*/  HMMA.16816.F32.BF16 R4, R20, R12, R4 ;  /* 0x0000000c1404723c */ /* 0x004ff60000041804 */
[----:B------:R-:W-:Y:S11]  /*27d60*/  @!UPT UIADD3 URZ, URZ, URZ, URZ ;  /* 0x0000003f3f3ff290 */ /* 0x000ff6000fffe03f */
[----:B------:R-:W-:Y:S01]  /*27d70*/  @!UPT UIADD3 URZ, URZ, URZ, URZ ;  /* 0x0000003f3f3ff290 */ /* 0x000fe2000fffe03f */
[----:B------:R-:W-:Y:S01]  /*27d80*/  STL.64 [R1+0x70], R4 ;  /* 0x0000700401007387 */ /* 0x000fe20000100a00 */
[----:B------:R-:W-:Y:S02]  /*27d90*/  STL.64 [R1+0x60], R24 ;  /* 0x0000601801007387 */ /* 0x000fe40000100a00 */
[----:B------:R-:W-:Y:S02]  /*27da0*/  STL.64 [R1+0x68], R26 ;  /* 0x0000681a01007387 */ /* 0x000fe40000100a00 */
[----:B------:R-:W-:Y:S02]  /*27db0*/  STL [R1+0x78], R6 ;  /* 0x0000780601007387 */ /* 0x000fe40000100800 */
[----:B------:R-:W-:Y:S02]  /*27dc0*/  IMAD.MOV.U32 R14, RZ, RZ, R7 ;  /* 0x000000ffff0e7224 */ /* 0x000fe400078e0007 */
[----:B------:R-:W0:Y:S04]  /*27dd0*/  LDSM.16.MT88.4 R4, [R29+0xc080] ;  /* 0x00c080001d04783b */ /* 0x000e280000004200 */
[----:B------:R1:W-:Y:S01]  /*27de0*/  STL [R1+0x4cf0], R14 ;  /* 0x004cf00e01007387 */ /* 0x0003e20000100800 */
[----:B0-----:R-:W-:Y:S01]  /*27df0*/  MOV R26, R4 ;  /* 0x00000004001a7202 */ /* 0x001fe20000000f00 */
[----:B------:R-:W-:Y:S01]  /*27e00*/  IMAD.MOV.U32 R25, RZ, RZ, R5 ;  /* 0x000000ffff197224 */ /* 0x000fe200078e0005 */
[----:B------:R-:W-:Y:S01]  /*27e10*/  MOV R24, R6 ;  /* 0x0000000600187202 */ /* 0x000fe20000000f00 */
[----:B-1----:R-:W-:-:S02]  /*27e20*/  IMAD.MOV.U32 R14, RZ, RZ, R7 ;  /* 0x000000ffff0e7224 */ /* 0x002fc400078e0007 */
[----:B------:R-:W0:Y:S04]  /*27e30*/  LDSM.16.MT88.4 R4, [R2+0xc000] ;  /* 0x00c000000204783b */ /* 0x000e280000004200 */
[----:B------:R-:W-:Y:S04]  /*27e40*/  STL [R1+0x4cec], R29 ;  /* 0x004cec1d01007387 */ /* 0x000fe80000100800 */
[----:B0-----:R-:W-:Y:S01]  /*27e50*/  STL.64 [R1+0x4d40], R6 ;  /* 0x004d400601007387 */ /* 0x001fe20000100a00 */
[----:B------:R0:W-:Y:S03]  /*27e60*/  STL.64 [R1+0x4d38], R4 ;  /* 0x004d380401007387 */ /* 0x0001e60000100a00 */
[----:B0-----:R-:W2:Y:S01]  /*27e70*/  LDL.LU R4, [R1+0xb0] ;  /* 0x0000b00001047983 */ /* 0x001ea20000300800 */
[----:B------:R-:W2:Y:S01]  /*27e80*/  LDL.LU R5, [R1+0xb4] ;  /* 0x0000b40001057983 */ /* 0x000ea20000300800 */
[----:B------:R-:W-:Y:S01]  /*27e90*/  MOV R6, R9 ;  /* 0x0000000900067202 */ /* 0x000fe20000000f00 */
[----:B----4-:R-:W-:-:S02]  /*27ea0*/  IMAD.MOV.U32 R7, RZ, RZ, R8 ;  /* 0x000000ffff077224 */ /* 0x010fc400078e0008 */
[----:B------:R-:W0:Y:S04]  /*27eb0*/  LDSM.16.MT88.4 R8, [R2+0xc080] ;  /* 0x00c080000208783b */ /* 0x000e280000004200 */
[----:B0-----:R-:W-:Y:S01]  /*27ec0*/  STL.64 [R1+0x4d20], R10 ;  /* 0x004d200a01007387 */ /* 0x001fe20000100a00 */
[----:B------:R-:W-:Y:S02]  /*27ed0*/  STL.64 [R1+0x4d18], R8 ;  /* 0x004d180801007387 */ /* 0x000fe40000100a00 */
[----:B------:R-:W-:Y:S01]  /*27ee0*/  STL [R1+0x4cf4], R2 ;  /* 0x004cf40201007387 */ /* 0x000fe20000100800 */
[----:B--2---:R-:W-:Y:S11]  /*27ef0*/  HMMA.16816.F32.BF16 R20, R20, R16, R4 ;  /* 0x000000101414723c */ /* 0x004ff60000041804 */
[----:B------:R-:W-:Y:S11]  /*27f00*/  @!UPT UIADD3 URZ, URZ, URZ, URZ ;  /* 0x0000003f3f3ff290 */ /* 0x000ff6000fffe03f */
[----:B------:R-:W-:Y:S01]  /*27f10*/  @!UPT UIADD3 URZ, URZ, URZ, URZ ;  /* 0x0000003f3f3ff290 */ /* 0x000fe2000fffe03f */
[----:B------:R-:W-:Y:S01]  /*27f20*/  STL [R1+0x54], R21 ;  /* 0x0000541501007387 */ /* 0x000fe20000100800 */
[----:B------:R-:W-:Y:S01]  /*27f30*/  MOV R15, R20 ;  /* 0x00000014000f7202 */ /* 0x000fe20000000f00 */
[----:B------:R-:W-:Y:S01]  /*27f40*/  IMAD.MOV.U32 R18, RZ, RZ, R22 ;  /* 0x000000ffff127224 */ /* 0x000fe200078e0016 */
[----:B------:R-:W-:Y:S02]  /*27f50*/  MOV R19, R23 ;  /* 0x0000001700137202 */ /* 0x000fe40000000f00 */
[----:B------:R-:W0:Y:S04]  /*27f60*/  LDSM.16.MT88.4 R20, [R0+0xc000] ;  /* 0x00c000000014783b */ /* 0x000e280000004200 */
[----:B------:R-:W-:Y:S01]  /*27f70*/  STL.64 [R1+0x4db0], R18 ;  /* 0x004db01201007387 */ /* 0x000fe20000100a00 */
[----:B------:R-:W-:Y:S02]  /*27f80*/  STL.64 [R1+0x4da8], R16 ;  /* 0x004da81001007387 */ /* 0x000fe40000100a00 */
[----:B------:R-:W-:Y:S01]  /*27f90*/  IMAD.MOV.U32 R6, RZ, RZ, R24 ;  /* 0x000000ffff067224 */ /* 0x000fe200078e0018 */
[----:B------:R-:W-:Y:S01]  /*27fa0*/  MOV R7, R14 ;  /* 0x0000000e00077202 */ /* 0x000fe20000000f00 */
[----:B------:R-:W-:Y:S01]  /*27fb0*/  IMAD.MOV.U32 R4, RZ, RZ, R26 ;  /* 0x000000ffff047224 */ /* 0x000fe200078e001a */
[----:B------:R-:W-:Y:S01]  /*27fc0*/  MOV R5, R25 ;  /* 0x0000001900057202 */ /* 0x000fe20000000f00 */
[----:B0-----:R-:W-:Y:S01]  /*27fd0*/  STL.64 [R1+0x4d00], R22 ;  /* 0x004d001601007387 */ /* 0x001fe20000100a00 */
[----:B------:R0:W-:Y:S03]  /*27fe0*/  STL.64 [R1+0x4cf8], R20 ;  /* 0x004cf81401007387 */ /* 0x0001e60000100a00 */
[----:B0-----:R-:W2:Y:S01]  /*27ff0*/  LDL.LU R20, [R1+0xe0] ;  /* 0x0000e00001147983 */ /* 0x001ea20000300800 */
[----:B------:R-:W2:Y:S02]  /*28000*/  LDL.LU R21, [R1+0xe4] ;  /* 0x0000e40001157983 */ /* 0x000ea40000300800 */
[----:B------:R-:W3:Y:S02]  /*28010*/  LDL.LU R22, [R1+0xe8] ;  /* 0x0000e80001167983 */ /* 0x000ee40000300800 */
[----:B------:R-:W3:Y:S01]  /*28020*/  LDL.LU R23, [R1+0xec] ;  /* 0x0000ec0001177983 */ /* 0x000ee20000300800 */
[----:B------:R-:W4:Y:S01]  /*28030*/  LDL.LU R8, [R1+0x110] ;  /* 0x0001100001087983 */ /* 0x000f220000300800 */
[----:B------:R-:W4:Y:S02]  /*28040*/  LDL.LU R9, [R1+0x114] ;  /* 0x0001140001097983 */ /* 0x000f240000300800 */
[----:B------:R-:W2:Y:S02]  /*28050*/  LDL.LU R10, [R1+0x118] ;  /* 0x00011800010a7983 */ /* 0x000ea40000300800 */
[----:B------:R-:W2:Y:S01]  /*28060*/  LDL.LU R11, [R1+0x11c] ;  /* 0x00011c00010b7983 */ /* 0x000ea20000300800 */
[----:B------:R-:W-:Y:S01]  /*28070*/  STL.64 [R1+0x4d70], R6 ;  /* 0x004d700601007387 */ /* 0x000fe20000100a00 */
[----:B------:R0:W-:Y:S03]  /*28080*/  STL.64 [R1+0x4d68], R4 ;  /* 0x004d680401007387 */ /* 0x0001e60000100a00 */
[----:B0-----:R-:W2:Y:S01]  /*28090*/  LDL.LU R4, [R1+0x20] ;  /* 0x0000200001047983 */ /* 0x001ea20000300800 */
[----:B------:R-:W2:Y:S02]  /*280a0*/  LDL.LU R5, [R1+0x24] ;  /* 0x0000240001057983 */ /* 0x000ea40000300800 */
[----:B------:R-:W2:Y:S02]  /*280b0*/  LDL.LU R6, [R1+0x28] ;  /* 0x0000280001067983 */ /* 0x000ea40000300800 */
[----:B------:R-:W2:Y:S02]  /*280c0*/  LDL.LU R7, [R1+0x2c] ;  /* 0x00002c0001077983 */ /* 0x000ea40000300800 */
[----:B--2---:R-:W-:Y:S01]  /*280d0*/  STL.64 [R1+0x4da0], R6 ;  /* 0x004da00601007387 */ /* 0x004fe20000100a00 */
[----:B------:R-:W-:Y:S02]  /*280e0*/  STL.64 [R1+0x4d98], R4 ;  /* 0x004d980401007387 */ /* 0x000fe40000100a00 */
[----:B------:R-:W-:Y:S02]  /*280f0*/  STL.64 [R1+0x4d30], R10 ;  /* 0x004d300a01007387 */ /* 0x000fe40000100a00 */
[----:B----4-:R0:W-:Y:S02]  /*28100*/  STL.64 [R1+0x4d28], R8 ;  /* 0x004d280801007387 */ /* 0x0101e40000100a00 */
[----:B0-----:R-:W2:Y:S01]  /*28110*/  LDL.LU R8, [R1+0x120] ;  /* 0x0001200001087983 */ /* 0x001ea20000300800 */
[----:B------:R-:W2:Y:S02]  /*28120*/  LDL.LU R9, [R1+0x124] ;  /* 0x0001240001097983 */ /* 0x000ea40000300800 */
[----:B------:R-:W4:Y:S02]  /*28130*/  LDL.LU R10, [R1+0x128] ;  /* 0x00012800010a7983 */ /* 0x000f240000300800 */
[----:B------:R-:W4:Y:S01]  /*28140*/  LDL.LU R11, [R1+0x12c] ;  /* 0x00012c00010b7983 */ /* 0x000f220000300800 */
[----:B------:R-:W2:Y:S01]  /*28150*/  LDL.LU R24, [R1+0x30] ;  /* 0x0000300001187983 */ /* 0x000ea20000300800 */
[----:B------:R-:W3:Y:S02]  /*28160*/  LDL.LU R25, [R1+0x34] ;  /* 0x0000340001197983 */ /* 0x000ee40000300800 */
[----:B------:R-:W3:Y:S02]  /*28170*/  LDL.LU R26, [R1+0x38] ;  /* 0x00003800011a7983 */ /* 0x000ee40000300800 */
[----:B------:R-:W3:Y:S01]  /*28180*/  LDL.LU R27, [R1+0x3c] ;  /* 0x00003c00011b7983 */ /* 0x000ee20000300800 */
[----:B------:R-:W3:Y:S01]  /*28190*/  LDL.LU R4, [R1+0x40] ;  /* 0x0000400001047983 */ /* 0x000ee20000300800 */
[----:B------:R-:W3:Y:S02]  /*281a0*/  LDL.LU R5, [R1+0x44] ;  /* 0x0000440001057983 */ /* 0x000ee40000300800 */
[----:B------:R-:W3:Y:S02]  /*281b0*/  LDL.LU R6, [R1+0x48] ;  /* 0x0000480001067983 */ /* 0x000ee40000300800 */
[----:B------:R-:W3:Y:S01]  /*281c0*/  LDL.LU R7, [R1+0x4c] ;  /* 0x00004c0001077983 */ /* 0x000ee20000300800 */
[----:B------:R-:W3:Y:S01]  /*281d0*/  LDL.LU R16, [R1+0xc0] ;  /* 0x0000c00001107983 */ /* 0x000ee20000300800 */
[----:B------:R-:W3:Y:S02]  /*281e0*/  LDL.LU R17, [R1+0xc4] ;  /* 0x0000c40001117983 */ /* 0x000ee40000300800 */
[----:B------:R-:W3:Y:S02]  /*281f0*/  LDL.LU R18, [R1+0xc8] ;  /* 0x0000c80001127983 */ /* 0x000ee40000300800 */
[----:B------:R-:W3:Y:S01]  /*28200*/  LDL.LU R19, [R1+0xcc] ;  /* 0x0000cc0001137983 */ /* 0x000ee20000300800 */
[----:B----4-:R-:W-:Y:S01]  /*28210*/  STL.64 [R1+0x4d50], R10 ;  /* 0x004d500a01007387 */ /* 0x010fe20000100a00 */
[----:B--2---:R0:W-:Y:S03]  /*28220*/  STL.64 [R1+0x4d48], R8 ;  /* 0x004d480801007387 */ /* 0x0041e60000100a00 */
[----:B0-----:R-:W2:Y:S01]  /*28230*/  LDL.LU R8, [R1+0x100] ;  /* 0x0001000001087983 */ /* 0x001ea20000300800 */
[----:B------:R-:W2:Y:S02]  /*28240*/  LDL.LU R9, [R1+0x104] ;  /* 0x0001040001097983 */ /* 0x000ea40000300800 */
[----:B------:R-:W4:Y:S02]  /*28250*/  LDL.LU R10, [R1+0x108] ;  /* 0x00010800010a7983 */ /* 0x000f240000300800 */
[----:B------:R-:W4:Y:S02]  /*28260*/  LDL.LU R11, [R1+0x10c] ;  /* 0x00010c00010b7983 */ /* 0x000f240000300800 */
[----:B----4-:R-:W-:Y:S01]  /*28270*/  STL.64 [R1+0x4d60], R10 ;  /* 0x004d600a01007387 */ /* 0x010fe20000100a00 */
[----:B--2---:R0:W-:Y:S03]  /*28280*/  STL.64 [R1+0x4d58], R8 ;  /* 0x004d580801007387 */ /* 0x0041e60000100a00 */
[----:B0-----:R-:W2:Y:S01]  /*28290*/  LDL.LU R8, [R1+0x180] ;  /* 0x0001800001087983 */ /* 0x001ea20000300800 */
[----:B------:R-:W2:Y:S02]  /*282a0*/  LDL.LU R9, [R1+0x184] ;  /* 0x0001840001097983 */ /* 0x000ea40000300800 */
[----:B------:R-:W4:Y:S02]  /*282b0*/  LDL.LU R10, [R1+0x188] ;  /* 0x00018800010a7983 */ /* 0x000f240000300800 */
[----:B------:R-:W4:Y:S01]  /*282c0*/  LDL.LU R11, [R1+0x18c] ;  /* 0x00018c00010b7983 */ /* 0x000f220000300800 */
[----:B---3--:R-:W-:Y:S01]  /*282d0*/  HMMA.16816.F32.BF16 R16, R24, R12, R16 ;  /* 0x0000000c1810723c */ /* 0x008fe20000041810 */
[----:B----4-:R-:W-:Y:S01]  /*282e0*/  STL.64 [R1+0x4d80], R10 ;  /* 0x004d800a01007387 */ /* 0x010fe20000100a00 */
[----:B--2---:R0:W-:Y:S03]  /*282f0*/  STL.64 [R1+0x4d78], R8 ;  /* 0x004d780801007387 */ /* 0x0041e60000100a00 */
[----:B0-----:R-:W2:Y:S01]  /*28300*/  LDL.LU R8, [R1+0x130] ;  /* 0x0001300001087983 */ /* 0x001ea20000300800 */
[----:B------:R-:W2:Y:S02]  /*28310*/  LDL.LU R9, [R1+0x134] ;  /* 0x0001340001097983 */ /* 0x000ea40000300800 */
[----:B------:R-:W3:Y:S02]  /*28320*/  LDL.LU R10, [R1+0x138] ;  /* 0x00013800010a7983 */ /* 0x000ee40000300800 */
[----:B------:R-:W3:Y:S11]  /*28330*/  LDL.LU R11, [R1+0x13c] ;  /* 0x00013c00010b7983 */ /* 0x000ef60000300800 */
[----:B------:R-:W-:Y:S03]  /*28340*/  @!UPT UIADD3 URZ, URZ, URZ, URZ ;  /* 0x0000003f3f3ff290 */ /* 0x000fe6000fffe03f */
[----:B------:R-:W-:Y:S01]  /*28350*/  IMAD.MOV.U32 R14, RZ, RZ, R18 ;  /* 0x000000ffff0e7224 */ /* 0x000fe200078e0012 */
[----:B------:R-:W-:Y:S02]  /*28360*/  MOV R29, R19 ;  /* 0x00000013001d7202 */ /* 0x000fe40000000f00 */
[----:B------:R-:W-:Y:S01]  /*28370*/  MOV R2, R17 ;  /* 0x0000001100027202 */ /* 0x000fe20000000f00 */
[----:B---3--:R-:W-:Y:S01]  /*28380*/  STL.64 [R1+0x4d90], R10 ;  /* 0x004d900a01007387 */ /* 0x008fe20000100a00 */
[----:B--2---:R0:W-:Y:S03]  /*28390*/  STL.64 [R1+0x4d88], R8 ;  /* 0x004d880801007387 */ /* 0x0041e60000100a00 */
[----:B0-----:R-:W2:Y:S01]  /*283a0*/  LDL.LU R8, [R1+0x140] ;  /* 0x0001400001087983 */ /* 0x001ea20000300800 */
[----:B------:R-:W2:Y:S02]  /*283b0*/  LDL.LU R9, [R1+0x144] ;  /* 0x0001440001097983 */ /* 0x000ea40000300800 */
[----:B------:R-:W2:Y:S02]  /*283c0*/  LDL.LU R10, [R1+0x148] ;  /* 0x00014800010a7983 */ /* 0x000ea40000300800 */
[----:B------:R-:W2:Y:S01]  /*283d0*/  LDL.LU R11, [R1+0x14c] ;  /* 0x00014c00010b7983 */ /* 0x000ea20000300800 */
[----:B------:R-:W-:Y:S01]  /*283e0*/  STL.64 [R1+0x4d10], R22 ;  /* 0x004d101601007387 */ /* 0x000fe20000100a00 */
[----:B------:R0:W-:Y:S03]  /*283f0*/  STL.64 [R1+0x4d08], R20 ;  /* 0x004d081401007387 */ /* 0x0001e60000100a00 */
[----:B0-----:R-:W3:Y:S01]  /*28400*/  LDL.LU R20, [R1+0xf0] ;  /* 0x0000f00001147983 */ /* 0x001ee20000300800 */
[----:B------:R-:W3:Y:S02]  /*28410*/  LDL.LU R21, [R1+0xf4] ;  /* 0x0000f40001157983 */ /* 0x000ee40000300800 */
[----:B------:R-:W3:Y:S02]  /*28420*/  LDL.LU R22, [R1+0xf8] ;  /* 0x0000f80001167983 */ /* 0x000ee40000300800 */
[----:B------:R-:W-:-:S02]  /*28430*/  IMAD.MOV.U32 R23, RZ, RZ, R3 ;  /* 0x000000ffff177224 */ /* 0x000fc400078e0003 */
[----:B------:R-:W4:Y:S01]  /*28440*/  LDL.LU R3, [R1+0x4db8] ;  /* 0x004db80001037983 */ /* 0x000f220000300800 */
[----:B------:R0:W-:Y:S02]  /*28450*/  STL [R1+0x90], R16 ;  /* 0x0000901001007387 */ /* 0x0001e40000100800 */
[----:B------:R-:W2:Y:S01]  /*28460*/  LDL.LU.64 R18, [R1+0x4db0] ;  /* 0x004db00001127983 */ /* 0x000ea20000300a00 */
[----:B0-----:R-:W2:Y:S02]  /*28470*/  LDL.LU.64 R16, [R1+0x4da8] ;  /* 0x004da80001107983 */ /* 0x001ea40000300a00 */
[----:B--2---:R-:W-:Y:S02]  /*28480*/  HMMA.16816.F32.BF16 R24, R24, R16, R4 ;  /* 0x000000101818723c */ /* 0x004fe40000041804 */
[----:B------:R-:W2:Y:S01]  /*28490*/  LDL.LU.64 R6, [R1+0x4da0] ;  /* 0x004da00001067983 */ /* 0x000ea20000300a00 */
[----:B------:R-:W2:Y:S11]  /*284a0*/  LDL.LU.64 R4, [R1+0x4d98] ;  /* 0x004d980001047983 */ /* 0x000eb60000300a00 */
[----:B------:R-:W-:Y:S09]  /*284b0*/  @!UPT UIADD3 URZ, URZ, URZ, URZ ;  /* 0x0000003f3f3ff290 */ /* 0x000ff2000fffe03f */
[----:B------:R-:W-:Y:S01]  /*284c0*/  STL.64 [R1+0xc0], R24 ;  /* 0x0000c01801007387 */ /* 0x000fe20000100a00 */
[----:B------:R-:W-:Y:S02]  /*284d0*/  STL.64 [R1+0xc8], R26 ;  /* 0x0000c81a01007387 */ /* 0x000fe40000100a00 */
[----:B------:R-:W0:Y:S02]  /*284e0*/  LDSM.16.MT88.4 R24, [R0+0xc080] ;  /* 0x00c080000018783b */ /* 0x000e240000004200 */
[----:B0-----:R-:W-:Y:S02]  /*284f0*/  STL.64 [R1+0x4cd0], R26 ;  /* 0x004cd01a01007387 */ /* 0x001fe40000100a00 */
[----:B------:R2:W-:Y:S02]  /*28500*/  STL.64 [R1+0x4cc8], R24 ;  /* 0x004cc81801007387 */ /* 0x0005e40000100a00 */
[C---:B--2---:R-:W-:Y:S01]  /*28510*/  HMMA.16816.F32.BF16 R24, R4.reuse, R12, R8 ;  /* 0x0000000c0418723c */ /* 0x044fe20000041808 */
[----:B----4-:R-:W0:Y:S11]  /*28520*/  LDSM.16.MT88.4 R8, [R3+0xd000] ;  /* 0x00d000000308783b */ /* 0x010e360000004200 */
[----:B------:R-:W-:Y:S11]  /*28530*/  @!UPT UIADD3 URZ, URZ, URZ, URZ ;  /* 0x0000003f3f3ff290 */ /* 0x000ff6000fffe03f */
[----:B------:R0:W-:Y:S01]  /*28540*/  STL.64 [R1+0x170], R24 ;  /* 0x0001701801007387 */ /* 0x0001e20000100a00 */
[----:B------:R1:W-:Y:S02]  /*28550*/  STL.64 [R1+0x178], R26 ;  /* 0x0001781a01007387 */ /* 0x0003e40000100a00 */
[----:B0-----:R-:W-:Y:S01]  /*28560*/  IMAD.MOV.U32 R25, RZ, RZ, R10 ;  /* 0x000000ffff197224 */ /* 0x001fe200078e000a */
[----:B------:R-:W-:Y:S01]  /*28570*/  MOV R24, R11 ;  /* 0x0000000b00187202 */ /* 0x000fe20000000f00 */
[----:B-1----:R-:W-:Y:S01]  /*28580*/  IMAD.MOV.U32 R27, RZ, RZ, R8 ;  /* 0x000000ffff1b7224 */ /* 0x002fe200078e0008 */
[----:B------:R-:W-:Y:S01]  /*28590*/  MOV R26, R9 ;  /* 0x00000009001a7202 */ /* 0x000fe20000000f00 */
[----:B------:R-:W2:Y:S01]  /*285a0*/  LDL.LU.64 R10, [R1+0x4d90] ;  /* 0x004d9000010a7983 */ /* 0x000ea20000300a00 */
[----:B------:R-:W2:Y:S03]  /*285b0*/  LDL.LU.64 R8, [R1+0x4d88] ;  /* 0x004d880001087983 */ /* 0x000ea60000300a00 */
[----:B------:R-:W-:Y:S01]  /*285c0*/  STL.64 [R1+0x4ce0], R26 ;  /* 0x004ce01a01007387 */ /* 0x000fe20000100a00 */
[----:B------:R0:W-:Y:S03]  /*285d0*/  STL.64 [R1+0x4cd8], R24 ;  /* 0x004cd81801007387 */ /* 0x0001e60000100a00 */
[----:B0-----:R-:W4:Y:S01]  /*285e0*/  LDL.LU R24, [R1+0xa0] ;  /* 0x0000a00001187983 */ /* 0x001f220000300800 */
[----:B------:R-:W4:Y:S02]  /*285f0*/  LDL.LU R25, [R1+0xa4] ;  /* 0x0000a40001197983 */ /* 0x000f240000300800 */
[----:B------:R-:W4:Y:S02]  /*28600*/  LDL.LU R26, [R1+0xa8] ;  /* 0x0000a800011a7983 */ /* 0x000f240000300800 */
[----:B------:R-:W-:Y:S01]  /*28610*/  IMAD.MOV.U32 R27, RZ, RZ, R28 ;  /* 0x000000ffff1b7224 */ /* 0x000fe200078e001c */
        /* <DEDUP_REMOVED lines=8> */
[----:B------:R0:W-:Y:S01]  /*286a0*/  STL [R1+0x48], R6 ;  /* 0x0000480601007387 */ /* 0x0001e20000100800 */
[----:B------:R-:W-:Y:S02]  /*286b0*/  MOV R28, R7 ;  /* 0x00000007001c7202 */ /* 0x000fe40000000f00 */
        /* <DEDUP_REMOVED lines=29> */
[----:B------:R1:W-:Y:S03]  /*28890*/  STL.64 [R1+0x158], R6 ;  /* 0x0001580601007387 */ /* 0x0003e60000100a00 */
[----:B0-----:R-:W2:Y:S01]  /*288a0*/  LDL.LU R4, [R1+0xd0] ;  /* 0x0000d00001047983 */ /* 0x001ea20000300800 */
[----:B------:R-:W2:Y:S02]  /*288b0*/  LDL.LU R5, [R1+0xd4] ;  /* 0x0000d40001057983 */ /* 0x000ea40000300800 */
[----:B-1----:R-:W2:Y:S02]  /*288c0*/  LDL.LU R6, [R1+0xd8] ;  /* 0x0000d80001067983 */ /* 0x002ea40000300800 */
        /* <DEDUP_REMOVED lines=8> */
[----:B---3--:R-:W-:Y:S01]  /*28950*/  HMMA.16816.F32.BF16 R8, R8, R16, R20 ;  /* 0x000000100808723c */ /* 0x008fe20000041814 */
        /* <DEDUP_REMOVED lines=9> */
[----:B--2---:R-:W-:Y:S01]  /*289f0*/  HMMA.16816.F32.BF16 R4, R20, R12, R4 ;  /* 0x0000000c1404723c */ /* 0x004fe20000041804 */
[----:B---3--:R-:W-:Y:S01]  /*28a00*/  STL.64 [R1+0x4cc0], R10 ;  /* 0x004cc00a01007387 */ /* 0x008fe20000100a00 */
[----:B------:R0:W-:Y:S03]  /*28a10*/  STL.64 [R1+0x4cb8], R8 ;  /* 0x004cb80801007387 */ /* 0x0001e60000100a00 */
[----:B0-----:R-:W2:Y:S01]  /*28a20*/  LDL.LU R8, [R1+0x80] ;  /* 0x0000800001087983 */ /* 0x001ea20000300800 */
[----:B------:R-:W2:Y:S02]  /*28a30*/  LDL.LU R9, [R1+0x84] ;  /* 0x0000840001097983 */ /* 0x000ea40000300800 */
[----:B------:R-:W2:Y:S02]  /*28a40*/  LDL.LU R10, [R1+0x88] ;  /* 0x00008800010a7983 */ /* 0x000ea40000300800 */
[----:B------:R-:W2:Y:S11]  /*28a50*/  LDL.LU R11, [R1+0x8c] ;  /* 0x00008c00010b7983 */ /* 0x000eb60000300800 */
[----:B------:R-:W-:Y:S02]  /*28a60*/  @!UPT UIADD3 URZ, URZ, URZ, URZ ;  /* 0x0000003f3f3ff290 */ /* 0x000fe4000fffe03f */
[----:B------:R0:W-:Y:S01]  /*28a70*/  STL.64 [R1+0x120], R4 ;  /* 0x0001200401007387 */ /* 0x0001e20000100a00 */
[----:B------:R1:W-:Y:S03]  /*28a80*/  STL.64 [R1+0x128], R6 ;  /* 0x0001280601007387 */ /* 0x0003e60000100a00 */
[----:B0-----:R-:W3:Y:S01]  /*28a90*/  LDL.LU R4, [R1+0x90] ;  /* 0x0000900001047983 */ /* 0x001ee20000300800 */
[----:B------:R-:W-:Y:S02]  /*28aa0*/  IMAD.MOV.U32 R5, RZ, RZ, R2 ;  /* 0x000000ffff057224 */ /* 0x000fe400078e0002 */
[----:B------:R-:W2:Y:S01]  /*28ab0*/  LDL.LU R2, [R1+0x4cf4] ;  /* 0x004cf40001027983 */ /* 0x000ea20000300800 */
[----:B-1----:R-:W-:Y:S02]  /*28ac0*/  MOV R6, R14 ;  /* 0x0000000e00067202 */ /* 0x002fe40000000f00 */
[----:B------:R-:W2:Y:S01]  /*28ad0*/  LDL.LU R14, [R1+0x4cf0] ;  /* 0x004cf000010e7983 */ /* 0x000ea20000300800 */
[----:B------:R-:W-:-:S02]  /*28ae0*/  IMAD.MOV.U32 R7, RZ, RZ, R29 ;  /* 0x000000ffff077224 */ /* 0x000fc400078e001d */
[----:B------:R-:W2:Y:S03]  /*28af0*/  LDL.LU R29, [R1+0x4cec] ;  /* 0x004cec00011d7983 */ /* 0x000ea60000300800 */
[----:B------:R2:W-:Y:S01]  /*28b00*/  STL.64 [R1+0x4ca0], R6 ;  /* 0x004ca00601007387 */ /* 0x0005e20000100a00 */
[----:B----4-:R-:W-:Y:S03]  /*28b10*/  HMMA.16816.F32.BF16 R20, R20, R16, R24 ;  /* 0x000000101414723c */ /* 0x010fe60000041818 */
[----:B---3--:R0:W-:Y:S01]  /*28b20*/  STL.64 [R1+0x4c98], R4 ;  /* 0x004c980401007387 */ /* 0x0081e20000100a00 */
[----:B--2---:R-:W-:-:S03]  /*28b30*/  MOV R7, R14 ;  /* 0x0000000e00077202 */ /* 0x004fc60000000f00 */
[----:B0-----:R-:W2:Y:S01]  /*28b40*/  LDL.LU R4, [R1+0x70] ;  /* 0x0000700001047983 */ /* 0x001ea20000300800 */
[----:B------:R-:W2:Y:S02]  /*28b50*/  LDL.LU R5, [R1+0x74] ;  /* 0x0000740001057983 */ /* 0x000ea40000300800 */
[----:B------:R-:W2:Y:S02]  /*28b60*/  LDL.LU R6, [R1+0x78] ;  /* 0x0000780001067983 */ /* 0x000ea40000300800 */
[----:B------:R-:W2:Y:S01]  /*28b70*/  LDL.LU R14, [R1+0x4ce8] ;  /* 0x004ce800010e7983 */ /* 0x000ea20000300800 */
[----:B------:R-:W3:Y:S01]  /*28b80*/  LDL.LU.64 R26, [R1+0x4ce0] ;  /* 0x004ce000011a7983 */ /* 0x000ee20000300a00 */
[----:B------:R-:W4:Y:S09]  /*28b90*/  LDL.LU.64 R24, [R1+0x4cd8] ;  /* 0x004cd80001187983 */ /* 0x000f320000300a00 */
[----:B------:R3:W-:Y:S02]  /*28ba0*/  STL.64 [R1+0xf0], R20 ;  /* 0x0000f01401007387 */ /* 0x0007e40000100a00 */
[----:B------:R4:W-:Y:S02]  /*28bb0*/  STL.64 [R1+0xf8], R22 ;  /* 0x0000f81601007387 */ /* 0x0009e40000100a00 */
[----:B---3--:R-:W-:Y:S01]  /*28bc0*/  IMAD.MOV.U32 R20, RZ, RZ, R27 ;  /* 0x000000ffff147224 */ /* 0x008fe200078e001b */
[----:B------:R-:W-:Y:S01]  /*28bd0*/  MOV R21, R26 ;  /* 0x0000001a00157202 */ /* 0x000fe20000000f00 */
[----:B----4-:R-:W-:Y:S01]  /*28be0*/  IMAD.MOV.U32 R22, RZ, RZ, R25 ;  /* 0x000000ffff167224 */ /* 0x010fe200078e0019 */
[----:B------:R-:W-:-:S02]  /*28bf0*/  MOV R23, R24 ;  /* 0x0000001800177202 */ /* 0x000fc40000000f00 */
[----:B------:R-:W0:Y:S04]  /*28c00*/  LDSM.16.MT88.4 R24, [R29+0xd000] ;  /* 0x00d000001d18783b */ /* 0x000e280000004200 */
[----:B0-----:R-:W-:Y:S01]  /*28c10*/  STL.64 [R1+0x30], R24 ;  /* 0x0000301801007387 */ /* 0x001fe20000100a00 */
[----:B------:R0:W-:Y:S03]  /*28c20*/  STL.64 [R1+0x38], R26 ;  /* 0x0000381a01007387 */ /* 0x0001e60000100a00 */
[----:B0-----:R-:W3:Y:S01]  /*28c30*/  LDL.LU.64 R26, [R1+0x4cd0] ;  /* 0x004cd000011a7983 */ /* 0x001ee20000300a00 */
[----:B------:R-:W3:Y:S02]  /*28c40*/  LDL.LU.64 R24, [R1+0x4cc8] ;  /* 0x004cc80001187983 */ /* 0x000ee40000300a00 */
[C---:B---3--:R-:W-:Y:S11]  /*28c50*/  HMMA.16816.F32.BF16 R8, R24.reuse, R12, R8 ;  /* 0x0000000c1808723c */ /* 0x048ff60000041808 */
[----:B------:R-:W-:Y:S11]  /*28c60*/  @!UPT UIADD3 URZ, URZ, URZ, URZ ;  /* 0x0000003f3f3ff290 */ /* 0x000ff6000fffe03f */
[----:B------:R-:W-:Y:S01]  /*28c70*/  @!UPT UIADD3 URZ, URZ, URZ, URZ ;  /* 0x0000003f3f3ff290 */ /* 0x000fe2000fffe03f */
[----:B------:R-:W-:Y:S01]  /*28c80*/  STL.64 [R1+0x80], R8 ;  /* 0x0000800801007387 */ /* 0x000fe20000100a00 */
[----:B------:R0:W-:Y:S03]  /*28c90*/  STL.64 [R1+0x88], R10 ;  /* 0x0000880a01007387 */ /* 0x0001e60000100a00 */
[----:B0-----:R-:W3:Y:S01]  /*28ca0*/  LDL.LU.64 R10, [R1+0x4cc0] ;  /* 0x004cc000010a7983 */ /* 0x001ee20000300a00 */
[----:B------:R-:W3:Y:S02]  /*28cb0*/  LDL.LU.64 R8, [R1+0x4cb8] ;  /* 0x004cb80001087983 */ /* 0x000ee40000300a00 */
[----:B---3--:R-:W-:Y:S07]  /*28cc0*/  HMMA.16816.F32.BF16 R8, R24, R16, R8 ;  /* 0x000000101808723c */ /* 0x008fee0000041808 */
[----:B------:R-:W-:-:S02]  /*28cd0*/  IMAD.MOV.U32 R24, RZ, RZ, R15 ;  /* 0x000000ffff187224 */ /* 0x000fc400078e000f */
[----:B------:R-:W2:Y:S01]  /*28ce0*/  LDL.LU R15, [R1+0x4cb0] ;  /* 0x004cb000010f7983 */ /* 0x000ea20000300800 */
[----:B------:R-:W-:Y:S01]  /*28cf0*/  MOV R26, R18 ;  /* 0x00000012001a7202 */ /* 0x000fe20000000f00 */
[----:B------:R-:W-:Y:S11]  /*28d00*/  IMAD.MOV.U32 R27, RZ, RZ, R19 ;  /* 0x000000ffff1b7224 */ /* 0x000ff600078e0013 */
[----:B------:R-:W-:Y:S01]  /*28d10*/  @!UPT UIADD3 URZ, URZ, URZ, URZ ;  /* 0x0000003f3f3ff290 */ /* 0x000fe2000fffe03f */
[----:B------:R-:W-:Y:S01]  /*28d20*/  STL.64 [R1+0x60], R8 ;  /* 0x0000600801007387 */ /* 0x000fe20000100a00 */
[----:B------:R-:W-:Y:S02]  /*28d30*/  STL.64 [R1+0x68], R10 ;  /* 0x0000680a01007387 */ /* 0x000fe40000100a00 */
[----:B------:R-:W3:Y:S02]  /*28d40*/  LDL.LU R25, [R1+0x54] ;  /* 0x0000540001197983 */ /* 0x000ee40000300800 */
[----:B------:R-:W3:Y:S01]  /*28d50*/  LDL.LU R18, [R1+0x4cac] ;  /* 0x004cac0001127983 */ /* 0x000ee20000300800 */
[----:B------:R-:W3:Y:S04]  /*28d60*/  LDL.LU R19, [R1+0x4ca8] ;  /* 0x004ca80001137983 */ /* 0x000ee80000300800 */
[----:B------:R-:W0:Y:S04]  /*28d70*/  LDSM.16.MT88.4 R8, [R29+0xd080] ;  /* 0x00d080001d08783b */ /* 0x000e280000004200 */
[----:B0-----:R-:W-:Y:S01]  /*28d80*/  STL.64 [R1+0x20], R8 ;  /* 0x0000200801007387 */ /* 0x001fe20000100a00 */
[----:B------:R0:W-:Y:S03]  /*28d90*/  STL.64 [R1+0x28], R10 ;  /* 0x0000280a01007387 */ /* 0x0001e60000100a00 */
[----:B0-----:R-:W4:Y:S01]  /*28da0*/  LDL R11, [R1+0x13f0] ;  /* 0x0013f000010b7983 */ /* 0x001f220000100800 */
[----:B------:R-:W-:Y:S01]  /*28db0*/  STL [R1+0x4c70], R29 ;  /* 0x004c701d01007387 */ /* 0x000fe20000100800 */
[C---:B--2---:R-:W-:Y:S08]  /*28dc0*/  HMMA.16816.F32.BF16 R4, R20.reuse, R14, R4 ;  /* 0x0000000e1404723c */ /* 0x044ff00000041804 */
[----:B---3--:R-:W-:Y:S01]  /*28dd0*/  HMMA.16816.F32.BF16 R24, R20, R18, R24 ;  /* 0x000000121418723c */ /* 0x008fe20000041818 */
[----:B------:R-:W0:Y:S11]  /*28de0*/  LDSM.16.MT88.4 R20, [R2+0xd000] ;  /* 0x00d000000214783b */ /* 0x000e360000004200 */
[----:B------:R-:W-:Y:S04]  /*28df0*/  @!UPT UIADD3 URZ, URZ, URZ, URZ ;  /* 0x0000003f3f3ff290 */ /* 0x000fe8000fffe03f */
[----:B------:R-:W-:Y:S01]  /*28e00*/  MOV R12, R4 ;  /* 0x00000004000c7202 */ /* 0x000fe20000000f00 */
[----:B------:R-:W-:Y:S01]  /*28e10*/  IMAD.MOV.U32 R13, RZ, RZ, R5 ;  /* 0x000000ffff0d7224 */ /* 0x000fe200078e0005 */
[----:B------:R1:W-:Y:S04]  /*28e20*/  STL.64 [R1+0x78], R6 ;  /* 0x0000780601007387 */ /* 0x0003e80000100a00 */
[----:B-1----:R-:W2:Y:S01]  /*28e30*/  LDL.LU.64 R6, [R1+0x4ca0] ;  /* 0x004ca00001067983 */ /* 0x002ea20000300a00 */
[----:B------:R-:W2:Y:S02]  /*28e40*/  LDL.LU.64 R4, [R1+0x4c98] ;  /* 0x004c980001047983 */ /* 0x000ea40000300a00 */
[----:B------:R-:W-:Y:S02]  /*28e50*/  STL [R1+0x4b9c], R12 ;  /* 0x004b9c0c01007387 */ /* 0x000fe40000100800 */
[----:B------:R-:W-:Y:S01]  /*28e60*/  STL [R1+0x4b98], R13 ;  /* 0x004b980d01007387 */ /* 0x000fe20000100800 */
[----:B0-----:R-:W-:Y:S01]  /*28e70*/  STL.64 [R1+0x10], R20 ;  /* 0x0000101401007387 */ /* 0x001fe20000100a00 */
[----:B------:R-:W-:Y:S02]  /*28e80*/  STL.64 [R1+0x100], R24 ;  /* 0x0001001801007387 */ /* 0x000fe40000100a00 */
[----:B------:R-:W-:Y:S02]  /*28e90*/  STL.64 [R1+0x108], R26 ;  /* 0x0001081a01007387 */ /* 0x000fe40000100a00 */
[----:B------:R-:W0:Y:S04]  /*28ea0*/  LDSM.16.MT88.4 R24, [R2+0xd080] ;  /* 0x00d080000218783b */ /* 0x000e280000004200 */
[----:B------:R-:W-:Y:S01]  /*28eb0*/  STL [R1+0x18], R22 ;  /* 0x0000181601007387 */ /* 0x000fe20000100800 */
[----:B------:R-:W-:-:S02]  /*28ec0*/  MOV R29, R23 ;  /* 0x00000017001d7202 */ /* 0x000fc40000000f00 */
[----:B------:R-:W1:Y:S04]  /*28ed0*/  LDSM.16.MT88.4 R20, [R0+0xd000] ;  /* 0x00d000000014783b */ /* 0x000e680000004200 */
[----:B------:R-:W-:Y:S01]  /*28ee0*/  STL [R1+0x4b68], R2 ;  /* 0x004b680201007387 */ /* 0x000fe20000100800 */
[----:B0-----:R-:W-:Y:S01]  /*28ef0*/  STL.64 [R1], R24 ;  /* 0x0000001801007387 */ /* 0x001fe20000100a00 */
[----:B------:R-:W-:Y:S02]  /*28f00*/  STL.64 [R1+0x8], R26 ;  /* 0x0000081a01007387 */ /* 0x000fe40000100a00 */
[----:B-1----:R-:W-:Y:S02]  /*28f10*/  STL.64 [R1+0x4bc8], R22 ;  /* 0x004bc81601007387 */ /* 0x002fe40000100a00 */
[----:B------:R0:W-:Y:S01]  /*28f20*/  STL.64 [R1+0x4bc0], R20 ;  /* 0x004bc01401007387 */ /* 0x0001e20000100a00 */
[----:B------:R-:W1:Y:S04]  /*28f30*/  LDSM.16.MT88.4 R24, [R0+0xd080] ;  /* 0x00d080000018783b */ /* 0x000e680000004200 */
[----:B0-----:R-:W3:Y:S01]  /*28f40*/  LDL.LU R20, [R1+0x170] ;  /* 0x0001700001147983 */ /* 0x001ee20000300800 */
[----:B------:R-:W3:Y:S02]  /*28f50*/  LDL.LU R21, [R1+0x174] ;  /* 0x0001740001157983 */ /* 0x000ee40000300800 */
[----:B------:R-:W2:Y:S02]  /*28f60*/  LDL.LU R22, [R1+0x178] ;  /* 0x0001780001167983 */ /* 0x000ea40000300800 */
[----:B------:R-:W2:Y:S02]  /*28f70*/  LDL.LU R23, [R1+0x17c] ;  /* 0x00017c0001177983 */ /* 0x000ea40000300800 */
[----:B--2---:R-:W-:Y:S01]  /*28f80*/  STL.64 [R1+0x4c80], R22 ;  /* 0x004c801601007387 */ /* 0x004fe20000100a00 */
[----:B---3--:R0:W-:Y:S03]  /*28f90*/  STL.64 [R1+0x4c78], R20 ;  /* 0x004c781401007387 */ /* 0x0081e60000100a00 */
[----:B0-----:R-:W2:Y:S01]  /*28fa0*/  LDL.LU R20, [R1+0x40] ;  /* 0x0000400001147983 */ /* 0x001ea20000300800 */
[----:B------:R-:W2:Y:S02]  /*28fb0*/  LDL.LU R21, [R1+0x44] ;  /* 0x0000440001157983 */ /* 0x000ea40000300800 */
[----:B------:R-:W2:Y:S02]  /*28fc0*/  LDL.LU R22, [R1+0x48] ;  /* 0x0000480001167983 */ /* 0x000ea40000300800 */
[----:B------:R-:W-:-:S07]  /*28fd0*/  IMAD.MOV.U32 R23, RZ, RZ, R28 ;  /* 0x000000ffff177224 */ /* 0x000fce00078e001c */
[----:B--2---:R-:W-:Y:S11]  /*28fe0*/  HMMA.16816.F32.BF16 R4, R20, R14, R4 ;  /* 0x0000000e1404723c */ /* 0x004ff60000041804 */
[----:B------:R-:W-:Y:S11]  /*28ff0*/  @!UPT UIADD3 URZ, URZ, URZ, URZ ;  /* 0x0000003f3f3ff290 */ /* 0x000ff6000fffe03f */
[----:B------:R-:W-:Y:S02]  /*29000*/  @!UPT UIADD3 URZ, URZ, URZ, URZ ;  /* 0x0000003f3f3ff290 */ /* 0x000fe4000fffe03f */
[----:B------:R-:W-:Y:S01]  /*29010*/  MOV R16, R7 ;  /* 0x0000000700107202 */ /* 0x000fe20000000f00 */
[----:B------:R-:W-:Y:S01]  /*29020*/  IMAD.MOV.U32 R17, RZ, RZ, R6 ;  /* 0x000000ffff117224 */ /* 0x000fe200078e0006 */
[----:B------:R-:W-:Y:S01]  /*29030*/  MOV R28, R5 ;  /* 0x00000005001c7202 */ /* 0x000fe20000000f00 */
[----:B------:R-:W-:Y:S02]  /*29040*/  STL [R1+0x130], R4 ;  /* 0x0001300401007387 */ /* 0x000fe40000100800 */
[----:B------:R-:W-:Y:S02]  /*29050*/  STL [R1+0x4b74], R16 ;  /* 0x004b741001007387 */ /* 0x000fe40000100800 */
[----:B------:R-:W-:Y:S02]  /*29060*/  STL [R1+0x4b70], R17 ;  /* 0x004b701101007387 */ /* 0x000fe40000100800 */
[----:B------:R-:W0:Y:S01]  /*29070*/  LDSM.16.MT88.4 R4, [R3+0xe000] ;  /* 0x00e000000304783b */ /* 0x000e220000004200 */
[----:B------:R-:W-:Y:S03]  /*29080*/  STL [R1+0x4b6c], R28 ;  /* 0x004b6c1c01007387 */ /* 0x000fe60000100800 */
[----:B-1----:R-:W-:Y:S02]  /*29090*/  STL.64 [R1+0x4ba8], R26 ;  /* 0x004ba81a01007387 */ /* 0x002fe40000100a00 */
[----:B------:R1:W-:Y:S02]  /*290a0*/  STL.64 [R1+0x4ba0], R24 ;  /* 0x004ba01801007387 */ /* 0x0003e40000100a00 */
[----:B-1----:R-:W2:Y:S01]  /*290b0*/  LDL.LU.64 R24, [R1+0x30] ;  /* 0x0000300001187983 */ /* 0x002ea20000300a00 */
[----:B------:R-:W3:Y:S03]  /*290c0*/  LDL.LU.64 R26, [R1+0x38] ;  /* 0x00003800011a7983 */ /* 0x000ee60000300a00 */
[----:B---3--:R-:W-:Y:S01]  /*290d0*/  STL.64 [R1+0x4c90], R26 ;  /* 0x004c901a01007387 */ /* 0x008fe20000100a00 */
[----:B--2---:R1:W-:Y:S03]  /*290e0*/  STL.64 [R1+0x4c88], R24 ;  /* 0x004c881801007387 */ /* 0x0043e60000100a00 */
[----:B-1----:R-:W2:Y:S01]  /*290f0*/  LDL.LU R24, [R1+0xc0] ;  /* 0x0000c00001187983 */ /* 0x002ea20000300800 */
[----:B------:R-:W2:Y:S02]  /*29100*/  LDL.LU R25, [R1+0xc4] ;  /* 0x0000c40001197983 */ /* 0x000ea40000300800 */
[----:B------:R-:W2:Y:S02]  /*29110*/  LDL.LU R26, [R1+0xc8] ;  /* 0x0000c800011a7983 */ /* 0x000ea40000300800 */
[----:B------:R-:W2:Y:S02]  /*29120*/  LDL.LU R27, [R1+0xcc] ;  /* 0x0000cc00011b7983 */ /* 0x000ea40000300800 */
[----:B0-----:R-:W-:Y:S01]  /*29130*/  IMAD.MOV.U32 R12, RZ, RZ, R4 ;  /* 0x000000ffff0c7224 */ /* 0x001fe200078e0004 */
[----:B------:R-:W-:Y:S01]  /*29140*/  STL.64 [R1+0x58], R6 ;  /* 0x0000580601007387 */ /* 0x000fe20000100a00 */
[----:B------:R-:W-:-:S02]  /*29150*/  MOV R13, R5 ;  /* 0x00000005000d7202 */ /* 0x000fc40000000f00 */
[----:B----4-:R-:W0:Y:S02]  /*29160*/  LDSM.16.M88.4 R4, [R11+0x20180] ;  /* 0x020180000b04783b */ /* 0x010e240000000200 */
[----:B------:R-:W1:Y:S04]  /*29170*/  LDSM.16.M88.4 R8, [R11+0x30180] ;  /* 0x030180000b08783b */ /* 0x000e680000000200 */
[----:B0-----:R-:W-:Y:S01]  /*29180*/  STL [R1+0x4a70], R6 ;  /* 0x004a700601007387 */ /* 0x001fe20000100800 */
[----:B------:R-:W-:Y:S01]  /*29190*/  STL [R1+0x4a6c], R7 ;  /* 0x004a6c0701007387 */ /* 0x000fe20000100800 */
[----:B--2---:R-:W-:Y:S02]  /*291a0*/  HMMA.16816.F32.BF16 R20, R20, R18, R24 ;  /* 0x000000121414723c */ /* 0x004fe40000041818 */
[----:B------:R-:W2:Y:S01]  /*291b0*/  LDL.LU.64 R26, [R1+0x4c90] ;  /* 0x004c9000011a7983 */ /* 0x000ea20000300a00 */
[----:B------:R-:W3:Y:S11]  /*291c0*/  LDL.LU.64 R24, [R1+0x4c88] ;  /* 0x004c880001187983 */ /* 0x000ef60000300a00 */
[----:B------:R-:W-:Y:S09]  /*291d0*/  @!UPT UIADD3 URZ, URZ, URZ, URZ ;  /* 0x0000003f3f3ff290 */ /* 0x000ff2000fffe03f */
[----:B------:R-:W-:Y:S01]  /*291e0*/  STL.64 [R1+0x40], R20 ;  /* 0x0000401401007387 */ /* 0x000fe20000100a00 */
[----:B------:R0:W-:Y:S03]  /*291f0*/  STL.64 [R1+0x48], R22 ;  /* 0x0000481601007387 */ /* 0x0001e60000100a00 */
[----:B0-----:R-:W4:Y:S01]  /*29200*/  LDL.LU.64 R22, [R1+0x4c80] ;  /* 0x004c800001167983 */ /* 0x001f220000300a00 */
[----:B------:R-:W4:Y:S02]  /*29210*/  LDL.LU.64 R20, [R1+0x4c78] ;  /* 0x004c780001147983 */ /* 0x000f240000300a00 */
[----:B-1----:R-:W-:Y:S02]  /*29220*/  STL [R1+0x4ab8], R10 ;  /* 0x004ab80a01007387 */ /* 0x002fe40000100800 */
[----:B------:R0:W-:Y:S01]  /*29230*/  STL [R1+0x4a74], R11 ;  /* 0x004a740b01007387 */ /* 0x0001e20000100800 */
[----:B------:R-:W-:Y:S01]  /*29240*/  STL.64 [R1+0x4c58], R14 ;  /* 0x004c580e01007387 */ /* 0x000fe20000100a00 */
[----:B------:R-:W-:Y:S02]  /*29250*/  STL.64 [R1+0x4c50], R12 ;  /* 0x004c500c01007387 */ /* 0x000fe40000100a00 */
[----:B---3--:R-:W-:Y:S01]  /*29260*/  IMAD.MOV.U32 R28, RZ, RZ, R24 ;  /* 0x000000ffff1c7224 */ /* 0x008fe200078e0018 */
[----:B------:R-:W-:Y:S01]  /*29270*/  MOV R17, R25 ;  /* 0x0000001900117202 */ /* 0x000fe20000000f00 */
[----:B--2---:R-:W-:Y:S01]  /*29280*/  IMAD.MOV.U32 R16, RZ, RZ, R26 ;  /* 0x000000ffff107224 */ /* 0x004fe200078e001a */
[----:B------:R-:W-:Y:S01]  /*29290*/  MOV R2, R27 ;  /* 0x0000001b00027202 */ /* 0x000fe20000000f00 */
[----:B----4-:R-:W-:Y:S01]  /*292a0*/  HMMA.16816.F32.BF16 R20, R24, R14, R20 ;  /* 0x0000000e1814723c */ /* 0x010fe20000041814 */
[----:B------:R-:W2:Y:S01]  /*292b0*/  LDL.LU R24, [R1+0xf0] ;  /* 0x0000f00001187983 */ /* 0x000ea20000300800 */
[----:B------:R-:W2:Y:S02]  /*292c0*/  LDL.LU R25, [R1+0xf4] ;  /* 0x0000f40001197983 */ /* 0x000ea40000300800 */
[----:B------:R-:W3:Y:S02]  /*292d0*/  LDL.LU R26, [R1+0xf8] ;  /* 0x0000f800011a7983 */ /* 0x000ee40000300800 */
[----:B------:R-:W3:Y:S11]  /*292e0*/  LDL.LU R27, [R1+0xfc] ;  /* 0x0000fc00011b7983 */ /* 0x000ef60000300800 */
[----:B------:R-:W-:Y:S07]  /*292f0*/  @!UPT UIADD3 URZ, URZ, URZ, URZ ;  /* 0x0000003f3f3ff290 */ /* 0x000fee000fffe03f */
[----:B0-----:R-:W-:Y:S01]  /*29300*/  IMAD.MOV.U32 R11, RZ, RZ, R20 ;  /* 0x000000ffff0b7224 */ /* 0x001fe200078e0014 */
[----:B------:R-:W-:Y:S01]  /*29310*/  MOV R10, R21 ;  /* 0x00000015000a7202 */ /* 0x000fe20000000f00 */
[----:B------:R-:W4:Y:S01]  /*29320*/  LDL.LU R20, [R1] ;  /* 0x0000000001147983 */ /* 0x000f220000300800 */
[----:B------:R-:W-:Y:S02]  /*29330*/  IMAD.MOV.U32 R7, RZ, RZ, R22 ;  /* 0x000000ffff077224 */ /* 0x000fe400078e0016 */
[----:B------:R-:W4:Y:S01]  /*29340*/  LDL.LU R21, [R1+0x4] ;  /* 0x0000040001157983 */ /* 0x000f220000300800 */
[----:B------:R-:W-:Y:S01]  /*29350*/  MOV R6, R23 ;  /* 0x0000001700067202 */ /* 0x000fe20000000f00 */
[----:B------:R-:W2:Y:S01]  /*29360*/  LDL.LU R22, [R1+0x8] ;  /* 0x0000080001167983 */ /* 0x000ea20000300800 */
[----:B------:R-:W2:Y:S03]  /*29370*/  LDL.LU R23, [R1+0xc] ;  /* 0x00000c0001177983 */ /* 0x000ea60000300800 */
[----:B--2---:R-:W-:Y:S01]  /*29380*/  STL.64 [R1+0x4bf8], R22 ;  /* 0x004bf81601007387 */ /* 0x004fe20000100a00 */
[----:B----4-:R-:W-:Y:S02]  /*29390*/  STL.64 [R1+0x4bf0], R20 ;  /* 0x004bf01401007387 */ /* 0x010fe40000100a00 */
[----:B---3--:R-:W-:Y:S02]  /*293a0*/  STL.64 [R1+0x4bb8], R26 ;  /* 0x004bb81a01007387 */ /* 0x008fe40000100a00 */
[----:B------:R0:W-:Y:S02]  /*293b0*/  STL.64 [R1+0x4bb0], R24 ;  /* 0x004bb01801007387 */ /* 0x0001e40000100a00 */
        /* <DEDUP_REMOVED lines=8> */
[----:B------:R-:W3:Y:S02]  /*29440*/  LDL.LU R26, [R1+0x118] ;  /* 0x00011800011a7983 */ /* 0x000ee40000300800 */
[----:B------:R-:W3:Y:S01]  /*29450*/  LDL.LU R27, [R1+0x11c] ;  /* 0x00011c00011b7983 */ /* 0x000ee20000300800 */
[----:B------:R-:W4:Y:S01]  /*29460*/  LDL.LU R20, [R1+0x10] ;  /* 0x0000100001147983 */ /* 0x000f220000300800 */
[----:B------:R-:W4:Y:S02]  /*29470*/  LDL.LU R21, [R1+0x14] ;  /* 0x0000140001157983 */ /* 0x000f240000300800 */
[----:B------:R-:W2:Y:S02]  /*29480*/  LDL.LU R22, [R1+0x18] ;  /* 0x0000180001167983 */ /* 0x000ea40000300800 */
[----:B------:R-:W-:-:S02]  /*29490*/  IMAD.MOV.U32 R23, RZ, RZ, R29 ;  /* 0x000000ffff177224 */ /* 0x000fc400078e001d */
[----:B------:R-:W3:Y:S04]  /*294a0*/  LDL.LU R29, [R1+0x4c70] ;  /* 0x004c7000011d7983 */ /* 0x000ee80000300800 */
[----:B--2---:R-:W-:Y:S01]  /*294b0*/  STL.64 [R1+0x4c28], R22 ;  /* 0x004c281601007387 */ /* 0x004fe20000100a00 */
[----:B----4-:R-:W-:Y:S02]  /*294c0*/  STL.64 [R1+0x4c20], R20 ;  /* 0x004c201401007387 */ /* 0x010fe40000100a00 */
[----:B---3--:R-:W-:Y:S01]  /*294d0*/  STL.64 [R1+0x4be8], R26 ;  /* 0x004be81a01007387 */ /* 0x008fe20000100a00 */
[----:B------:R0:W-:Y:S04]  /*294e0*/  STL.64 [R1+0x4be0], R24 ;  /* 0x004be01801007387 */ /* 0x0001e80000100a00 */
[----:B0-----:R-:W2:Y:S01]  /*294f0*/  LDL.LU R24, [R1+0x140] ;  /* 0x0001400001187983 */ /* 0x001ea20000300800 */
[----:B------:R-:W2:Y:S02]  /*29500*/  LDL.LU R25, [R1+0x144] ;  /* 0x0001440001197983 */ /* 0x000ea40000300800 */
[----:B------:R-:W3:Y:S02]  /*29510*/  LDL.LU R26, [R1+0x148] ;  /* 0x00014800011a7983 */ /* 0x000ee40000300800 */
[----:B------:R-:W3:Y:S01]  /*29520*/  LDL.LU R27, [R1+0x14c] ;  /* 0x00014c00011b7983 */ /* 0x000ee20000300800 */
[----:B------:R-:W4:Y:S01]  /*29530*/  LDL.LU R20, [R1+0x20] ;  /* 0x0000200001147983 */ /* 0x000f220000300800 */
[----:B------:R-:W4:Y:S02]  /*29540*/  LDL.LU R21, [R1+0x24] ;  /* 0x0000240001157983 */ /* 0x000f240000300800 */
[----:B------:R-:W2:Y:S02]  /*29550*/  LDL.LU R22, [R1+0x28] ;  /* 0x0000280001167983 */ /* 0x000ea40000300800 */
[----:B------:R-:W2:Y:S02]  /*29560*/  LDL.LU R23, [R1+0x2c] ;  /* 0x00002c0001177983 */ /* 0x000ea40000300800 */
[----:B--2---:R-:W-:Y:S01]  /*29570*/  STL.64 [R1+0x4c68], R22 ;  /* 0x004c681601007387 */ /* 0x004fe20000100a00 */
[----:B----4-:R-:W-:Y:S02]  /*29580*/  STL.64 [R1+0x4c60], R20 ;  /* 0x004c601401007387 */ /* 0x010fe40000100a00 */
[----:B---3--:R-:W-:Y:S02]  /*29590*/  STL.64 [R1+0x4c08], R26 ;  /* 0x004c081a01007387 */ /* 0x008fe40000100a00 */
[----:B------:R0:W-:Y:S02]  /*295a0*/  STL.64 [R1+0x4c00], R24 ;  /* 0x004c001801007387 */ /* 0x0001e40000100a00 */
[----:B0-----:R-:W2:Y:S01]  /*295b0*/  LDL.LU R24, [R1+0x150] ;  /* 0x0001500001187983 */ /* 0x001ea20000300800 */
[----:B------:R-:W2:Y:S02]  /*295c0*/  LDL.LU R25, [R1+0x154] ;  /* 0x0001540001197983 */ /* 0x000ea40000300800 */
[----:B------:R-:W3:Y:S02]  /*295d0*/  LDL.LU R26, [R1+0x158] ;  /* 0x00015800011a7983 */ /* 0x000ee40000300800 */
[----:B------:R-:W3:Y:S01]  /*295e0*/  LDL.LU R27, [R1+0x15c] ;  /* 0x00015c00011b7983 */ /* 0x000ee20000300800 */
[----:B------:R-:W4:Y:S01]  /*295f0*/  LDL.LU R20, [R1+0x160] ;  /* 0x0001600001147983 */ /* 0x000f220000300800 */
[----:B------:R-:W4:Y:S02]  /*29600*/  LDL.LU R21, [R1+0x164] ;  /* 0x0001640001157983 */ /* 0x000f240000300800 */
[----:B------:R-:W4:Y:S02]  /*29610*/  LDL.LU R22, [R1+0x168] ;  /* 0x0001680001167983 */ /* 0x000f240000300800 */
[----:B------:R-:W4:Y:S01]  /*29620*/  LDL.LU R23, [R1+0x16c] ;  /* 0x00016c0001177983 */ /* 0x000f220000300800 */
[----:B---3--:R-:W-:Y:S01]  /*29630*/  STL.64 [R1+0x4c18], R26 ;  /* 0x004c181a01007387 */ /* 0x008fe20000100a00 */
[----:B--2---:R0:W-:Y:S03]  /*29640*/  STL.64 [R1+0x4c10], R24 ;  /* 0x004c101801007387 */ /* 0x0041e60000100a00 */
[----:B0-----:R-:W2:Y:S01]  /*29650*/  LDL.LU R24, [R1+0x1a0] ;  /* 0x0001a00001187983 */ /* 0x001ea20000300800 */
[----:B------:R-:W2:Y:S02]  /*29660*/  LDL.LU R25, [R1+0x1a4] ;  /* 0x0001a40001197983 */ /* 0x000ea40000300800 */
[----:B------:R-:W3:Y:S02]  /*29670*/  LDL.LU R26, [R1+0x1a8] ;  /* 0x0001a800011a7983 */ /* 0x000ee40000300800 */
[----:B------:R-:W3:Y:S01]  /*29680*/  LDL.LU R27, [R1+0x1ac] ;  /* 0x0001ac00011b7983 */ /* 0x000ee20000300800 */
[----:B------:R-:W-:Y:S01]  /*29690*/  MOV R12, R28 ;  /* 0x0000001c000c7202 */ /* 0x000fe20000000f00 */
[----:B------:R-:W-:Y:S01]  /*296a0*/  IMAD.MOV.U32 R13, RZ, RZ, R17 ;  /* 0x000000ffff0d7224 */ /* 0x000fe200078e0011 */
[----:B------:R-:W-:Y:S01]  /*296b0*/  MOV R14, R16 ;  /* 0x00000010000e7202 */ /* 0x000fe20000000f00 */
[----:B------:R-:W-:Y:S01]  /*296c0*/  IMAD.MOV.U32 R15, RZ, RZ, R2 ;  /* 0x000000ffff0f7224 */ /* 0x000fe200078e0002 */
[----:B---3--:R-:W-:Y:S01]  /*296d0*/  STL.64 [R1+0x4c38], R26 ;  /* 0x004c381a01007387 */ /* 0x008fe20000100a00 */
[----:B--2---:R0:W-:Y:S03]  /*296e0*/  STL.64 [R1+0x4c30], R24 ;  /* 0x004c301801007387 */ /* 0x0041e60000100a00 */
[----:B0-----:R-:W2:Y:S01]  /*296f0*/  LDL.LU R24, [R1+0xb0] ;  /* 0x0000b00001187983 */ /* 0x001ea20000300800 */
[----:B------:R-:W2:Y:S02]  /*29700*/  LDL.LU R25, [R1+0xb4] ;  /* 0x0000b40001197983 */ /* 0x000ea40000300800 */
[----:B------:R-:W3:Y:S02]  /*29710*/  LDL.LU R26, [R1+0xb8] ;  /* 0x0000b800011a7983 */ /* 0x000ee40000300800 */
[----:B------:R-:W3:Y:S01]  /*29720*/  LDL.LU R27, [R1+0xbc] ;  /* 0x0000bc00011b7983 */ /* 0x000ee20000300800 */
[----:B----4-:R-:W-:Y:S01]  /*29730*/  HMMA.16816.F32.BF16 R12, R12, R18, R20 ;  /* 0x000000120c0c723c */ /* 0x010fe20000041814 */
        /* <DEDUP_REMOVED lines=11> */
[----:B------:R-:W3:Y:S01]  /*297f0*/  LDL.LU R7, [R1+0x8c] ;  /* 0x00008c0001077983 */ /* 0x000ee20000300800 */
[----:B------:R-:W-:Y:S01]  /*29800*/  STL.64 [R1+0x4b80], R10 ;  /* 0x004b800a01007387 */ /* 0x000fe20000100a00 */
[----:B------:R0:W-:Y:S03]  /*29810*/  STL.64 [R1+0x4b78], R8 ;  /* 0x004b780801007387 */ /* 0x0001e60000100a00 */
[----:B0-----:R-:W4:Y:S01]  /*29820*/  LDL.LU R8, [R1+0x60] ;  /* 0x0000600001087983 */ /* 0x001f220000300800 */
[----:B------:R-:W4:Y:S02]  /*29830*/  LDL.LU R9, [R1+0x64] ;  /* 0x0000640001097983 */ /* 0x000f240000300800 */
[----:B------:R-:W4:Y:S02]  /*29840*/  LDL.LU R10, [R1+0x68] ;  /* 0x00006800010a7983 */ /* 0x000f240000300800 */
[----:B------:R-:W4:Y:S01]  /*29850*/  LDL.LU R11, [R1+0x6c] ;  /* 0x00006c00010b7983 */ /* 0x000f220000300800 */
[----:B------:R-:W2:Y:S01]  /*29860*/  LDL.LU.64 R22, [R1+0x4c68] ;  /* 0x004c680001167983 */ /* 0x000ea20000300a00 */
[----:B------:R-:W2:Y:S02]  /*29870*/  LDL.LU.64 R20, [R1+0x4c60] ;  /* 0x004c600001147983 */ /* 0x000ea40000300a00 */
[----:B------:R-:W-:Y:S02]  /*29880*/  STL.64 [R1+0x160], R12 ;  /* 0x0001600c01007387 */ /* 0x000fe40000100a00 */
[----:B------:R-:W-:Y:S02]  /*29890*/  STL.64 [R1+0x168], R14 ;  /* 0x0001680e01007387 */ /* 0x000fe40000100a00 */
[----:B------:R-:W0:Y:S02]  /*298a0*/  LDSM.16.MT88.4 R12, [R3+0xe080] ;  /* 0x00e08000030c783b */ /* 0x000e240000004200 */
[----:B0-----:R-:W-:Y:S01]  /*298b0*/  MOV R28, R14 ;  /* 0x0000000e001c7202 */ /* 0x001fe20000000f00 */
[----:B------:R-:W-:-:S02]  /*298c0*/  IMAD.MOV.U32 R2, RZ, RZ, R15 ;  /* 0x000000ffff027224 */ /* 0x000fc400078e000f */
[----:B------:R-:W2:Y:S01]  /*298d0*/  LDL.LU.64 R14, [R1+0x4c58] ;  /* 0x004c5800010e7983 */ /* 0x000ea20000300a00 */
[----:B------:R-:W-:Y:S01]  /*298e0*/  MOV R16, R12 ;  /* 0x0000000c00107202 */ /* 0x000fe20000000f00 */
[----:B------:R-:W-:Y:S02]  /*298f0*/  IMAD.MOV.U32 R17, RZ, RZ, R13 ;  /* 0x000000ffff117224 */ /* 0x000fe400078e000d */
[----:B------:R-:W3:Y:S01]  /*29900*/  LDL.LU.64 R12, [R1+0x4c50] ;  /* 0x004c5000010c7983 */ /* 0x000ee20000300a00 */
        /* <DEDUP_REMOVED lines=13> */
[----:B------:R-:W-:Y:S01]  /*299e0*/  STL [R1+0xe8], R22 ;  /* 0x0000e81601007387 */ /* 0x000fe20000100800 */
[----:B------:R-:W-:Y:S02]  /*299f0*/  MOV R3, R23 ;  /* 0x0000001700037202 */ /* 0x000fe40000000f00 */
[----:B------:R-:W0:Y:S04]  /*29a00*/  LDSM.16.MT88.4 R20, [R29+0xe000] ;  /* 0x00e000001d14783b */ /* 0x000e280000004200 */
[----:B------:R-:W-:Y:S04]  /*29a10*/  STL [R1+0x4b50], R3 ;  /* 0x004b500301007387 */ /* 0x000fe80000100800 */
[----:B0-----:R-:W-:Y:S01]  /*29a20*/  STL.64 [R1+0x20], R20 ;  /* 0x0000201401007387 */ /* 0x001fe20000100a00 */
        /* <DEDUP_REMOVED lines=15> */
[----:B------:R0:W-:Y:S02]  /*29b20*/  STL [R1+0xdc], R23 ;  /* 0x0000dc1701007387 */ /* 0x0001e40000100800 */
[----:B------:R-:W-:Y:S02]  /*29b30*/  IMAD.MOV.U32 R3, RZ, RZ, R22 ;  /* 0x000000ffff037224 */ /* 0x000fe400078e0016 */
        /* <DEDUP_REMOVED lines=29> */
[----:B------:R3:W-:Y:S01]  /*29d10*/  STL.64 [R1+0x90], R20 ;  /* 0x0000901401007387 */ /* 0x0007e20000100a00 */
[----:B------:R0:W-:Y:S01]  /*29d20*/  STL.64 [R1+0x98], R22 ;  /* 0x0000981601007387 */ /* 0x0001e20000100a00 */
[----:B---3--:R-:W-:Y:S01]  /*29d30*/  MOV R20, R12 ;  /* 0x0000000c00147202 */ /* 0x008fe20000000f00 */
[----:B------:R-:W-:Y:S01]  /*29d40*/  IMAD.MOV.U32 R21, RZ, RZ, R13 ;  /* 0x000000ffff157224 */ /* 0x000fe200078e000d */
[----:B------:R-:W3:Y:S01]  /*29d50*/  LDL.LU R12, [R1+0x4b9c] ;  /* 0x004b9c00010c7983 */ /* 0x000ee20000300800 */
[----:B------:R-:W3:Y:S02]  /*29d60*/  LDL.LU R13, [R1+0x4b98] ;  /* 0x004b9800010d7983 */ /* 0x000ee40000300800 */
[----:B0-----:R-:W3:Y:S02]  /*29d70*/  LDL.LU R22, [R1+0x58] ;  /* 0x0000580001167983 */ /* 0x001ee40000300800 */
[----:B------:R-:W3:Y:S01]  /*29d80*/  LDL.LU R23, [R1+0x5c] ;  /* 0x00005c0001177983 */ /* 0x000ee20000300800 */
[C---:B--2---:R-:W-:Y:S11]  /*29d90*/  HMMA.16816.F32.BF16 R4, R24.reuse, R14, R4 ;  /* 0x0000000e1804723c */ /* 0x044ff60000041804 */
[----:B------:R-:W-:Y:S11]  /*29da0*/  @!UPT UIADD3 URZ, URZ, URZ, URZ ;  /* 0x0000003f3f3ff290 */ /* 0x000ff6000fffe03f */
[----:B------:R-:W-:Y:S01]  /*29db0*/  @!UPT UIADD3 URZ, URZ, URZ, URZ ;  /* 0x0000003f3f3ff290 */ /* 0x000fe2000fffe03f */
[----:B------:R-:W-:Y:S01]  /*29dc0*/  STL.64 [R1+0x80], R4 ;  /* 0x0000800401007387 */ /* 0x000fe20000100a00 */
[----:B------:R0:W-:Y:S03]  /*29dd0*/  STL.64 [R1+0x88], R6 ;  /* 0x0000880601007387 */ /* 0x0001e60000100a00 */
[----:B0-----:R-:W2:Y:S01]  /*29de0*/  LDL.LU.64 R6, [R1+0x4b90] ;  /* 0x004b900001067983 */ /* 0x001ea20000300a00 */
[----:B------:R-:W3:Y:S02]  /*29df0*/  LDL.LU.64 R4, [R1+0x4b88] ;  /* 0x004b880001047983 */ /* 0x000ee40000300a00 */
[----:B------:R-:W3:Y:S02]  /*29e00*/  LDL.LU R14, [R1+0x78] ;  /* 0x00007800010e7983 */ /* 0x000ee40000300800 */
[----:B------:R-:W3:Y:S01]  /*29e10*/  LDL.LU R15, [R1+0x7c] ;  /* 0x00007c00010f7983 */ /* 0x000ee20000300800 */
[----:B----4-:R-:W-:Y:S01]  /*29e20*/  HMMA.16816.F32.BF16 R24, R24, R18, R8 ;  /* 0x000000121818723c */ /* 0x010fe20000041808 */
[----:B------:R-:W4:Y:S01]  /*29e30*/  LDL.LU.64 R10, [R1+0x4b80] ;  /* 0x004b8000010a7983 */ /* 0x000f220000300a00 */
[----:B------:R-:W2:Y:S11]  /*29e40*/  LDL.LU.64 R8, [R1+0x4b78] ;  /* 0x004b780001087983 */ /* 0x000eb60000300a00 */
[----:B------:R-:W-:Y:S10]  /*29e50*/  @!UPT UIADD3 URZ, URZ, URZ, URZ ;  /* 0x0000003f3f3ff290 */ /* 0x000ff4000fffe03f */
[----:B------:R0:W-:Y:S01]  /*29e60*/  STL.64 [R1+0x60], R24 ;  /* 0x0000601801007387 */ /* 0x0001e20000100a00 */
[----:B------:R1:W-:Y:S01]  /*29e70*/  STL.64 [R1+0x68], R26 ;  /* 0x0000681a01007387 */ /* 0x0003e20000100a00 */
[----:B0-----:R-:W-:Y:S01]  /*29e80*/  MOV R24, R16 ;  /* 0x0000001000187202 */ /* 0x001fe20000000f00 */
[----:B------:R-:W-:Y:S01]  /*29e90*/  IMAD.MOV.U32 R25, RZ, RZ, R17 ;  /* 0x000000ffff197224 */ /* 0x000fe200078e0011 */
[----:B------:R-:W2:Y:S01]  /*29ea0*/  LDL.LU R16, [R1+0x4b74] ;  /* 0x004b740001107983 */ /* 0x000ea20000300800 */
[----:B------:R-:W2:Y:S01]  /*29eb0*/  LDL.LU R17, [R1+0x4b70] ;  /* 0x004b700001117983 */ /* 0x000ea20000300800 */
[----:B-1----:R-:W-:Y:S01]  /*29ec0*/  MOV R26, R28 ;  /* 0x0000001c001a7202 */ /* 0x002fe20000000f00 */
[----:B------:R-:W-:Y:S01]  /*29ed0*/  IMAD.MOV.U32 R27, RZ, RZ, R2 ;  /* 0x000000ffff1b7224 */ /* 0x000fe200078e0002 */
[----:B------:R-:W2:Y:S01]  /*29ee0*/  LDL.LU R28, [R1+0x4b6c] ;  /* 0x004b6c00011c7983 */ /* 0x000ea20000300800 */
[----:B------:R-:W2:Y:S03]  /*29ef0*/  LDL.LU R2, [R1+0x4b68] ;  /* 0x004b680001027983 */ /* 0x000ea60000300800 */
[----:B------:R-:W-:Y:S01]  /*29f00*/  STL.64 [R1+0x4b60], R26 ;  /* 0x004b601a01007387 */ /* 0x000fe20000100a00 */
[----:B------:R0:W-:Y:S03]  /*29f10*/  STL.64 [R1+0x4b58], R24 ;  /* 0x004b581801007387 */ /* 0x0001e60000100a00 */
[----:B0-----:R-:W2:Y:S01]  /*29f20*/  LDL.LU R24, [R1+0x100] ;  /* 0x0001000001187983 */ /* 0x001ea20000300800 */
[----:B------:R-:W2:Y:S02]  /*29f30*/  LDL.LU R25, [R1+0x104] ;  /* 0x0001040001197983 */ /* 0x000ea40000300800 */
[----:B------:R-:W2:Y:S02]  /*29f40*/  LDL.LU R26, [R1+0x108] ;  /* 0x00010800011a7983 */ /* 0x000ea40000300800 */
[----:B------:R-:W2:Y:S01]  /*29f50*/  LDL.LU R27, [R1+0x10c] ;  /* 0x00010c00011b7983 */ /* 0x000ea20000300800 */
[----:B---3--:R-:W-:Y:S11]  /*29f60*/  HMMA.16816.F32.BF16 R12, R20, R4, R12 ;  /* 0x00000004140c723c */ /* 0x008ff6000004180c */
[----:B------:R-:W-:Y:S11]  /*29f70*/  @!UPT UIADD3 URZ, URZ, URZ, URZ ;  /* 0x0000003f3f3ff290 */ /* 0x000ff6000fffe03f */
[----:B------:R-:W-:Y:S01]  /*29f80*/  @!UPT UIADD3 URZ, URZ, URZ, URZ ;  /* 0x0000003f3f3ff290 */ /* 0x000fe2000fffe03f */
[----:B------:R-:W-:Y:S01]  /*29f90*/  STL.64 [R1+0x70], R12 ;  /* 0x0000700c01007387 */ /* 0x000fe20000100a00 */
[----:B------:R-:W-:Y:S02]  /*29fa0*/  STL.64 [R1+0x78], R14 ;  /* 0x0000780e01007387 */ /* 0x000fe40000100a00 */
[----:B------:R-:W0:Y:S02]  /*29fb0*/  LDSM.16.MT88.4 R12, [R29+0xe080] ;  /* 0x00e080001d0c783b */ /* 0x000e240000004200 */
[----:B0-----:R-:W-:Y:S02]  /*29fc0*/  STL.64 [R1], R12 ;  /* 0x0000000c01007387 */ /* 0x001fe40000100a00 */
[----:B------:R-:W-:Y:S01]  /*29fd0*/  STL [R1+0x8], R14 ;  /* 0x0000080e01007387 */ /* 0x000fe20000100800 */
[----:B------:R-:W-:Y:S02]  /*29fe0*/  MOV R3, R15 ;  /* 0x0000000f00037202 */ /* 0x000fe40000000f00 */
[----:B--2---:R-:W0:Y:S01]  /*29ff0*/  LDSM.16.MT88.4 R12, [R2+0xe000] ;  /* 0x00e00000020c783b */ /* 0x004e220000004200 */
[----:B------:R-:W-:Y:S03]  /*2a000*/  STL [R1+0x4abc], R29 ;  /* 0x004abc1d01007387 */ /* 0x000fe60000100800 */
[----:B0-----:R0:W-:Y:S02]  /*2a010*/  STL.64 [R1+0x4b00], R14 ;  /* 0x004b000e01007387 */ /* 0x0011e40000100a00 */
[----:B0-----:R-:W-:Y:S01]  /*2a020*/  MOV R14, R17 ;  /* 0x00000011000e7202 */ /* 0x001fe20000000f00 */
[----:B------:R-:W-:-:S02]  /*2a030*/  IMAD.MOV.U32 R15, RZ, RZ, R16 ;  /* 0x000000ffff0f7224 */ /* 0x000fc400078e0010 */
[----:B------:R-:W0:Y:S04]  /*2a040*/  LDSM.16.MT88.4 R16, [R2+0xe080] ;  /* 0x00e080000210783b */ /* 0x000e280000004200 */
[----:B------:R1:W-:Y:S01]  /*2a050*/  STL.64 [R1+0x4af8], R12 ;  /* 0x004af80c01007387 */ /* 0x0003e20000100a00 */
[----:B------:R-:W-:Y:S03]  /*2a060*/  HMMA.16816.F32.BF16 R20, R20, R8, R24 ;  /* 0x000000081414723c */ /* 0x000fe60000041818 */
[----:B-1----:R-:W2:Y:S04]  /*2a070*/  LDL.LU R12, [R1+0x130] ;  /* 0x00013000010c7983 */ /* 0x002ea80000300800 */
[----:B0-----:R0:W-:Y:S01]  /*2a080*/  STL.64 [R1+0x4af0], R18 ;  /* 0x004af01201007387 */ /* 0x0011e20000100a00 */
[----:B------:R4:W-:Y:S02]  /*2a090*/  STL.64 [R1+0x4ae8], R16 ;  /* 0x004ae81001007387 */ /* 0x0009e40000100a00 */
[----:B------:R-:W-:Y:S02]  /*2a0a0*/  STL [R1+0x4ac0], R2 ;  /* 0x004ac00201007387 */ /* 0x000fe40000100800 */
[----:B------:R-:W2:Y:S01]  /*2a0b0*/  LDL.LU.64 R26, [R1+0x4b60] ;  /* 0x004b6000011a7983 */ /* 0x000ea20000300a00 */
[----:B------:R-:W2:Y:S01]  /*2a0c0*/  LDL.LU.64 R24, [R1+0x4b58] ;  /* 0x004b580001187983 */ /* 0x000ea20000300a00 */
[----:B------:R-:W-:-:S10]  /*2a0d0*/  IMAD.MOV.U32 R13, RZ, RZ, R28 ;  /* 0x000000ffff0d7224 */ /* 0x000fd400078e001c */
[----:B------:R-:W-:Y:S01]  /*2a0e0*/  IMAD.MOV.U32 R28, RZ, RZ, R23 ;  /* 0x000000ffff1c7224 */ /* 0x000fe200078e0017 */
[----:B0-----:R-:W-:Y:S02]  /*2a0f0*/  MOV R18, R7 ;  /* 0x0000000700127202 */ /* 0x001fe40000000f00 */
[----:B----4-:R-:W-:Y:S01]  /*2a100*/  MOV R16, R11 ;  /* 0x0000000b00107202 */ /* 0x010fe20000000f00 */
[----:B------:R-:W-:Y:S01]  /*2a110*/  IMAD.MOV.U32 R19, RZ, RZ, R6 ;  /* 0x000000ffff137224 */ /* 0x000fe200078e0006 */
[----:B------:R-:W-:Y:S01]  /*2a120*/  MOV R11, R20 ;  /* 0x00000014000b7202 */ /* 0x000fe20000000f00 */
[----:B------:R-:W-:Y:S01]  /*2a130*/  IMAD.MOV.U32 R6, RZ, RZ, R21 ;  /* 0x000000ffff067224 */ /* 0x000fe200078e0015 */
[----:B------:R-:W-:Y:S02]  /*2a140*/  MOV R7, R22 ;  /* 0x0000001600077202 */ /* 0x000fe40000000f00 */
[----:B------:R-:W0:Y:S04]  /*2a150*/  LDSM.16.MT88.4 R20, [R0+0xe000] ;  /* 0x00e000000014783b */ /* 0x000e280000004200 */
[----:B------:R-:W-:Y:S01]  /*2a160*/  STL [R1+0x4ad0], R28 ;  /* 0x004ad01c01007387 */ /* 0x000fe20000100800 */
[----:B------:R-:W-:Y:S02]  /*2a170*/  STL [R1+0x4acc], R7 ;  /* 0x004acc0701007387 */ /* 0x000fe40000100800 */
[----:B------:R-:W-:Y:S02]  /*2a180*/  STL [R1+0x4ac8], R6 ;  /* 0x004ac80601007387 */ /* 0x000fe40000100800 */
[----:B------:R-:W-:Y:S01]  /*2a190*/  STL [R1+0x4ac4], R11 ;  /* 0x004ac40b01007387 */ /* 0x000fe20000100800 */
[----:B0-----:R-:W-:Y:S01]  /*2a1a0*/  STL.64 [R1+0x4ae0], R22 ;  /* 0x004ae01601007387 */ /* 0x001fe20000100a00 */
[----:B------:R0:W-:Y:S03]  /*2a1b0*/  STL.64 [R1+0x4ad8], R20 ;  /* 0x004ad81401007387 */ /* 0x0001e60000100a00 */
[----:B0-----:R-:W3:Y:S01]  /*2a1c0*/  LDL.LU R20, [R1+0x40] ;  /* 0x0000400001147983 */ /* 0x001ee20000300800 */
[----:B------:R-:W3:Y:S02]  /*2a1d0*/  LDL.LU R21, [R1+0x44] ;  /* 0x0000440001157983 */ /* 0x000ee40000300800 */
[----:B------:R-:W3:Y:S02]  /*2a1e0*/  LDL.LU R22, [R1+0x48] ;  /* 0x0000480001167983 */ /* 0x000ee40000300800 */
[----:B------:R-:W3:Y:S01]  /*2a1f0*/  LDL.LU R23, [R1+0x4c] ;  /* 0x00004c0001177983 */ /* 0x000ee20000300800 */
[----:B--2---:R-:W-:Y:S11]  /*2a200*/  HMMA.16816.F32.BF16 R12, R24, R4, R12 ;  /* 0x00000004180c723c */ /* 0x004ff6000004180c */
[----:B------:R-:W-:Y:S11]  /*2a210*/  @!UPT UIADD3 URZ, URZ, URZ, URZ ;  /* 0x0000003f3f3ff290 */ /* 0x000ff6000fffe03f */
[----:B------:R-:W-:Y:S01]  /*2a220*/  @!UPT UIADD3 URZ, URZ, URZ, URZ ;  /* 0x0000003f3f3ff290 */ /* 0x000fe2000fffe03f */
[----:B------:R0:W-:Y:S01]  /*2a230*/  STL [R1+0xf0], R12 ;  /* 0x0000f00c01007387 */ /* 0x0001e20000100800 */
[----:B------:R-:W-:Y:S01]  /*2a240*/  MOV R2, R13 ;  /* 0x0000000d00027202 */ /* 0x000fe20000000f00 */
[----:B------:R-:W-:Y:S02]  /*2a250*/  IMAD.MOV.U32 R29, RZ, RZ, R14 ;  /* 0x000000ffff1d7224 */ /* 0x000fe400078e000e */
[----:B0-----:R-:W2:Y:S01]  /*2a260*/  LDL.LU R12, [R1] ;  /* 0x00000000010c7983 */ /* 0x001ea20000300800 */
[----:B------:R-:W2:Y:S02]  /*2a270*/  LDL.LU R13, [R1+0x4] ;  /* 0x00000400010d7983 */ /* 0x000ea40000300800 */
[----:B------:R-:W4:Y:S02]  /*2a280*/  LDL.LU R14, [R1+0x8] ;  /* 0x00000800010e7983 */ /* 0x000f240000300800 */
[----:B------:R-:W-:Y:S01]  /*2a290*/  IMAD.MOV.U32 R17, RZ, RZ, R10 ;  /* 0x000000ffff117224 */ /* 0x000fe200078e000a */
[----:B------:R-:W-:Y:S01]  /*2a2a0*/  MOV R10, R15 ;  /* 0x0000000f000a7202 */ /* 0x000fe20000000f00 */
[----:B------:R-:W-:-:S02]  /*2a2b0*/  IMAD.MOV.U32 R15, RZ, RZ, R3 ;  /* 0x000000ffff0f7224 */ /* 0x000fc400078e0003 */
[----:B------:R-:W3:Y:S04]  /*2a2c0*/  LDL.LU R3, [R1+0x4b54] ;  /* 0x004b540001037983 */ /* 0x000ee80000300800 */
[----:B----4-:R-:W-:Y:S01]  /*2a2d0*/  STL.64 [R1+0x4b30], R14 ;  /* 0x004b300e01007387 */ /* 0x010fe20000100a00 */
[----:B--2---:R0:W-:Y:S03]  /*2a2e0*/  STL.64 [R1+0x4b28], R12 ;  /* 0x004b280c01007387 */ /* 0x0041e60000100a00 */
[----:B0-----:R-:W2:Y:S01]  /*2a2f0*/  LDL.LU R12, [R1+0x20] ;  /* 0x00002000010c7983 */ /* 0x001ea20000300800 */
[----:B------:R-:W2:Y:S02]  /*2a300*/  LDL.LU R13, [R1+0x24] ;  /* 0x00002400010d7983 */ /* 0x000ea40000300800 */
[----:B------:R-:W2:Y:S02]  /*2a310*/  LDL.LU R14, [R1+0x28] ;  /* 0x00002800010e7983 */ /* 0x000ea40000300800 */
[----:B------:R-:W2:Y:S01]  /*2a320*/  LDL.LU R15, [R1+0x2c] ;  /* 0x00002c00010f7983 */ /* 0x000ea20000300800 */
[----:B---3--:R-:W-:Y:S01]  /*2a330*/  HMMA.16816.F32.BF16 R20, R24, R8, R20 ;  /* 0x000000081814723c */ /* 0x008fe20000041814 */
[----:B------:R-:W0:Y:S04]  /*2a340*/  LDSM.16.MT88.4 R24, [R0+0xe080] ;  /* 0x00e080000018783b */ /* 0x000e280000004200 */
[----:B------:R-:W-:Y:S01]  /*2a350*/  STL [R1+0x4b48], R10 ;  /* 0x004b480a01007387 */ /* 0x000fe20000100800 */
[----:B------:R2:W-:Y:S11]  /*2a360*/  STL.64 [R1+0x4b40], R8 ;  /* 0x004b400801007387 */ /* 0x0005f60000100a00 */
[----:B------:R-:W-:Y:S06]  /*2a370*/  @!UPT UIADD3 URZ, URZ, URZ, URZ ;  /* 0x0000003f3f3ff290 */ /* 0x000fec000fffe03f */
[----:B------:R-:W-:Y:S01]  /*2a380*/  STL.64 [R1+0x120], R20 ;  /* 0x0001201401007387 */ /* 0x000fe20000100a00 */
[----:B------:R-:W-:Y:S03]  /*2a390*/  STL.64 [R1+0x128], R22 ;  /* 0x0001281601007387 */ /* 0x000fe60000100a00 */
[----:B0-----:R-:W-:Y:S01]  /*2a3a0*/  STL.64 [R1+0x4a90], R26 ;  /* 0x004a901a01007387 */ /* 0x001fe20000100a00 */
[----:B------:R-:W-:Y:S02]  /*2a3b0*/  STL.64 [R1+0x4a88], R24 ;  /* 0x004a881801007387 */ /* 0x000fe40000100a00 */
[----:B------:R0:W-:Y:S01]  /*2a3c0*/  STL.64 [R1+0x4b38], R4 ;  /* 0x004b380401007387 */ /* 0x0001e20000100a00 */
[----:B--2---:R-:W-:Y:S01]  /*2a3d0*/  HMMA.16816.F32.BF16 R8, R12, R4, R16 ;  /* 0x000000040c08723c */ /* 0x004fe20000041810 */
[----:B0-----:R-:W2:Y:S06]  /*2a3e0*/  LDL.LU R4, [R1+0x160] ;  /* 0x0001600001047983 */ /* 0x001eac0000300800 */
[----:B------:R-:W-:Y:S11]  /*2a3f0*/  MOV R18, R3 ;  /* 0x0000000300127202 */ /* 0x000ff60000000f00 */
[----:B------:R-:W-:Y:S05]  /*2a400*/  @!UPT UIADD3 URZ, URZ, URZ, URZ ;  /* 0x0000003f3f3ff290 */ /* 0x000fea000fffe03f */
[----:B------:R-:W-:Y:S01]  /*2a410*/  STL.64 [R1+0x140], R8 ;  /* 0x0001400801007387 */ /* 0x000fe20000100a00 */
[----:B------:R-:W-:Y:S02]  /*2a420*/  STL.64 [R1+0x148], R10 ;  /* 0x0001480a01007387 */ /* 0x000fe40000100a00 */
[----:B------:R-:W2:Y:S02]  /*2a430*/  LDL.LU R5, [R1+0x164] ;  /* 0x0001640001057983 */ /* 0x000ea40000300800 */
[----:B------:R-:W2:Y:S01]  /*2a440*/  LDL.LU R6, [R1+0x168] ;  /* 0x0001680001067983 */ /* 0x000ea20000300800 */
[----:B------:R-:W2:Y:S01]  /*2a450*/  LDL.LU R7, [R1+0x16c] ;  /* 0x00016c0001077983 */ /* 0x000ea20000300800 */
[----:B------:R-:W3:Y:S02]  /*2a460*/  LDL.LU R16, [R1+0xd0] ;  /* 0x0000d00001107983 */ /* 0x000ee40000300800 */
[----:B------:R-:W3:Y:S02]  /*2a470*/  LDL.LU R17, [R1+0xd4] ;  /* 0x0000d40001117983 */ /* 0x000ee40000300800 */
[----:B------:R-:W4:Y:S01]  /*2a480*/  LDL.LU R3, [R1+0x4b50] ;  /* 0x004b500001037983 */ /* 0x000f220000300800 */
[----:B------:R-:W2:Y:S04]  /*2a490*/  LDL.LU R19, [R1+0xdc] ;  /* 0x0000dc0001137983 */ /* 0x000ea80000300800 */
[----:B--2---:R-:W-:Y:S01]  /*2a4a0*/  STL.64 [R1+0x4b10], R18 ;  /* 0x004b101201007387 */ /* 0x004fe20000100a00 */
[----:B---3--:R0:W-:Y:S03]  /*2a4b0*/  STL.64 [R1+0x4b08], R16 ;  /* 0x004b081001007387 */ /* 0x0081e60000100a00 */
[----:B0-----:R-:W2:Y:S01]  /*2a4c0*/  LDL.LU R16, [R1+0xe0] ;  /* 0x0000e00001107983 */ /* 0x001ea20000300800 */
[----:B------:R-:W2:Y:S02]  /*2a4d0*/  LDL.LU R17, [R1+0xe4] ;  /* 0x0000e40001117983 */ /* 0x000ea40000300800 */
[----:B------:R-:W3:Y:S02]  /*2a4e0*/  LDL.LU R18, [R1+0xe8] ;  /* 0x0000e80001127983 */ /* 0x000ee40000300800 */
[----:B----4-:R-:W-:-:S02]  /*2a4f0*/  IMAD.MOV.U32 R19, RZ, RZ, R3 ;  /* 0x000000ffff137224 */ /* 0x010fc400078e0003 */
[----:B------:R-:W4:Y:S04]  /*2a500*/  LDL.LU R3, [R1+0x4b4c] ;  /* 0x004b4c0001037983 */ /* 0x000f280000300800 */
[----:B----4-:R-:W0:Y:S04]  /*2a510*/  LDSM.16.MT88.4 R8, [R3+0xf000] ;  /* 0x00f000000308783b */ /* 0x010e280000004200 */
[----:B---3--:R-:W-:Y:S01]  /*2a520*/  STL.64 [R1+0x4b20], R18 ;  /* 0x004b201201007387 */ /* 0x008fe20000100a00 */
[----:B--2---:R1:W-:Y:S03]  /*2a530*/  STL.64 [R1+0x4b18], R16 ;  /* 0x004b181001007387 */ /* 0x0043e60000100a00 */
[----:B-1----:R-:W2:Y:S01]  /*2a540*/  LDL.LU R16, [R1+0x190] ;  /* 0x0001900001107983 */ /* 0x002ea20000300800 */
[----:B------:R-:W2:Y:S02]  /*2a550*/  LDL.LU R17, [R1+0x194] ;  /* 0x0001940001117983 */ /* 0x000ea40000300800 */
[----:B------:R-:W2:Y:S02]  /*2a560*/  LDL.LU R18, [R1+0x198] ;  /* 0x0001980001127983 */ /* 0x000ea40000300800 */
[----:B------:R-:W2:Y:S01]  /*2a570*/  LDL.LU R19, [R1+0x19c] ;  /* 0x00019c0001137983 */ /* 0x000ea20000300800 */
[----:B------:R-:W3:Y:S01]  /*2a580*/  LDL.LU R20, [R1+0xc0] ;  /* 0x0000c00001147983 */ /* 0x000ee20000300800 */
[----:B------:R-:W3:Y:S02]  /*2a590*/  LDL.LU R21, [R1+0xc4] ;  /* 0x0000c40001157983 */ /* 0x000ee40000300800 */
[----:B------:R-:W3:Y:S02]  /*2a5a0*/  LDL.LU R22, [R1+0xc8] ;  /* 0x0000c80001167983 */ /* 0x000ee40000300800 */
[----:B------:R-:W3:Y:S01]  /*2a5b0*/  LDL.LU R23, [R1+0xcc] ;  /* 0x0000cc0001177983 */ /* 0x000ee20000300800 */
[----:B0-----:R-:W-:-:S02]  /*2a5c0*/  MOV R25, R10 ;  /* 0x0000000a00197202 */ /* 0x001fc40000000f00 */
[----:B------:R-:W-:Y:S01]  /*2a5d0*/  MOV R27, R8 ;  /* 0x00000008001b7202 */ /* 0x000fe20000000f00 */
[----:B------:R-:W-:Y:S01]  /*2a5e0*/  IMAD.MOV.U32 R26, RZ, RZ, R9 ;  /* 0x000000ffff1a7224 */ /* 0x000fe200078e0009 */
[----:B------:R-:W4:Y:S01]  /*2a5f0*/  LDL.LU R10, [R1+0x4b48] ;  /* 0x004b4800010a7983 */ /* 0x000f220000300800 */
[----:B------:R-:W2:Y:S02]  /*2a600*/  LDL.LU.64 R8, [R1+0x4b40] ;  /* 0x004b400001087983 */ /* 0x000ea40000300a00 */
[----:B------:R-:W-:Y:S01]  /*2a610*/  IMAD.MOV.U32 R24, RZ, RZ, R11 ;  /* 0x000000ffff187224 */ /* 0x000fe200078e000b */
[----:B------:R-:W-:Y:S04]  /*2a620*/  STL.64 [R1+0x4aa0], R26 ;  /* 0x004aa01a01007387 */ /* 0x000fe80000100a00 */
[----:B------:R0:W-:Y:S02]  /*2a630*/  STL.64 [R1+0x4a98], R24 ;  /* 0x004a981801007387 */ /* 0x0001e40000100a00 */
[----:B0-----:R-:W3:Y:S01]  /*2a640*/  LDL.LU R24, [R1+0x170] ;  /* 0x0001700001187983 */ /* 0x001ee20000300800 */
[----:B------:R-:W3:Y:S02]  /*2a650*/  LDL.LU R25, [R1+0x174] ;  /* 0x0001740001197983 */ /* 0x000ee40000300800 */
[----:B------:R-:W3:Y:S02]  /*2a660*/  LDL.LU R26, [R1+0x178] ;  /* 0x00017800011a7983 */ /* 0x000ee40000300800 */
[----:B------:R-:W3:Y:S01]  /*2a670*/  LDL.LU R27, [R1+0x17c] ;  /* 0x00017c00011b7983 */ /* 0x000ee20000300800 */
[----:B--2---:R-:W-:Y:S01]  /*2a680*/  HMMA.16816.F32.BF16 R12, R12, R8, R4 ;  /* 0x000000080c0c723c */ /* 0x004fe20000041804 */
[----:B------:R-:W2:Y:S11]  /*2a690*/  LDL.LU.64 R4, [R1+0x4b38] ;  /* 0x004b380001047983 */ /* 0x000eb60000300a00 */
[----:B------:R-:W-:Y:S11]  /*2a6a0*/  @!UPT UIADD3 URZ, URZ, URZ, URZ ;  /* 0x0000003f3f3ff290 */ /* 0x000ff6000fffe03f */
[----:B------:R-:W-:Y:S01]  /*2a6b0*/  STL.64 [R1+0x130], R12 ;  /* 0x0001300c01007387 */ /* 0x000fe20000100a00 */
[----:B------:R-:W-:Y:S02]  /*2a6c0*/  STL.64 [R1+0x138], R14 ;  /* 0x0001380e01007387 */ /* 0x000fe40000100a00 */
[----:B------:R-:W0:Y:S02]  /*2a6d0*/  LDSM.16.MT88.4 R12, [R3+0xf080] ;  /* 0x00f08000030c783b */ /* 0x000e240000004200 */
[----:B0-----:R-:W-:Y:S02]  /*2a6e0*/  MOV R6, R14 ;  /* 0x0000000e00067202 */ /* 0x001fe40000000f00 */
[----:B------:R-:W-:Y:S01]  /*2a6f0*/  IMAD.MOV.U32 R11, RZ, RZ, R15 ;  /* 0x000000ffff0b7224 */ /* 0x000fe200078e000f */
[----:B------:R-:W-:Y:S01]  /*2a700*/  MOV R28, R12 ;  /* 0x0000000c001c7202 */ /* 0x000fe20000000f00 */
[----:B------:R-:W-:Y:S01]  /*2a710*/  IMAD.MOV.U32 R7, RZ, RZ, R13 ;  /* 0x000000ffff077224 */ /* 0x000fe200078e000d */
[----:B------:R-:W2:Y:S01]  /*2a720*/  LDL.LU.64 R14, [R1+0x4b30] ;  /* 0x004b3000010e7983 */ /* 0x000ea20000300a00 */
        /* <DEDUP_REMOVED lines=14> */
[----:B0-----:R-:W3:Y:S01]  /*2a810*/  LDL.LU.64 R14, [R1+0x4b00] ;  /* 0x004b0000010e7983 */ /* 0x001ee20000300a00 */
[----:B------:R-:W3:Y:S02]  /*2a820*/  LDL.LU.64 R12, [R1+0x4af8] ;  /* 0x004af800010c7983 */ /* 0x000ee40000300a00 */
[C---:B---3--:R-:W-:Y:S11]  /*2a830*/  HMMA.16816.F32.BF16 R24, R12.reuse, R4, R24 ;  /* 0x000000040c18723c */ /* 0x048ff60000041818 */
[----:B------:R-:W-:Y:S11]  /*2a840*/  @!UPT UIADD3 URZ, URZ, URZ, URZ ;  /* 0x0000003f3f3ff290 */ /* 0x000ff6000fffe03f */
[----:B------:R-:W-:Y:S01]  /*2a850*/  @!UPT UIADD3 URZ, URZ, URZ, URZ ;  /* 0x0000003f3f3ff290 */ /* 0x000fe2000fffe03f */
        /* <DEDUP_REMOVED lines=12> */
[----:B------:R-:W2:Y:S01]  /*2a920*/  LDL.LU R27, [R1+0xbc] ;  /* 0x0000bc00011b7983 */ /* 0x000ea20000300800 */
[----:B------:R-:W3:Y:S01]  /*2a930*/  LDL.LU.64 R18, [R1+0x4af0] ;  /* 0x004af00001127983 */ /* 0x000ee20000300a00 */
[----:B------:R-:W3:Y:S11]  /*2a940*/  LDL.LU.64 R16, [R1+0x4ae8] ;  /* 0x004ae80001107983 */ /* 0x000ef60000300a00 */
[----:B------:R0:W-:Y:S02]  /*2a950*/  STL.64 [R1+0x100], R12 ;  /* 0x0001000c01007387 */ /* 0x0001e40000100a00 */
[----:B------:R1:W-:Y:S01]  /*2a960*/  STL.64 [R1+0x108], R14 ;  /* 0x0001080e01007387 */ /* 0x0003e20000100a00 */
[----:B0-----:R-:W2:Y:S01]  /*2a970*/  LDL.LU R12, [R1+0xa0] ;  /* 0x0000a000010c7983 */ /* 0x001ea20000300800 */
[----:B------:R-:W2:Y:S02]  /*2a980*/  LDL.LU R13, [R1+0xa4] ;  /* 0x0000a400010d7983 */ /* 0x000ea40000300800 */
[----:B-1----:R-:W2:Y:S02]  /*2a990*/  LDL.LU R14, [R1+0xa8] ;  /* 0x0000a800010e7983 */ /* 0x002ea40000300800 */
[----:B------:R-:W2:Y:S01]  /*2a9a0*/  LDL.LU R15, [R1+0xac] ;  /* 0x0000ac00010f7983 */ /* 0x000ea20000300800 */
[C---:B---3--:R-:W-:Y:S08]  /*2a9b0*/  HMMA.16816.F32.BF16 R20, R16.reuse, R4, R20 ;  /* 0x000000041014723c */ /* 0x048ff00000041814 */
[----:B--2---:R-:W-:Y:S11]  /*2a9c0*/  HMMA.16816.F32.BF16 R12, R16, R8, R12 ;  /* 0x00000008100c723c */ /* 0x004ff6000004180c */
[----:B------:R-:W-:Y:S04]  /*2a9d0*/  @!UPT UIADD3 URZ, URZ, URZ, URZ ;  /* 0x0000003f3f3ff290 */ /* 0x000fe8000fffe03f */
[----:B------:R-:W-:Y:S01]  /*2a9e0*/  STL.64 [R1+0xd0], R20 ;  /* 0x0000d01401007387 */ /* 0x000fe20000100a00 */
[----:B------:R0:W-:Y:S01]  /*2a9f0*/  STL.64 [R1+0xd8], R22 ;  /* 0x0000d81601007387 */ /* 0x0001e20000100a00 */
[----:B------:R-:W-:Y:S02]  /*2aa00*/  MOV R16, R28 ;  /* 0x0000001c00107202 */ /* 0x000fe40000000f00 */
[----:B------:R-:W-:Y:S01]  /*2aa10*/  MOV R18, R6 ;  /* 0x0000000600127202 */ /* 0x000fe20000000f00 */
[----:B------:R-:W-:Y:S02]  /*2aa20*/  IMAD.MOV.U32 R19, RZ, RZ, R11 ;  /* 0x000000ffff137224 */ /* 0x000fe400078e000b */
[----:B------:R-:W-:Y:S01]  /*2aa30*/  IMAD.MOV.U32 R17, RZ, RZ, R7 ;  /* 0x000000ffff117224 */ /* 0x000fe200078e0007 */
[----:B0-----:R-:W2:Y:S01]  /*2aa40*/  LDL.LU.64 R22, [R1+0x4ae0] ;  /* 0x004ae00001167983 */ /* 0x001ea20000300a00 */
[----:B------:R-:W2:Y:S02]  /*2aa50*/  LDL.LU.64 R20, [R1+0x4ad8] ;  /* 0x004ad80001147983 */ /* 0x000ea40000300a00 */
[----:B------:R-:W3:Y:S02]  /*2aa60*/  LDL.LU R28, [R1+0x4ad0] ;  /* 0x004ad000011c7983 */ /* 0x000ee40000300800 */
[----:B------:R-:W-:Y:S01]  /*2aa70*/  STL.64 [R1+0xc0], R12 ;  /* 0x0000c00c01007387 */ /* 0x000fe20000100a00 */
[----:B------:R-:W-:Y:S01]  /*2aa80*/  STL.64 [R1+0xc8], R14 ;  /* 0x0000c80e01007387 */ /* 0x000fe20000100a00 */
[----:B------:R-:W2:Y:S02]  /*2aa90*/  LDL.LU R7, [R1+0x4acc] ;  /* 0x004acc0001077983 */ /* 0x000ea40000300800 */
        /* <DEDUP_REMOVED lines=9> */
[----:B------:R0:W-:Y:S03]  /*2ab30*/  STL.64 [R1+0x4a58], R16 ;  /* 0x004a581001007387 */ /* 0x0001e60000100a00 */
[----:B0-----:R-:W2:Y:S01]  /*2ab40*/  LDL.LU R16, [R1+0x60] ;  /* 0x0000600001107983 */ /* 0x001ea20000300800 */
[----:B------:R-:W2:Y:S02]  /*2ab50*/  LDL.LU R17, [R1+0x64] ;  /* 0x0000640001117983 */ /* 0x000ea40000300800 */
[----:B------:R-:W2:Y:S02]  /*2ab60*/  LDL.LU R18, [R1+0x68] ;  /* 0x0000680001127983 */ /* 0x000ea40000300800 */
[----:B------:R-:W2:Y:S01]  /*2ab70*/  LDL.LU R19, [R1+0x6c] ;  /* 0x00006c0001137983 */ /* 0x000ea20000300800 */
[C---:B------:R-:W-:Y:S01]  /*2ab80*/  HMMA.16816.F32.BF16 R24, R20.reuse, R4, R24 ;  /* 0x000000041418723c */ /* 0x040fe20000041818 */
[----:B------:R-:W-:Y:S01]  /*2ab90*/  MOV R13, R2 ;  /* 0x00000002000d7202 */ /* 0x000fe20000000f00 */
[----:B------:R-:W-:Y:S01]  /*2aba0*/  IMAD.MOV.U32 R14, RZ, RZ, R29 ;  /* 0x000000ffff0e7224 */ /* 0x000fe200078e001d */
[----:B----4-:R-:W-:Y:S01]  /*2abb0*/  MOV R15, R10 ;  /* 0x0000000a000f7202 */ /* 0x010fe20000000f00 */
[----:B--2---:R-:W-:Y:S01]  /*2abc0*/  STL.64 [R1+0x4a80], R18 ;  /* 0x004a801201007387 */ /* 0x004fe20000100a00 */
[----:B------:R0:W-:Y:S03]  /*2abd0*/  STL.64 [R1+0x4a78], R16 ;  /* 0x004a781001007387 */ /* 0x0001e60000100a00 */
[----:B0-----:R-:W2:Y:S01]  /*2abe0*/  LDL.LU R16, [R1+0x80] ;  /* 0x0000800001107983 */ /* 0x001ea20000300800 */
[----:B------:R-:W2:Y:S02]  /*2abf0*/  LDL.LU R17, [R1+0x84] ;  /* 0x0000840001117983 */ /* 0x000ea40000300800 */
[----:B------:R-:W2:Y:S02]  /*2ac00*/  LDL.LU R18, [R1+0x88] ;  /* 0x0000880001127983 */ /* 0x000ea40000300800 */
[----:B------:R-:W2:Y:S01]  /*2ac10*/  LDL.LU R19, [R1+0x8c] ;  /* 0x00008c0001137983 */ /* 0x000ea20000300800 */
[----:B------:R-:W4:Y:S01]  /*2ac20*/  LDL.LU R12, [R1+0xf0] ;  /* 0x0000f000010c7983 */ /* 0x000f220000300800 */
[----:B------:R-:W2:Y:S02]  /*2ac30*/  LDL.LU R2, [R1+0x4ac0] ;  /* 0x004ac00001027983 */ /* 0x000ea40000300800 */
[----:B------:R-:W2:Y:S02]  /*2ac40*/  LDL.LU R29, [R1+0x4abc] ;  /* 0x004abc00011d7983 */ /* 0x000ea40000300800 */
[----:B------:R-:W2:Y:S04]  /*2ac50*/  LDL.LU R10, [R1+0x4ab8] ;  /* 0x004ab800010a7983 */ /* 0x000ea80000300800 */
[----:B------:R-:W-:Y:S01]  /*2ac60*/  STL.64 [R1+0xb0], R24 ;  /* 0x0000b01801007387 */ /* 0x000fe20000100a00 */
[----:B------:R0:W-:Y:S03]  /*2ac70*/  STL.64 [R1+0xb8], R26 ;  /* 0x0000b81a01007387 */ /* 0x0001e60000100a00 */
[----:B0-----:R-:W2:Y:S01]  /*2ac80*/  LDL.LU.64 R26, [R1+0x4ab0] ;  /* 0x004ab000011a7983 */ /* 0x001ea20000300a00 */
[----:B------:R-:W2:Y:S02]  /*2ac90*/  LDL.LU.64 R24, [R1+0x4aa8] ;  /* 0x004aa80001187983 */ /* 0x000ea40000300a00 */
[----:B--2---:R-:W-:Y:S01]  /*2aca0*/  HMMA.16816.F32.BF16 R20, R20, R8, R24 ;  /* 0x000000081414723c */ /* 0x004fe20000041818 */
[----:B------:R-:W2:Y:S01]  /*2acb0*/  LDL.LU.64 R26, [R1+0x4aa0] ;  /* 0x004aa000011a7983 */ /* 0x000ea20000300a00 */
[----:B------:R-:W3:Y:S11]  /*2acc0*/  LDL.LU.64 R24, [R1+0x4a98] ;  /* 0x004a980001187983 */ /* 0x000ef60000300a00 */
[----:B------:R-:W-:Y:S10]  /*2acd0*/  @!UPT UIADD3 URZ, URZ, URZ, URZ ;  /* 0x0000003f3f3ff290 */ /* 0x000ff4000fffe03f */
[----:B------:R2:W-:Y:S01]  /*2ace0*/  STL.64 [R1+0xa0], R20 ;  /* 0x0000a01401007387 */ /* 0x0005e20000100a00 */
[----:B------:R3:W-:Y:S02]  /*2acf0*/  STL.64 [R1+0xa8], R22 ;  /* 0x0000a81601007387 */ /* 0x0007e40000100a00 */
[----:B--2---:R-:W-:Y:S01]  /*2ad00*/  IMAD.MOV.U32 R20, RZ, RZ, R27 ;  /* 0x000000ffff147224 */ /* 0x004fe200078e001b */
[----:B------:R-:W-:Y:S01]  /*2ad10*/  MOV R21, R26 ;  /* 0x0000001a00157202 */ /* 0x000fe20000000f00 */
[----:B---3--:R-:W-:Y:S01]  /*2ad20*/  IMAD.MOV.U32 R22, RZ, RZ, R25 ;  /* 0x000000ffff167224 */ /* 0x008fe200078e0019 */
[----:B------:R-:W-:Y:S02]  /*2ad30*/  MOV R23, R24 ;  /* 0x0000001800177202 */ /* 0x000fe40000000f00 */
[----:B------:R-:W0:Y:S04]  /*2ad40*/  LDSM.16.MT88.4 R24, [R29+0xf000] ;  /* 0x00f000001d18783b */ /* 0x000e280000004200 */
        /* <DEDUP_REMOVED lines=11> */
[----:B--2---:R-:W-:Y:S07]  /*2ae00*/  HMMA.16816.F32.BF16 R16, R24, R8, R16 ;  /* 0x000000081810723c */ /* 0x004fee0000041810 */
[----:B------:R-:W-:-:S02]  /*2ae10*/  IMAD.MOV.U32 R24, RZ, RZ, R11 ;  /* 0x000000ffff187224 */ /* 0x000fc400078e000b */
[----:B------:R-:W2:Y:S11]  /*2ae20*/  LDL.LU R11, [R1+0x4a74] ;  /* 0x004a7400010b7983 */ /* 0x000eb60000300800 */
[----:B------:R-:W-:Y:S03]  /*2ae30*/  @!UPT UIADD3 URZ, URZ, URZ, URZ ;  /* 0x0000003f3f3ff290 */ /* 0x000fe6000fffe03f */
[----:B------:R-:W-:Y:S01]  /*2ae40*/  STL.64 [R1+0x60], R16 ;  /* 0x0000601001007387 */ /* 0x000fe20000100a00 */
[----:B------:R-:W-:Y:S02]  /*2ae50*/  STL.64 [R1+0x68], R18 ;  /* 0x0000681201007387 */ /* 0x000fe40000100a00 */
[----:B------:R-:W0:Y:S01]  /*2ae60*/  LDSM.16.MT88.4 R16, [R29+0xf080] ;  /* 0x00f080001d10783b */ /* 0x000e220000004200 */
[----:B------:R-:W-:-:S03]  /*2ae70*/  MOV R25, R6 ;  /* 0x0000000600197202 */ /* 0x000fc60000000f00 */
[----:B------:R-:W-:Y:S01]  /*2ae80*/  IMAD.MOV.U32 R26, RZ, RZ, R7 ;  /* 0x000000ffff1a7224 */ /* 0x000fe200078e0007 */
[----:B------:R-:W3:Y:S01]  /*2ae90*/  LDL.LU R6, [R1+0x4a70] ;  /* 0x004a700001067983 */ /* 0x000ee20000300800 */
[----:B------:R-:W3:Y:S01]  /*2aea0*/  LDL.LU R7, [R1+0x4a6c] ;  /* 0x004a6c0001077983 */ /* 0x000ee20000300800 */
[----:B------:R-:W-:Y:S02]  /*2aeb0*/  MOV R27, R28 ;  /* 0x0000001c001b7202 */ /* 0x000fe40000000f00 */
[----:B------:R-:W2:Y:S01]  /*2aec0*/  LDL.LU R28, [R1+0x4a68] ;  /* 0x004a6800011c7983 */ /* 0x000ea20000300800 */
[----:B0-----:R-:W-:-:S03]  /*2aed0*/  IMAD.MOV.U32 R9, RZ, RZ, R18 ;  /* 0x000000ffff097224 */ /* 0x001fc600078e0012 */
[----:B------:R0:W-:Y:S01]  /*2aee0*/  STL.64 [R1+0x20], R16 ;  /* 0x0000201001007387 */ /* 0x0001e20000100a00 */
[----:B------:R-:W-:Y:S02]  /*2aef0*/  MOV R8, R19 ;  /* 0x0000001300087202 */ /* 0x000fe40000000f00 */
[----:B------:R-:W3:Y:S01]  /*2af00*/  LDL.LU.64 R18, [R1+0x4a60] ;  /* 0x004a600001127983 */ /* 0x000ee20000300a00 */
[----:B0-----:R-:W3:Y:S02]  /*2af10*/  LDL.LU.64 R16, [R1+0x4a58] ;  /* 0x004a580001107983 */ /* 0x001ee40000300a00 */
[----:B------:R-:W-:Y:S02]  /*2af20*/  STL [R1+0x4a38], R8 ;  /* 0x004a380801007387 */ /* 0x000fe40000100800 */
[----:B------:R-:W-:Y:S02]  /*2af30*/  STL [R1+0x4a34], R9 ;  /* 0x004a340901007387 */ /* 0x000fe40000100800 */
[----:B------:R-:W-:Y:S01]  /*2af40*/  STL [R1+0x4a30], R29 ;  /* 0x004a301d01007387 */ /* 0x000fe20000100800 */
[C---:B---3--:R-:W-:Y:S11]  /*2af50*/  HMMA.16816.F32.BF16 R16, R20.reuse, R6, R16 ;  /* 0x000000061410723c */ /* 0x048ff60000041810 */
[----:B------:R-:W-:Y:S11]  /*2af60*/  @!UPT UIADD3 URZ, URZ, URZ, URZ ;  /* 0x0000003f3f3ff290 */ /* 0x000ff6000fffe03f */
[----:B------:R-:W-:Y:S01]  /*2af70*/  @!UPT UIADD3 URZ, URZ, URZ, URZ ;  /* 0x0000003f3f3ff290 */ /* 0x000fe2000fffe03f */
[----:B------:R-:W-:Y:S01]  /*2af80*/  STL.64 [R1+0x70], R16 ;  /* 0x0000701001007387 */ /* 0x000fe20000100a00 */
[----:B------:R0:W-:Y:S03]  /*2af90*/  STL.64 [R1+0x78], R18 ;  /* 0x0000781201007387 */ /* 0x0001e60000100a00 */
[----:B0-----:R-:W4:Y:S01]  /*2afa0*/  LDL.LU.64 R18, [R1+0x4a50] ;  /* 0x004a500001127983 */ /* 0x001f220000300a00 */
[----:B------:R-:W4:Y:S01]  /*2afb0*/  LDL.LU.64 R16, [R1+0x4a48] ;  /* 0x004a480001107983 */ /* 0x000f220000300a00 */
[----:B--2---:R-:W-:Y:S01]  /*2afc0*/  HMMA.16816.F32.BF16 R20, R20, R10, R24 ;  /* 0x0000000a1414723c */ /* 0x004fe20000041818 */
[----:B------:R-:W-:Y:S11]  /*2afd0*/  LDSM.16.MT88.4 R24, [R0+0xf080] ;  /* 0x00f080000018783b */ /* 0x000ff60000004200 */
[----:B------:R-:W-:Y:S11]  /*2afe0*/  @!UPT UIADD3 URZ, URZ, URZ, URZ ;  /* 0x0000003f3f3ff290 */ /* 0x000ff6000fffe03f */
[----:B------:R-:W-:Y:S01]  /*2aff0*/  STL.64 [R1+0x80], R20 ;  /* 0x0000801401007387 */ /* 0x000fe20000100a00 */
[----:B------:R-:W-:Y:S01]  /*2b000*/  IMAD.MOV.U32 R5, RZ, RZ, R22 ;  /* 0x000000ffff057224 */ /* 0x000fe200078e0016 */
[----:B------:R-:W-:Y:S02]  /*2b010*/  MOV R4, R23 ;  /* 0x0000001700047202 */ /* 0x000fe40000000f00 */
[----:B------:R-:W0:Y:S01]  /*2b020*/  LDSM.16.MT88.4 R20, [R2+0xf000] ;  /* 0x00f000000214783b */ /* 0x000e220000004200 */
[----:B------:R-:W-:Y:S02]  /*2b030*/  STL [R1+0x4a40], R10 ;  /* 0x004a400a01007387 */ /* 0x000fe40000100800 */
[----:B------:R-:W-:Y:S02]  /*2b040*/  STL [R1+0x4a3c], R11 ;  /* 0x004a3c0b01007387 */ /* 0x000fe40000100800 */
[----:B------:R-:W-:Y:S01]  /*2b050*/  STL [R1+0x4934], R4 ;  /* 0x0049340401007387 */ /* 0x000fe20000100800 */
[----:B------:R-:W-:Y:S01]  /*2b060*/  STL [R1+0x4930], R5 ;  /* 0x0049300501007387 */ /* 0x000fe20000100800 */
[----:B0-----:R-:W-:Y:S01]  /*2b070*/  IMAD.MOV.U32 R8, RZ, RZ, R21 ;  /* 0x000000ffff087224 */ /* 0x001fe200078e0015 */
[----:B------:R-:W-:-:S02]  /*2b080*/  MOV R9, R22 ;  /* 0x0000001600097202 */ /* 0x000fc40000000f00 */
[----:B------:R-:W-:Y:S01]  /*2b090*/  STL [R1+0x10], R20 ;  /* 0x0000101401007387 */ /* 0x000fe20000100800 */
[----:B------:R-:W-:Y:S02]  /*2b0a0*/  IMAD.MOV.U32 R29, RZ, RZ, R23 ;  /* 0x000000ffff1d7224 */ /* 0x000fe400078e0017 */
[----:B------:R-:W0:Y:S02]  /*2b0b0*/  LDSM.16.MT88.4 R20, [R2+0xf080] ;  /* 0x00f080000214783b */ /* 0x000e240000004200 */
[----:B0-----:R-:W-:Y:S01]  /*2b0c0*/  MOV R10, R22 ;  /* 0x00000016000a7202 */ /* 0x001fe20000000f00 */
[----:B------:R-:W-:Y:S01]  /*2b0d0*/  STL.64 [R1], R20 ;  /* 0x0000001401007387 */ /* 0x000fe20000100a00 */
[----:B------:R-:W-:Y:S02]  /*2b0e0*/  IMAD.MOV.U32 R11, RZ, RZ, R23 ;  /* 0x000000ffff0b7224 */ /* 0x000fe400078e0017 */
[----:B------:R-:W0:Y:S04]  /*2b0f0*/  LDSM.16.MT88.4 R20, [R0+0xf000] ;  /* 0x00f000000014783b */ /* 0x000e280000004200 */
[----:B------:R-:W-:Y:S01]  /*2b100*/  STL [R1+0x4938], R2 ;  /* 0x0049380201007387 */ /* 0x000fe20000100800 */
[----:B0-----:R-:W-:Y:S01]  /*2b110*/  STL.64 [R1+0x4968], R22 ;  /* 0x0049681601007387 */ /* 0x001fe20000100a00 */
[----:B------:R-:W-:Y:S02]  /*2b120*/  STL.64 [R1+0x4960], R20 ;  /* 0x0049601401007387 */ /* 0x000fe40000100a00 */
[----:B------:R-:W-:Y:S01]  /*2b130*/  STL.64 [R1+0x4948], R26 ;  /* 0x0049481a01007387 */ /* 0x000fe20000100a00 */
[----:B----4-:R-:W-:Y:S11]  /*2b140*/  HMMA.16816.F32.BF16 R12, R16, R6, R12 ;  /* 0x00000006100c723c */ /* 0x010ff6000004180c */
[----:B------:R-:W-:Y:S11]  /*2b150*/  @!UPT UIADD3 URZ, URZ, URZ, URZ ;  /* 0x0000003f3f3ff290 */ /* 0x000ff6000fffe03f */
[----:B------:R-:W-:Y:S01]  /*2b160*/  @!UPT UIADD3 URZ, URZ, URZ, URZ ;  /* 0x0000003f3f3ff290 */ /* 0x000fe2000fffe03f */
[----:B------:R-:W-:Y:S01]  /*2b170*/  STL.64 [R1+0xe0], R12 ;  /* 0x0000e00c01007387 */ /* 0x000fe20000100a00 */
[----:B------:R-:W-:Y:S02]  /*2b180*/  STL.64 [R1+0xe8], R14 ;  /* 0x0000e80e01007387 */ /* 0x000fe40000100a00 */
[----:B------:R-:W0:Y:S04]  /*2b190*/  LDSM.16.MT88.4 R12, [R3+0x10000] ;  /* 0x01000000030c783b */ /* 0x000e280000004200 */
[----:B------:R-:W-:Y:S01]  /*2b1a0*/  STL.64 [R1+0x4940], R24 ;  /* 0x0049401801007387 */ /* 0x000fe20000100a00 */
[----:B------:R-:W-:Y:S01]  /*2b1b0*/  STL [R1+0x4910], R0 ;  /* 0x0049100001007387 */ /* 0x000fe20000100800 */
[----:B0-----:R-:W-:Y:S01]  /*2b1c0*/  MOV R2, R13 ;  /* 0x0000000d00027202 */ /* 0x001fe20000000f00 */
[----:B------:R-:W-:-:S02]  /*2b1d0*/  IMAD.MOV.U32 R4, RZ, RZ, R14 ;  /* 0x000000ffff047224 */ /* 0x000fc400078e000e */
[----:B------:R-:W-:Y:S01]  /*2b1e0*/  STL [R1+0x50], R12 ;  /* 0x0000500c01007387 */ /* 0x000fe20000100800 */
[----:B------:R-:W-:Y:S02]  /*2b1f0*/  MOV R5, R15 ;  /* 0x0000000f00057202 */ /* 0x000fe40000000f00 */
[----:B------:R-:W0:Y:S04]  /*2b200*/  LDSM.16.M88.4 R12, [R28+0x20200] ;  /* 0x020200001c0c783b */ /* 0x000e280000000200 */
[----:B------:R-:W-:Y:S01]  /*2b210*/  STL.64 [R1+0x4a28], R6 ;  /* 0x004a280601007387 */ /* 0x000fe20000100a00 */
[----:B------:R-:W-:Y:S04]  /*2b220*/  STL.64 [R1+0x4a20], R4 ;  /* 0x004a200401007387 */ /* 0x000fe80000100a00 */
[----:B0-----:R-:W-:Y:S01]  /*2b230*/  STL [R1+0x4830], R14 ;  /* 0x0048300e01007387 */ /* 0x001fe20000100800 */
[----:B------:R-:W-:Y:S02]  /*2b240*/  STL [R1+0x482c], R15 ;  /* 0x00482c0f01007387 */ /* 0x000fe40000100800 */
[----:B------:R0:W-:Y:S02]  /*2b250*/  STL.64 [R1+0x4918], R12 ;  /* 0x0049180c01007387 */ /* 0x0001e40000100a00 */
        /* <DEDUP_REMOVED lines=8> */
[----:B------:R-:W2:Y:S01]  /*2b2e0*/  LDL.LU R20, [R1] ;  /* 0x0000000001147983 */ /* 0x000ea20000300800 */
[----:B------:R-:W2:Y:S02]  /*2b2f0*/  LDL.LU R21, [R1+0x4] ;  /* 0x0000040001157983 */ /* 0x000ea40000300800 */
[----:B------:R-:W-:Y:S01]  /*2b300*/  IMAD.MOV.U32 R22, RZ, RZ, R10 ;  /* 0x000000ffff167224 */ /* 0x000fe200078e000a */
[----:B------:R-:W-:Y:S01]  /*2b310*/  MOV R23, R11 ;  /* 0x0000000b00177202 */ /* 0x000fe20000000f00 */
[----:B------:R-:W3:Y:S01]  /*2b320*/  LDL.LU R10, [R1+0x4a40] ;  /* 0x004a4000010a7983 */ /* 0x000ee20000300800 */
[----:B------:R-:W3:Y:S03]  /*2b330*/  LDL.LU R11, [R1+0x4a3c] ;  /* 0x004a3c00010b7983 */ /* 0x000ee60000300800 */
[----:B------:R-:W-:Y:S04]  /*2b340*/  STL.64 [R1+0x4998], R22 ;  /* 0x0049981601007387 */ /* 0x000fe80000100a00 */
[----:B--2---:R-:W-:Y:S01]  /*2b350*/  STL.64 [R1+0x4990], R20 ;  /* 0x0049901401007387 */ /* 0x004fe20000100a00 */
[----:B------:R-:W-:Y:S02]  /*2b360*/  STL.64 [R1+0x4958], R26 ;  /* 0x0049581a01007387 */ /* 0x000fe40000100a00 */
[----:B----4-:R0:W-:Y:S02]  /*2b370*/  STL.64 [R1+0x4950], R24 ;  /* 0x0049501801007387 */ /* 0x0101e40000100a00 */
[----:B0-----:R-:W2:Y:S01]  /*2b380*/  LDL.LU R24, [R1+0xb0] ;  /* 0x0000b00001187983 */ /* 0x001ea20000300800 */
[----:B------:R-:W2:Y:S02]  /*2b390*/  LDL.LU R25, [R1+0xb4] ;  /* 0x0000b40001197983 */ /* 0x000ea40000300800 */
[----:B------:R-:W4:Y:S02]  /*2b3a0*/  LDL.LU R26, [R1+0xb8] ;  /* 0x0000b800011a7983 */ /* 0x000f240000300800 */
[----:B------:R-:W4:Y:S01]  /*2b3b0*/  LDL.LU R27, [R1+0xbc] ;  /* 0x0000bc00011b7983 */ /* 0x000f220000300800 */
[----:B------:R-:W2:Y:S01]  /*2b3c0*/  LDL.LU R20, [R1+0x10] ;  /* 0x0000100001147983 */ /* 0x000ea20000300800 */
[----:B------:R-:W-:Y:S01]  /*2b3d0*/  MOV R22, R9 ;  /* 0x0000000900167202 */ /* 0x000fe20000000f00 */
[----:B------:R-:W-:-:S02]  /*2b3e0*/  IMAD.MOV.U32 R23, RZ, RZ, R29 ;  /* 0x000000ffff177224 */ /* 0x000fc400078e001d */
[----:B------:R-:W-:Y:S02]  /*2b3f0*/  IMAD.MOV.U32 R21, RZ, RZ, R8 ;  /* 0x000000ffff157224 */ /* 0x000fe400078e0008 */
[----:B------:R-:W3:Y:S01]  /*2b400*/  LDL.LU R8, [R1+0x4a38] ;  /* 0x004a380001087983 */ /* 0x000ee20000300800 */
[----:B------:R-:W3:Y:S02]  /*2b410*/  LDL.LU R9, [R1+0x4a34] ;  /* 0x004a340001097983 */ /* 0x000ee40000300800 */
[----:B------:R-:W3:Y:S02]  /*2b420*/  LDL.LU R29, [R1+0x4a30] ;  /* 0x004a3000011d7983 */ /* 0x000ee40000300800 */
[----:B------:R-:W-:Y:S01]  /*2b430*/  STL.64 [R1+0x49c8], R22 ;  /* 0x0049c81601007387 */ /* 0x000fe20000100a00 */
[----:B--2---:R-:W-:Y:S01]  /*2b440*/  STL.64 [R1+0x49c0], R20 ;  /* 0x0049c01401007387 */ /* 0x004fe20000100a00 */
[----:B----4-:R-:W-:Y:S02]  /*2b450*/  STL.64 [R1+0x4978], R26 ;  /* 0x0049781a01007387 */ /* 0x010fe40000100a00 */
[----:B------:R0:W-:Y:S02]  /*2b460*/  STL.64 [R1+0x4970], R24 ;  /* 0x0049701801007387 */ /* 0x0001e40000100a00 */
        /* <DEDUP_REMOVED lines=10> */
[----:B------:R-:W2:Y:S01]  /*2b510*/  LDL.LU R20, [R1+0x20] ;  /* 0x0000200001147983 */ /* 0x000ea20000300800 */
[----:B------:R-:W2:Y:S01]  /*2b520*/  LDL.LU R21, [R1+0x24] ;  /* 0x0000240001157983 */ /* 0x000ea20000300800 */
[----:B---3--:R-:W-:Y:S01]  /*2b530*/  MOV R22, R9 ;  /* 0x0000000900167202 */ /* 0x008fe20000000f00 */
[----:B------:R-:W-:-:S05]  /*2b540*/  IMAD.MOV.U32 R23, RZ, RZ, R8 ;  /* 0x000000ffff177224 */ /* 0x000fca00078e0008 */
[----:B------:R-:W-:Y:S04]  /*2b550*/  STL.64 [R1+0x49f8], R22 ;  /* 0x0049f81601007387 */ /* 0x000fe80000100a00 */
[----:B--2---:R-:W-:Y:S01]  /*2b560*/  STL.64 [R1+0x49f0], R20 ;  /* 0x0049f01401007387 */ /* 0x004fe20000100a00 */
[----:B----4-:R-:W-:Y:S02]  /*2b570*/  STL.64 [R1+0x49a8], R26 ;  /* 0x0049a81a01007387 */ /* 0x010fe40000100a00 */
        /* <DEDUP_REMOVED lines=50> */
[----:B------:R-:W2:Y:S01]  /*2b8a0*/  LDL.LU.64 R6, [R1+0x4a28] ;  /* 0x004a280001067983 */ /* 0x000ea20000300a00 */
[----:B------:R-:W4:Y:S02]  /*2b8b0*/  LDL.LU.64 R4, [R1+0x4a20] ;  /* 0x004a200001047983 */ /* 0x000f240000300a00 */
[----:B------:R-:W-:Y:S02]  /*2b8c0*/  STL [R1+0x40], R16 ;  /* 0x0000401001007387 */ /* 0x000fe40000100800 */
[----:B------:R-:W-:Y:S01]  /*2b8d0*/  STL.64 [R1+0x48], R18 ;  /* 0x0000481201007387 */ /* 0x000fe20000100a00 */
[----:B------:R-:W-:-:S02]  /*2b8e0*/  MOV R0, R17 ;  /* 0x0000001100007202 */ /* 0x000fc40000000f00 */
        /* <DEDUP_REMOVED lines=17> */
[----:B------:R-:W0:Y:S04]  /*2ba00*/  LDSM.16.MT88.4 R20, [R3+0x10080] ;  /* 0x010080000314783b */ /* 0x000e280000004200 */
[----:B0-----:R-:W-:Y:S01]  /*2ba10*/  IMAD.MOV.U32 R9, RZ, RZ, R22 ;  /* 0x000000ffff097224 */ /* 0x001fe200078e0016 */
[----:B------:R-:W-:Y:S01]  /*2ba20*/  MOV R8, R23 ;  /* 0x0000001700087202 */ /* 0x000fe20000000f00 */
[----:B------:R-:W-:Y:S01]  /*2ba30*/  IMAD.MOV.U32 R19, RZ, RZ, R20 ;  /* 0x000000ffff137224 */ /* 0x000fe200078e0014 */
[----:B------:R-:W-:Y:S01]  /*2ba40*/  MOV R18, R21 ;  /* 0x0000001500127202 */ /* 0x000fe20000000f00 */
[----:B------:R-:W2:Y:S01]  /*2ba50*/  LDL.LU.64 R22, [R1+0x49f8] ;  /* 0x0049f80001167983 */ /* 0x000ea20000300a00 */
        /* <DEDUP_REMOVED lines=38> */
[----:B------:R-:W-:Y:S01]  /*2bcc0*/  STL [R1+0x114], R25 ;  /* 0x0001141901007387 */ /* 0x000fe20000100800 */
[----:B------:R0:W-:Y:S02]  /*2bcd0*/  STL.64 [R1+0x118], R26 ;  /* 0x0001181a01007387 */ /* 0x0001e40000100a00 */
[----:B------:R-:W-:Y:S01]  /*2bce0*/  IMAD.MOV.U32 R3, RZ, RZ, R24 ;  /* 0x000000ffff037224 */ /* 0x000fe200078e0018 */
        /* <DEDUP_REMOVED lines=25> */
[----:B------:R-:W-:Y:S02]  /*2be80*/  IMAD.MOV.U32 R21, RZ, RZ, R2 ;  /* 0x000000ffff157224 */ /* 0x000fe400078e0002 */
[----:B------:R-:W2:Y:S01]  /*2be90*/  LDL.LU R2, [R1+0x4938] ;  /* 0x0049380001027983 */ /* 0x000ea20000300800 */
[----:B----4-:R-:W-:Y:S01]  /*2bea0*/  MOV R22, R4 ;  /* 0x0000000400167202 */ /* 0x010fe20000000f00 */
[----:B------:R-:W-:Y:S01]  /*2beb0*/  IMAD.MOV.U32 R23, RZ, RZ, R5 ;  /* 0x000000ffff177224 */ /* 0x000fe200078e0005 */
        /* <DEDUP_REMOVED lines=10> */
[----:B------:R-:W3:Y:S11]  /*2bf60*/  LDL.LU.64 R12, [R1+0x4918] ;  /* 0x00491800010c7983 */ /* 0x000ef60000300a00 */
[----:B------:R-:W-:Y:S11]  /*2bf70*/  @!UPT UIADD3 URZ, URZ, URZ, URZ ;  /* 0x0000003f3f3ff290 */ /* 0x000ff6000fffe03f */
[----:B------:R0:W-:Y:S01]  /*2bf80*/  STL.64 [R1+0x60], R24 ;  /* 0x0000601801007387 */ /* 0x0001e20000100a00 */
[----:B------:R1:W-:Y:S03]  /*2bf90*/  STL.64 [R1+0x68], R26 ;  /* 0x0000681a01007387 */ /* 0x0003e60000100a00 */
[----:B0-----:R-:W3:Y:S01]  /*2bfa0*/  LDL.LU R24, [R1+0x70] ;  /* 0x0000700001187983 */ /* 0x001ee20000300800 */
[----:B------:R-:W3:Y:S02]  /*2bfb0*/  LDL.LU R25, [R1+0x74] ;  /* 0x0000740001197983 */ /* 0x000ee40000300800 */
[----:B-1----:R-:W3:Y:S02]  /*2bfc0*/  LDL.LU R26, [R1+0x78] ;  /* 0x00007800011a7983 */ /* 0x002ee40000300800 */
[----:B------:R-:W3:Y:S01]  /*2bfd0*/  LDL.LU R27, [R1+0x7c] ;  /* 0x00007c00011b7983 */ /* 0x000ee20000300800 */
[----:B--2---:R-:W-:Y:S01]  /*2bfe0*/  MOV R14, R5 ;  /* 0x00000005000e7202 */ /* 0x004fe20000000f00 */
[----:B----4-:R-:W-:-:S02]  /*2bff0*/  IMAD.MOV.U32 R15, RZ, RZ, R4 ;  /* 0x000000ffff0f7224 */ /* 0x010fc400078e0004 */
[----:B------:R-:W0:Y:S04]  /*2c000*/  LDSM.16.MT88.4 R4, [R29+0x10080] ;  /* 0x010080001d04783b */ /* 0x000e280000004200 */
[----:B---3--:R1:W-:Y:S01]  /*2c010*/  STL.64 [R1+0x4908], R12 ;  /* 0x0049080c01007387 */ /* 0x0083e20000100a00 */
[----:B------:R-:W-:Y:S03]  /*2c020*/  HMMA.16816.F32.BF16 R24, R20, R12, R24 ;  /* 0x0000000c1418723c */ /* 0x000fe60000041818 */
[----:B-1----:R-:W2:Y:S11]  /*2c030*/  LDL.LU R12, [R1+0x80] ;  /* 0x00008000010c7983 */ /* 0x002eb60000300800 */
[----:B------:R-:W-:Y:S09]  /*2c040*/  @!UPT UIADD3 URZ, URZ, URZ, URZ ;  /* 0x0000003f3f3ff290 */ /* 0x000ff2000fffe03f */
[----:B------:R0:W-:Y:S01]  /*2c050*/  STL.64 [R1+0x70], R24 ;  /* 0x0000701801007387 */ /* 0x0001e20000100a00 */
[----:B------:R1:W-:Y:S02]  /*2c060*/  STL.64 [R1+0x78], R26 ;  /* 0x0000781a01007387 */ /* 0x0003e40000100a00 */
[----:B------:R-:W2:Y:S01]  /*2c070*/  LDL.LU R13, [R1+0x84] ;  /* 0x00008400010d7983 */ /* 0x000ea20000300800 */
[----:B0-----:R-:W-:Y:S02]  /*2c080*/  MOV R25, R6 ;  /* 0x0000000600197202 */ /* 0x001fe40000000f00 */
[----:B-1----:R-:W-:Y:S01]  /*2c090*/  MOV R27, R4 ;  /* 0x00000004001b7202 */ /* 0x002fe20000000f00 */
[----:B------:R-:W-:Y:S02]  /*2c0a0*/  IMAD.MOV.U32 R26, RZ, RZ, R5 ;  /* 0x000000ffff1a7224 */ /* 0x000fe400078e0005 */
[----:B------:R-:W-:Y:S02]  /*2c0b0*/  IMAD.MOV.U32 R24, RZ, RZ, R7 ;  /* 0x000000ffff187224 */ /* 0x000fe400078e0007 */
[----:B------:R-:W0:Y:S04]  /*2c0c0*/  LDSM.16.MT88.4 R4, [R2+0x10000] ;  /* 0x010000000204783b */ /* 0x000e280000004200 */
[----:B0-----:R0:W-:Y:S02]  /*2c0d0*/  STL.64 [R1+0x48a8], R6 ;  /* 0x0048a80601007387 */ /* 0x0011e40000100a00 */
[----:B0-----:R-:W-:Y:S01]  /*2c0e0*/  MOV R6, R9 ;  /* 0x0000000900067202 */ /* 0x001fe20000000f00 */
[----:B------:R-:W-:-:S02]  /*2c0f0*/  IMAD.MOV.U32 R7, RZ, RZ, R8 ;  /* 0x000000ffff077224 */ /* 0x000fc400078e0008 */
[----:B------:R-:W0:Y:S04]  /*2c100*/  LDSM.16.MT88.4 R8, [R2+0x10080] ;  /* 0x010080000208783b */ /* 0x000e280000004200 */
[----:B------:R-:W-:Y:S04]  /*2c110*/  STL.64 [R1+0x48a0], R4 ;  /* 0x0048a00401007387 */ /* 0x000fe80000100a00 */
[----:B0-----:R-:W-:Y:S01]  /*2c120*/  STL.64 [R1+0x4888], R10 ;  /* 0x0048880a01007387 */ /* 0x001fe20000100a00 */
[----:B------:R0:W-:Y:S03]  /*2c130*/  STL.64 [R1+0x4880], R8 ;  /* 0x0048800801007387 */ /* 0x0001e60000100a00 */
[----:B0-----:R-:W3:Y:S01]  /*2c140*/  LDL.LU R8, [R1+0x40] ;  /* 0x0000400001087983 */ /* 0x001ee20000300800 */
[----:B------:R-:W-:-:S02]  /*2c150*/  MOV R9, R0 ;  /* 0x0000000000097202 */ /* 0x000fc40000000f00 */
[----:B------:R-:W4:Y:S01]  /*2c160*/  LDL.LU R0, [R1+0x4910] ;  /* 0x0049100001007983 */ /* 0x000f220000300800 */
[----:B------:R-:W-:Y:S01]  /*2c170*/  MOV R4, R19 ;  /* 0x0000001300047202 */ /* 0x000fe20000000f00 */
[----:B------:R-:W-:Y:S01]  /*2c180*/  IMAD.MOV.U32 R5, RZ, RZ, R18 ;  /* 0x000000ffff057224 */ /* 0x000fe200078e0012 */
[----:B------:R-:W3:Y:S01]  /*2c190*/  LDL.LU R10, [R1+0x48] ;  /* 0x00004800010a7983 */ /* 0x000ee20000300800 */
[----:B------:R-:W3:Y:S02]  /*2c1a0*/  LDL.LU R11, [R1+0x4c] ;  /* 0x00004c00010b7983 */ /* 0x000ee40000300800 */
[----:B------:R-:W-:Y:S01]  /*2c1b0*/  STL [R1+0x4838], R2 ;  /* 0x0048380201007387 */ /* 0x000fe20000100800 */
[----:B--2---:R-:W-:Y:S01]  /*2c1c0*/  HMMA.16816.F32.BF16 R20, R20, R16, R12 ;  /* 0x000000101414723c */ /* 0x004fe2000004180c */
[----:B------:R-:W2:Y:S11]  /*2c1d0*/  LDL.LU.64 R12, [R1+0x4908] ;  /* 0x00490800010c7983 */ /* 0x000eb60000300a00 */
[----:B------:R-:W-:Y:S11]  /*2c1e0*/  @!UPT UIADD3 URZ, URZ, URZ, URZ ;  /* 0x0000003f3f3ff290 */ /* 0x000ff6000fffe03f */
[----:B------:R-:W-:Y:S01]  /*2c1f0*/  @!UPT UIADD3 URZ, URZ, URZ, URZ ;  /* 0x0000003f3f3ff290 */ /* 0x000fe2000fffe03f */
[----:B------:R-:W-:Y:S01]  /*2c200*/  IMAD.MOV.U32 R18, RZ, RZ, R20 ;  /* 0x000000ffff127224 */ /* 0x000fe200078e0014 */
[----:B------:R-:W-:Y:S01]  /*2c210*/  MOV R14, R21 ;  /* 0x00000015000e7202 */ /* 0x000fe20000000f00 */
[----:B------:R-:W-:Y:S01]  /*2c220*/  IMAD.MOV.U32 R15, RZ, RZ, R22 ;  /* 0x000000ffff0f7224 */ /* 0x000fe200078e0016 */
[----:B------:R-:W-:Y:S02]  /*2c230*/  MOV R19, R23 ;  /* 0x0000001700137202 */ /* 0x000fe40000000f00 */
[----:B----4-:R-:W0:Y:S04]  /*2c240*/  LDSM.16.MT88.4 R20, [R0+0x10000] ;  /* 0x010000000014783b */ /* 0x010e280000004200 */
[----:B0-----:R-:W-:Y:S01]  /*2c250*/  STL.64 [R1+0x4868], R22 ;  /* 0x0048681601007387 */ /* 0x001fe20000100a00 */
[----:B------:R0:W-:Y:S03]  /*2c260*/  STL.64 [R1+0x4860], R20 ;  /* 0x0048601401007387 */ /* 0x0001e60000100a00 */
[----:B0-----:R-:W2:Y:S01]  /*2c270*/  LDL.LU R20, [R1+0xe0] ;  /* 0x0000e00001147983 */ /* 0x001ea20000300800 */
[----:B------:R-:W2:Y:S02]  /*2c280*/  LDL.LU R21, [R1+0xe4] ;  /* 0x0000e40001157983 */ /* 0x000ea40000300800 */
[----:B------:R-:W2:Y:S02]  /*2c290*/  LDL.LU R22, [R1+0xe8] ;  /* 0x0000e80001167983 */ /* 0x000ea40000300800 */
[----:B------:R-:W2:Y:S02]  /*2c2a0*/  LDL.LU R23, [R1+0xec] ;  /* 0x0000ec0001177983 */ /* 0x000ea40000300800 */
[C---:B--2---:R-:W-:Y:S08]  /*2c2b0*/  HMMA.16816.F32.BF16 R20, R4.reuse, R12, R20 ;  /* 0x0000000c0414723c */ /* 0x044ff00000041814 */
[----:B---3--:R-:W-:Y:S11]  /*2c2c0*/  HMMA.16816.F32.BF16 R4, R4, R16, R8 ;  /* 0x000000100404723c */ /* 0x008ff60000041808 */
[----:B------:R-:W-:Y:S04]  /*2c2d0*/  @!UPT UIADD3 URZ, URZ, URZ, URZ ;  /* 0x0000003f3f3ff290 */ /* 0x000fe8000fffe03f */
[----:B------:R-:W-:Y:S01]  /*2c2e0*/  STL.64 [R1+0x80], R20 ;  /* 0x0000801401007387 */ /* 0x000fe20000100a00 */
[----:B------:R-:W-:Y:S02]  /*2c2f0*/  STL [R1+0x88], R22 ;  /* 0x0000881601007387 */ /* 0x000fe40000100800 */
[----:B------:R-:W-:Y:S02]  /*2c300*/  STL.64 [R1+0x48f8], R18 ;  /* 0x0048f81201007387 */ /* 0x000fe40000100a00 */
[----:B------:R-:W-:Y:S03]  /*2c310*/  STL.64 [R1+0x48f0], R16 ;  /* 0x0048f01001007387 */ /* 0x000fe60000100a00 */
[----:B------:R0:W-:Y:S01]  /*2c320*/  STL.64 [R1+0xa0], R4 ;  /* 0x0000a00401007387 */ /* 0x0001e20000100a00 */
[----:B------:R1:W-:Y:S02]  /*2c330*/  STL.64 [R1+0xa8], R6 ;  /* 0x0000a80601007387 */ /* 0x0003e40000100a00 */
[----:B------:R-:W2:Y:S02]  /*2c340*/  LDL.LU R8, [R1+0x120] ;  /* 0x0001200001087983 */ /* 0x000ea40000300800 */
[----:B------:R-:W2:Y:S01]  /*2c350*/  LDL.LU R9, [R1+0x124] ;  /* 0x0001240001097983 */ /* 0x000ea20000300800 */
[----:B------:R-:W3:Y:S01]  /*2c360*/  LDL.LU R10, [R1+0x128] ;  /* 0x00012800010a7983 */ /* 0x000ee20000300800 */
[----:B------:R-:W3:Y:S01]  /*2c370*/  LDL.LU R11, [R1+0x12c] ;  /* 0x00012c00010b7983 */ /* 0x000ee20000300800 */
[----:B0-----:R-:W-:-:S02]  /*2c380*/  MOV R4, R27 ;  /* 0x0000001b00047202 */ /* 0x001fc40000000f00 */
[----:B-1----:R-:W-:Y:S01]  /*2c390*/  MOV R6, R25 ;  /* 0x0000001900067202 */ /* 0x002fe20000000f00 */
[----:B------:R-:W-:Y:S02]  /*2c3a0*/  IMAD.MOV.U32 R7, RZ, RZ, R24 ;  /* 0x000000ffff077224 */ /* 0x000fe400078e0018 */
[----:B------:R-:W-:Y:S02]  /*2c3b0*/  IMAD.MOV.U32 R5, RZ, RZ, R26 ;  /* 0x000000ffff057224 */ /* 0x000fe400078e001a */
[----:B------:R-:W-:Y:S01]  /*2c3c0*/  IMAD.MOV.U32 R2, RZ, RZ, R23 ;  /* 0x000000ffff027224 */ /* 0x000fe200078e0017 */
[----:B------:R-:W0:Y:S04]  /*2c3d0*/  LDSM.16.MT88.4 R24, [R0+0x10080] ;  /* 0x010080000018783b */ /* 0x000e280000004200 */
[----:B------:R-:W-:Y:S01]  /*2c3e0*/  STL.64 [R1+0x48d8], R6 ;  /* 0x0048d80601007387 */ /* 0x000fe20000100a00 */
[----:B------:R1:W-:Y:S03]  /*2c3f0*/  STL.64 [R1+0x48d0], R4 ;  /* 0x0048d00401007387 */ /* 0x0003e60000100a00 */
[----:B-1----:R-:W4:Y:S01]  /*2c400*/  LDL.LU R4, [R1+0x20] ;  /* 0x0000200001047983 */ /* 0x002f220000300800 */
[----:B------:R-:W4:Y:S02]  /*2c410*/  LDL.LU R5, [R1+0x24] ;  /* 0x0000240001057983 */ /* 0x000f240000300800 */
[----:B------:R-:W4:Y:S02]  /*2c420*/  LDL.LU R6, [R1+0x28] ;  /* 0x0000280001067983 */ /* 0x000f240000300800 */
[----:B------:R-:W4:Y:S01]  /*2c430*/  LDL.LU R7, [R1+0x2c] ;  /* 0x00002c0001077983 */ /* 0x000f220000300800 */
[----:B---3--:R-:W-:Y:S01]  /*2c440*/  STL.64 [R1+0x4898], R10 ;  /* 0x0048980a01007387 */ /* 0x008fe20000100a00 */
[----:B--2---:R1:W-:Y:S03]  /*2c450*/  STL.64 [R1+0x4890], R8 ;  /* 0x0048900801007387 */ /* 0x0043e60000100a00 */
[----:B-1----:R-:W2:Y:S01]  /*2c460*/  LDL.LU R8, [R1+0x160] ;  /* 0x0001600001087983 */ /* 0x002ea20000300800 */
        /* <DEDUP_REMOVED lines=12> */
[----:B------:R-:W3:Y:S02]  /*2c530*/  LDL.LU R11, [R1+0x13c] ;  /* 0x00013c00010b7983 */ /* 0x000ee40000300800 */
        /* <DEDUP_REMOVED lines=14> */
[----:B------:R-:W2:Y:S02]  /*2c620*/  LDL.LU R22, [R1+0x108] ;  /* 0x0001080001167983 */ /* 0x000ea40000300800 */
[----:B------:R-:W2:Y:S02]  /*2c630*/  LDL.LU R23, [R1+0x10c] ;  /* 0x00010c0001177983 */ /* 0x000ea40000300800 */
[----:B--2---:R-:W-:Y:S01]  /*2c640*/  STL.64 [R1+0x4878], R22 ;  /* 0x0048781601007387 */ /* 0x004fe20000100a00 */
[----:B---3--:R1:W-:Y:S02]  /*2c650*/  STL.64 [R1+0x4870], R20 ;  /* 0x0048701401007387 */ /* 0x0083e40000100a00 */
[----:B-1----:R-:W-:-:S02]  /*2c660*/  MOV R20, R3 ;  /* 0x0000000300147202 */ /* 0x002fc40000000f00 */
[----:B------:R-:W2:Y:S01]  /*2c670*/  LDL.LU R3, [R1+0x4900] ;  /* 0x0049000001037983 */ /* 0x000ea20000300800 */
[----:B------:R-:W3:Y:S02]  /*2c680*/  LDL.LU R21, [R1+0x114] ;  /* 0x0001140001157983 */ /* 0x000ee40000300800 */
[----:B------:R-:W3:Y:S02]  /*2c690*/  LDL.LU R22, [R1+0x118] ;  /* 0x0001180001167983 */ /* 0x000ee40000300800 */
[----:B------:R-:W3:Y:S01]  /*2c6a0*/  LDL.LU R23, [R1+0x11c] ;  /* 0x00011c0001177983 */ /* 0x000ee20000300800 */
[----:B0-----:R-:W-:Y:S01]  /*2c6b0*/  STL.64 [R1+0x4848], R26 ;  /* 0x0048481a01007387 */ /* 0x001fe20000100a00 */
[----:B------:R4:W-:Y:S02]  /*2c6c0*/  STL.64 [R1+0x4840], R24 ;  /* 0x0048401801007387 */ /* 0x0009e40000100a00 */
[C---:B----4-:R-:W-:Y:S11]  /*2c6d0*/  HMMA.16816.F32.BF16 R24, R4.reuse, R12, R16 ;  /* 0x0000000c0418723c */ /* 0x050ff60000041810 */
[----:B------:R-:W-:Y:S11]  /*2c6e0*/  @!UPT UIADD3 URZ, URZ, URZ, URZ ;  /* 0x0000003f3f3ff290 */ /* 0x000ff6000fffe03f */
[----:B------:R-:W-:Y:S01]  /*2c6f0*/  @!UPT UIADD3 URZ, URZ, URZ, URZ ;  /* 0x0000003f3f3ff290 */ /* 0x000fe2000fffe03f */
[----:B------:R-:W-:Y:S01]  /*2c700*/  STL.64 [R1+0xe0], R24 ;  /* 0x0000e01801007387 */ /* 0x000fe20000100a00 */
[----:B------:R-:W-:Y:S03]  /*2c710*/  STL.64 [R1+0xe8], R26 ;  /* 0x0000e81a01007387 */ /* 0x000fe60000100a00 */
[----:B--2---:R-:W0:Y:S02]  /*2c720*/  LDSM.16.MT88.4 R16, [R3+0x11000] ;  /* 0x011000000310783b */ /* 0x004e240000004200 */
[----:B0-----:R-:W-:Y:S01]  /*2c730*/  IMAD.MOV.U32 R25, RZ, RZ, R18 ;  /* 0x000000ffff197224 */ /* 0x001fe200078e0012 */
[----:B------:R-:W-:Y:S01]  /*2c740*/  MOV R24, R19 ;  /* 0x0000001300187202 */ /* 0x000fe20000000f00 */
[----:B------:R-:W-:Y:S01]  /*2c750*/  IMAD.MOV.U32 R27, RZ, RZ, R16 ;  /* 0x000000ffff1b7224 */ /* 0x000fe200078e0010 */
[----:B------:R-:W-:Y:S01]  /*2c760*/  MOV R26, R17 ;  /* 0x00000011001a7202 */ /* 0x000fe20000000f00 */
[----:B------:R-:W2:Y:S01]  /*2c770*/  LDL.LU.64 R18, [R1+0x48f8] ;  /* 0x0048f80001127983 */ /* 0x000ea20000300a00 */
[----:B------:R-:W4:Y:S03]  /*2c780*/  LDL.LU.64 R16, [R1+0x48f0] ;  /* 0x0048f00001107983 */ /* 0x000f260000300a00 */
[----:B------:R-:W-:Y:S01]  /*2c790*/  STL.64 [R1+0x4858], R26 ;  /* 0x0048581a01007387 */ /* 0x000fe20000100a00 */
[----:B------:R0:W-:Y:S03]  /*2c7a0*/  STL.64 [R1+0x4850], R24 ;  /* 0x0048501801007387 */ /* 0x0001e60000100a00 */
[----:B0-----:R-:W2:Y:S01]  /*2c7b0*/  LDL.LU R24, [R1+0xf0] ;  /* 0x0000f00001187983 */ /* 0x001ea20000300800 */
[----:B------:R-:W2:Y:S02]  /*2c7c0*/  LDL.LU R25, [R1+0xf4] ;  /* 0x0000f40001197983 */ /* 0x000ea40000300800 */
[----:B------:R-:W2:Y:S01]  /*2c7d0*/  LDL.LU R26, [R1+0xf8] ;  /* 0x0000f800011a7983 */ /* 0x000ea20000300800 */
[----:B----4-:R-:W-:Y:S01]  /*2c7e0*/  HMMA.16816.F32.BF16 R4, R4, R16, R8 ;  /* 0x000000100404723c */ /* 0x010fe20000041808 */
[----:B------:R-:W4:Y:S01]  /*2c7f0*/  LDL.LU.64 R10, [R1+0x48e8] ;  /* 0x0048e800010a7983 */ /* 0x000f220000300a00 */
[----:B------:R-:W4:Y:S11]  /*2c800*/  LDL.LU.64 R8, [R1+0x48e0] ;  /* 0x0048e00001087983 */ /* 0x000f360000300a00 */
[----:B------:R-:W-:Y:S10]  /*2c810*/  @!UPT UIADD3 URZ, URZ, URZ, URZ ;  /* 0x0000003f3f3ff290 */ /* 0x000ff4000fffe03f */
[----:B------:R-:W-:Y:S01]  /*2c820*/  STL.64 [R1+0xb0], R4 ;  /* 0x0000b00401007387 */ /* 0x000fe20000100a00 */
[----:B------:R-:W-:Y:S02]  /*2c830*/  STL.64 [R1+0xb8], R6 ;  /* 0x0000b80601007387 */ /* 0x000fe40000100a00 */
[----:B------:R-:W0:Y:S02]  /*2c840*/  LDSM.16.MT88.4 R4, [R3+0x11080] ;  /* 0x011080000304783b */ /* 0x000e240000004200 */
[----:B0-----:R-:W-:Y:S02]  /*2c850*/  STL.64 [R1+0x40], R4 ;  /* 0x0000400401007387 */ /* 0x001fe40000100a00 */
[----:B------:R0:W-:Y:S02]  /*2c860*/  STL.64 [R1+0x48], R6 ;  /* 0x0000480601007387 */ /* 0x0001e40000100a00 */
[----:B0-----:R-:W4:Y:S01]  /*2c870*/  LDL.LU.64 R6, [R1+0x48d8] ;  /* 0x0048d80001067983 */ /* 0x001f220000300a00 */
[----:B------:R-:W4:Y:S02]  /*2c880*/  LDL.LU.64 R4, [R1+0x48d0] ;  /* 0x0048d00001047983 */ /* 0x000f240000300a00 */
[----:B------:R-:W-:Y:S01]  /*2c890*/  STL [R1+0x4800], R3 ;  /* 0x0048000301007387 */ /* 0x000fe20000100800 */
[C---:B----4-:R-:W-:Y:S11]  /*2c8a0*/  HMMA.16816.F32.BF16 R8, R4.reuse, R12, R8 ;  /* 0x0000000c0408723c */ /* 0x050ff60000041808 */
[----:B------:R-:W-:Y:S11]  /*2c8b0*/  @!UPT UIADD3 URZ, URZ, URZ, URZ ;  /* 0x0000003f3f3ff290 */ /* 0x000ff6000fffe03f */
[----:B------:R-:W-:Y:S01]  /*2c8c0*/  @!UPT UIADD3 URZ, URZ, URZ, URZ ;  /* 0x0000003f3f3ff290 */ /* 0x000fe2000fffe03f */
[----:B------:R-:W-:Y:S01]  /*2c8d0*/  STL.64 [R1+0x1b0], R8 ;  /* 0x0001b00801007387 */ /* 0x000fe20000100a00 */
[----:B------:R0:W-:Y:S03]  /*2c8e0*/  STL.64 [R1+0x1b8], R10 ;  /* 0x0001b80a01007387 */ /* 0x0001e60000100a00 */
[----:B0-----:R-:W4:Y:S01]  /*2c8f0*/  LDL.LU.64 R10, [R1+0x48c8] ;  /* 0x0048c800010a7983 */ /* 0x001f220000300a00 */
[----:B------:R-:W4:Y:S02]  /*2c900*/  LDL.LU.64 R8, [R1+0x48c0] ;  /* 0x0048c00001087983 */ /* 0x000f240000300a00 */
[----:B----4-:R-:W-:Y:S01]  /*2c910*/  HMMA.16816.F32.BF16 R4, R4, R16, R8 ;  /* 0x000000100404723c */ /* 0x010fe20000041808 */
[----:B------:R-:W4:Y:S01]  /*2c920*/  LDL.LU.64 R10, [R1+0x48b8] ;  /* 0x0048b800010a7983 */ /* 0x000f220000300a00 */
[----:B------:R-:W4:Y:S11]  /*2c930*/  LDL.LU.64 R8, [R1+0x48b0] ;  /* 0x0048b00001087983 */ /* 0x000f360000300a00 */
[----:B------:R-:W-:Y:S10]  /*2c940*/  @!UPT UIADD3 URZ, URZ, URZ, URZ ;  /* 0x0000003f3f3ff290 */ /* 0x000ff4000fffe03f */
[----:B------:R-:W-:Y:S01]  /*2c950*/  STL.64 [R1+0x90], R4 ;  /* 0x0000900401007387 */ /* 0x000fe20000100a00 */
[----:B------:R0:W-:Y:S03]  /*2c960*/  STL.64 [R1+0x98], R6 ;  /* 0x0000980601007387 */ /* 0x0001e60000100a00 */
[----:B0-----:R-:W4:Y:S01]  /*2c970*/  LDL.LU.64 R6, [R1+0x48a8] ;  /* 0x0048a80001067983 */ /* 0x001f220000300a00 */
[----:B------:R-:W4:Y:S02]  /*2c980*/  LDL.LU.64 R4, [R1+0x48a0] ;  /* 0x0048a00001047983 */ /* 0x000f240000300a00 */
[----:B------:R-:W-:Y:S01]  /*2c990*/  IMAD.MOV.U32 R27, RZ, RZ, R28 ;  /* 0x000000ffff1b7224 */ /* 0x000fe200078e001c */
[C---:B----4-:R-:W-:Y:S11]  /*2c9a0*/  HMMA.16816.F32.BF16 R8, R4.reuse, R12, R8 ;  /* 0x0000000c0408723c */ /* 0x050ff60000041808 */
[----:B------:R-:W-:Y:S11]  /*2c9b0*/  @!UPT UIADD3 URZ, URZ, URZ, URZ ;  /* 0x0000003f3f3ff290 */ /* 0x000ff6000fffe03f */
[----:B------:R-:W-:Y:S01]  /*2c9c0*/  @!UPT UIADD3 URZ, URZ, URZ, URZ ;  /* 0x0000003f3f3ff290 */ /* 0x000fe2000fffe03f */
[----:B------:R-:W-:Y:S01]  /*2c9d0*/  STL.64 [R1+0x1c0], R8 ;  /* 0x0001c00801007387 */ /* 0x000fe20000100a00 */
[----:B------:R0:W-:Y:S01]  /*2c9e0*/  STL [R1+0x1c8], R10 ;  /* 0x0001c80a01007387 */ /* 0x0001e20000100800 */
[----:B------:R-:W-:Y:S02]  /*2c9f0*/  MOV R28, R11 ;  /* 0x0000000b001c7202 */ /* 0x000fe40000000f00 */
[----:B0-----:R-:W4:Y:S01]  /*2ca00*/  LDL.LU.64 R10, [R1+0x4898] ;  /* 0x00489800010a7983 */ /* 0x001f220000300a00 */
[----:B------:R-:W4:Y:S02]  /*2ca10*/  LDL.LU.64 R8, [R1+0x4890] ;  /* 0x0048900001087983 */ /* 0x000f240000300a00 */
[----:B------:R-:W-:Y:S01]  /*2ca20*/  STL [R1+0x47d0], R28 ;  /* 0x0047d01c01007387 */ /* 0x000fe20000100800 */
[----:B----4-:R-:W-:Y:S01]  /*2ca30*/  HMMA.16816.F32.BF16 R4, R4, R16, R8 ;  /* 0x000000100404723c */ /* 0x010fe20000041808 */
[----:B------:R-:W3:Y:S01]  /*2ca40*/  LDL.LU.64 R10, [R1+0x4888] ;  /* 0x00488800010a7983 */ /* 0x000ee20000300a00 */
[----:B------:R-:W3:Y:S11]  /*2ca50*/  LDL.LU.64 R8, [R1+0x4880] ;  /* 0x0048800001087983 */ /* 0x000ef60000300a00 */
[----:B------:R-:W-:Y:S10]  /*2ca60*/  @!UPT UIADD3 URZ, URZ, URZ, URZ ;  /* 0x0000003f3f3ff290 */ /* 0x000ff4000fffe03f */
[----:B------:R0:W-:Y:S01]  /*2ca70*/  STL.64 [R1+0x190], R4 ;  /* 0x0001900401007387 */ /* 0x0001e20000100a00 */
[----:B------:R1:W-:Y:S03]  /*2ca80*/  STL.64 [R1+0x198], R6 ;  /* 0x0001980601007387 */ /* 0x0003e60000100a00 */
[----:B0-----:R-:W4:Y:S01]  /*2ca90*/  LDL.LU R4, [R1+0xc0] ;  /* 0x0000c00001047983 */ /* 0x001f220000300800 */
[----:B------:R-:W4:Y:S02]  /*2caa0*/  LDL.LU R5, [R1+0xc4] ;  /* 0x0000c40001057983 */ /* 0x000f240000300800 */
[----:B-1----:R-:W4:Y:S02]  /*2cab0*/  LDL.LU R6, [R1+0xc8] ;  /* 0x0000c80001067983 */ /* 0x002f240000300800 */
[----:B------:R-:W4:Y:S01]  /*2cac0*/  LDL.LU R7, [R1+0xcc] ;  /* 0x0000cc0001077983 */ /* 0x000f220000300800 */
[C---:B---3--:R-:W-:Y:S11]  /*2cad0*/  HMMA.16816.F32.BF16 R20, R8.reuse, R12, R20 ;  /* 0x0000000c0814723c */ /* 0x048ff60000041814 */
[----:B------:R-:W-:Y:S11]  /*2cae0*/  @!UPT UIADD3 URZ, URZ, URZ, URZ ;  /* 0x0000003f3f3ff290 */ /* 0x000ff6000fffe03f */
[----:B------:R-:W-:Y:S01]  /*2caf0*/  @!UPT UIADD3 URZ, URZ, URZ, URZ ;  /* 0x0000003f3f3ff290 */ /* 0x000fe2000fffe03f */
[----:B------:R-:W-:Y:S01]  /*2cb00*/  STL.64 [R1+0x180], R20 ;  /* 0x0001801401007387 */ /* 0x000fe20000100a00 */
[----:B------:R0:W-:Y:S02]  /*2cb10*/  STL [R1+0x188], R22 ;  /* 0x0001881601007387 */ /* 0x0001e40000100800 */
[----:B------:R-:W-:Y:S02]  /*2cb20*/  IMAD.MOV.U32 R28, RZ, RZ, R23 ;  /* 0x000000ffff1c7224 */ /* 0x000fe400078e0017 */
[----:B0-----:R-:W3:Y:S01]  /*2cb30*/  LDL.LU.64 R22, [R1+0x4878] ;  /* 0x0048780001167983 */ /* 0x001ee20000300a00 */
[----:B------:R-:W3:Y:S02]  /*2cb40*/  LDL.LU.64 R20, [R1+0x4870] ;  /* 0x0048700001147983 */ /* 0x000ee40000300a00 */
[----:B------:R-:W-:Y:S01]  /*2cb50*/  STL [R1+0x47d4], R28 ;  /* 0x0047d41c01007387 */ /* 0x000fe20000100800 */
        /* <DEDUP_REMOVED lines=16> */
[----:B------:R-:W4:Y:S01]  /*2cc60*/  LDL.LU.64 R24, [R1+0x4850] ;  /* 0x0048500001187983 */ /* 0x000f220000300a00 */
[----:B---3--:R-:W-:Y:S11]  /*2cc70*/  HMMA.16816.F32.BF16 R8, R20, R16, R8 ;  /* 0x000000101408723c */ /* 0x008ff60000041808 */
[----:B------:R-:W-:Y:S11]  /*2cc80*/  @!UPT UIADD3 URZ, URZ, URZ, URZ ;  /* 0x0000003f3f3ff290 */ /* 0x000ff6000fffe03f */
[----:B------:R-:W-:Y:S01]  /*2cc90*/  @!UPT UIADD3 URZ, URZ, URZ, URZ ;  /* 0x0000003f3f3ff290 */ /* 0x000fe2000fffe03f */
[----:B------:R-:W-:Y:S01]  /*2cca0*/  STL.64 [R1+0x130], R8 ;  /* 0x0001300801007387 */ /* 0x000fe20000100a00 */
[----:B------:R-:W-:Y:S01]  /*2ccb0*/  STL.64 [R1+0x138], R10 ;  /* 0x0001380a01007387 */ /* 0x000fe20000100a00 */
[----:B--2---:R-:W-:Y:S01]  /*2ccc0*/  MOV R20, R27 ;  /* 0x0000001b00147202 */ /* 0x004fe20000000f00 */
[----:B------:R-:W-:Y:S01]  /*2ccd0*/  IMAD.MOV.U32 R21, RZ, RZ, R26 ;  /* 0x000000ffff157224 */ /* 0x000fe200078e001a */
[----:B----4-:R-:W-:Y:S01]  /*2cce0*/  MOV R22, R25 ;  /* 0x0000001900167202 */ /* 0x010fe20000000f00 */
[----:B------:R-:W-:Y:S02]  /*2ccf0*/  IMAD.MOV.U32 R23, RZ, RZ, R24 ;  /* 0x000000ffff177224 */ /* 0x000fe400078e0018 */
[----:B------:R-:W0:Y:S04]  /*2cd00*/  LDSM.16.MT88.4 R24, [R29+0x11000] ;  /* 0x011000001d18783b */ /* 0x000e280000004200 */
[----:B------:R-:W-:Y:S01]  /*2cd10*/  STL.64 [R1+0x4820], R22 ;  /* 0x0048201601007387 */ /* 0x000fe20000100a00 */
[----:B------:R1:W-:Y:S03]  /*2cd20*/  STL.64 [R1+0x4818], R20 ;  /* 0x0048181401007387 */ /* 0x0003e60000100a00 */
[----:B-1----:R-:W2:Y:S01]  /*2cd30*/  LDL.LU R20, [R1+0x60] ;  /* 0x0000600001147983 */ /* 0x002ea20000300800 */
[----:B------:R-:W2:Y:S02]  /*2cd40*/  LDL.LU R21, [R1+0x64] ;  /* 0x0000640001157983 */ /* 0x000ea40000300800 */
[----:B------:R-:W2:Y:S02]  /*2cd50*/  LDL.LU R22, [R1+0x68] ;  /* 0x0000680001167983 */ /* 0x000ea40000300800 */
[----:B------:R-:W2:Y:S01]  /*2cd60*/  LDL.LU R23, [R1+0x6c] ;  /* 0x00006c0001177983 */ /* 0x000ea20000300800 */
[----:B0-----:R-:W-:Y:S01]  /*2cd70*/  MOV R9, R26 ;  /* 0x0000001a00097202 */ /* 0x001fe20000000f00 */
[----:B------:R-:W-:Y:S01]  /*2cd80*/  IMAD.MOV.U32 R8, RZ, RZ, R27 ;  /* 0x000000ffff087224 */ /* 0x000fe200078e001b */
[----:B------:R-:W-:Y:S01]  /*2cd90*/  MOV R3, R24 ;  /* 0x0000001800037202 */ /* 0x000fe20000000f00 */
[----:B------:R-:W-:Y:S01]  /*2cda0*/  IMAD.MOV.U32 R10, RZ, RZ, R25 ;  /* 0x000000ffff0a7224 */ /* 0x000fe200078e0019 */
[----:B------:R-:W3:Y:S01]  /*2cdb0*/  LDL.LU.64 R26, [R1+0x4848] ;  /* 0x00484800011a7983 */ /* 0x000ee20000300a00 */
[----:B------:R-:W3:Y:S03]  /*2cdc0*/  LDL.LU.64 R24, [R1+0x4840] ;  /* 0x0048400001187983 */ /* 0x000ee60000300a00 */
[----:B------:R-:W-:Y:S01]  /*2cdd0*/  STL [R1+0x4810], R10 ;  /* 0x0048100a01007387 */ /* 0x000fe20000100800 */
[----:B------:R0:W-:Y:S03]  /*2cde0*/  STL.64 [R1+0x4808], R8 ;  /* 0x0048080801007387 */ /* 0x0001e60000100a00 */
[----:B0-----:R-:W4:Y:S01]  /*2cdf0*/  LDL.LU R8, [R1+0x70] ;  /* 0x0000700001087983 */ /* 0x001f220000300800 */
[----:B------:R-:W4:Y:S02]  /*2ce00*/  LDL.LU R9, [R1+0x74] ;  /* 0x0000740001097983 */ /* 0x000f240000300800 */
[----:B------:R-:W4:Y:S02]  /*2ce10*/  LDL.LU R10, [R1+0x78] ;  /* 0x00007800010a7983 */ /* 0x000f240000300800 */
[----:B------:R-:W4:Y:S01]  /*2ce20*/  LDL.LU R11, [R1+0x7c] ;  /* 0x00007c00010b7983 */ /* 0x000f220000300800 */
[C---:B---3--:R-:W-:Y:S08]  /*2ce30*/  HMMA.16816.F32.BF16 R4, R24.reuse, R12, R4 ;  /* 0x0000000c1804723c */ /* 0x048ff00000041804 */
[----:B--2---:R-:W-:Y:S07]  /*2ce40*/  HMMA.16816.F32.BF16 R20, R24, R16, R20 ;  /* 0x000000101814723c */ /* 0x004fee0000041814 */
[----:B------:R-:W-:-:S08]  /*2ce50*/  IMAD.MOV.U32 R24, RZ, RZ, R18 ;  /* 0x000000ffff187224 */ /* 0x000fd000078e0012 */
[----:B------:R0:W-:Y:S01]  /*2ce60*/  STL.64 [R1+0x120], R4 ;  /* 0x0001200401007387 */ /* 0x0001e20000100a00 */
[----:B------:R1:W-:Y:S03]  /*2ce70*/  STL.64 [R1+0x128], R6 ;  /* 0x0001280601007387 */ /* 0x0003e60000100a00 */
[----:B0-----:R-:W2:Y:S01]  /*2ce80*/  LDL.LU R4, [R1+0x80] ;  /* 0x0000800001047983 */ /* 0x001ea20000300800 */
[----:B------:R-:W2:Y:S02]  /*2ce90*/  LDL.LU R5, [R1+0x84] ;  /* 0x0000840001057983 */ /* 0x000ea40000300800 */
[----:B-1----:R-:W2:Y:S01]  /*2cea0*/  LDL.LU R6, [R1+0x88] ;  /* 0x0000880001067983 */ /* 0x002ea20000300800 */
[----:B------:R-:W-:Y:S02]  /*2ceb0*/  MOV R7, R2 ;  /* 0x0000000200077202 */ /* 0x000fe40000000f00 */
[----:B------:R-:W3:Y:S01]  /*2cec0*/  LDL.LU R2, [R1+0x4838] ;  /* 0x0048380001027983 */ /* 0x000ee20000300800 */
[----:B------:R-:W2:Y:S02]  /*2ced0*/  LDL.LU R18, [R1+0x4834] ;  /* 0x0048340001127983 */ /* 0x000ea40000300800 */
[----:B------:R-:W-:Y:S02]  /*2cee0*/  STL.64 [R1+0x60], R20 ;  /* 0x0000601401007387 */ /* 0x000fe40000100a00 */
[----:B------:R-:W-:Y:S02]  /*2cef0*/  STL.64 [R1+0x68], R22 ;  /* 0x0000681601007387 */ /* 0x000fe40000100a00 */
[----:B------:R-:W0:Y:S01]  /*2cf00*/  LDSM.16.MT88.4 R20, [R29+0x11080] ;  /* 0x011080001d14783b */ /* 0x000e220000004200 */
[----:B------:R-:W-:-:S02]  /*2cf10*/  MOV R25, R14 ;  /* 0x0000000e00197202 */ /* 0x000fc40000000f00 */
[----:B------:R-:W4:Y:S02]  /*2cf20*/  LDL.LU R14, [R1+0x4830] ;  /* 0x00483000010e7983 */ /* 0x000f240000300800 */
[----:B------:R-:W-:Y:S01]  /*2cf30*/  IMAD.MOV.U32 R26, RZ, RZ, R15 ;  /* 0x000000ffff1a7224 */ /* 0x000fe200078e000f */
[----:B------:R-:W-:Y:S01]  /*2cf40*/  MOV R27, R19 ;  /* 0x00000013001b7202 */ /* 0x000fe20000000f00 */
[----:B------:R-:W4:Y:S01]  /*2cf50*/  LDL.LU R15, [R1+0x482c] ;  /* 0x00482c00010f7983 */ /* 0x000f220000300800 */
[----:B------:R-:W2:Y:S03]  /*2cf60*/  LDL.LU R19, [R1+0x4828] ;  /* 0x0048280001137983 */ /* 0x000ea60000300800 */
[----:B0-----:R-:W-:Y:S01]  /*2cf70*/  STL.64 [R1+0x20], R20 ;  /* 0x0000201401007387 */ /* 0x001fe20000100a00 */
[----:B------:R0:W-:Y:S02]  /*2cf80*/  STL [R1+0x2c], R23 ;  /* 0x00002c1701007387 */ /* 0x0001e40000100800 */
[----:B------:R-:W-:-:S02]  /*2cf90*/  IMAD.MOV.U32 R28, RZ, RZ, R22 ;  /* 0x000000ffff1c7224 */ /* 0x000fc400078e0016 */
[----:B0-----:R-:W4:Y:S01]  /*2cfa0*/  LDL.LU.64 R22, [R1+0x4820] ;  /* 0x0048200001167983 */ /* 0x001f220000300a00 */
[----:B------:R-:W4:Y:S02]  /*2cfb0*/  LDL.LU.64 R20, [R1+0x4818] ;  /* 0x0048180001147983 */ /* 0x000f240000300a00 */
[----:B------:R-:W-:Y:S02]  /*2cfc0*/  STL [R1+0x47dc], R28 ;  /* 0x0047dc1c01007387 */ /* 0x000fe40000100800 */
[----:B------:R-:W-:Y:S01]  /*2cfd0*/  STL [R1+0x47d8], R29 ;  /* 0x0047d81d01007387 */ /* 0x000fe20000100800 */
[C---:B----4-:R-:W-:Y:S11]  /*2cfe0*/  HMMA.16816.F32.BF16 R8, R20.reuse, R14, R8 ;  /* 0x0000000e1408723c */ /* 0x050ff60000041808 */
[----:B------:R-:W-:Y:S11]  /*2cff0*/  @!UPT UIADD3 URZ, URZ, URZ, URZ ;  /* 0x0000003f3f3ff290 */ /* 0x000ff6000fffe03f */
[----:B------:R-:W-:Y:S01]  /*2d000*/  @!UPT UIADD3 URZ, URZ, URZ, URZ ;  /* 0x0000003f3f3ff290 */ /* 0x000fe2000fffe03f */
[----:B------:R0:W-:Y:S01]  /*2d010*/  STL.64 [R1+0x78], R10 ;  /* 0x0000780a01007387 */ /* 0x0001e20000100a00 */
[----:B------:R-:W-:Y:S01]  /*2d020*/  MOV R12, R8 ;  /* 0x00000008000c7202 */ /* 0x000fe20000000f00 */
[----:B------:R-:W-:Y:S02]  /*2d030*/  IMAD.MOV.U32 R13, RZ, RZ, R9 ;  /* 0x000000ffff0d7224 */ /* 0x000fe400078e0009 */
[----:B0-----:R-:W4:Y:S01]  /*2d040*/  LDL.LU R10, [R1+0x4810] ;  /* 0x00481000010a7983 */ /* 0x001f220000300800 */
[----:B------:R-:W4:Y:S01]  /*2d050*/  LDL.LU.64 R8, [R1+0x4808] ;  /* 0x0048080001087983 */ /* 0x000f220000300a00 */
[----:B--2---:R-:W-:Y:S01]  /*2d060*/  HMMA.16816.F32.BF16 R24, R20, R18, R24 ;  /* 0x000000121418723c */ /* 0x004fe20000041818 */
[----:B---3--:R-:W0:Y:S01]  /*2d070*/  LDSM.16.MT88.4 R20, [R2+0x11000] ;  /* 0x011000000214783b */ /* 0x008e220000004200 */
[----:B------:R-:W2:Y:S03]  /*2d080*/  LDL R11, [R1+0x13f0] ;  /* 0x0013f000010b7983 */ /* 0x000ea60000100800 */
[----:B------:R-:W-:Y:S02]  /*2d090*/  STL [R1+0x472c], R12 ;  /* 0x00472c0c01007387 */ /* 0x000fe40000100800 */
[----:B------:R-:W-:Y:S11]  /*2d0a0*/  STL [R1+0x4728], R13 ;  /* 0x0047280d01007387 */ /* 0x000ff60000100800 */
[----:B------:R-:W-:Y:S05]  /*2d0b0*/  @!UPT UIADD3 URZ, URZ, URZ, URZ ;  /* 0x0000003f3f3ff290 */ /* 0x000fea000fffe03f */
[----:B------:R-:W-:Y:S01]  /*2d0c0*/  STL.64 [R1+0x140], R24 ;  /* 0x0001401801007387 */ /* 0x000fe20000100a00 */
[----:B------:R-:W-:Y:S02]  /*2d0d0*/  STL.64 [R1+0x148], R26 ;  /* 0x0001481a01007387 */ /* 0x000fe40000100a00 */
[----:B------:R-:W1:Y:S01]  /*2d0e0*/  LDSM.16.MT88.4 R24, [R2+0x11080] ;  /* 0x011080000218783b */ /* 0x000e620000004200 */
[----:B0-----:R-:W-:Y:S01]  /*2d0f0*/  STL [R1+0x10], R20 ;  /* 0x0000101401007387 */ /* 0x001fe20000100800 */
[----:B------:R-:W-:Y:S02]  /*2d100*/  MOV R28, R21 ;  /* 0x00000015001c7202 */ /* 0x000fe40000000f00 */
[----:B------:R-:W-:Y:S02]  /*2d110*/  STL [R1+0x18], R22 ;  /* 0x0000181601007387 */ /* 0x000fe40000100800 */
[----:B------:R-:W-:Y:S02]  /*2d120*/  IMAD.MOV.U32 R29, RZ, RZ, R23 ;  /* 0x000000ffff1d7224 */ /* 0x000fe400078e0017 */
[----:B------:R-:W0:Y:S04]  /*2d130*/  LDSM.16.MT88.4 R20, [R0+0x11000] ;  /* 0x011000000014783b */ /* 0x000e280000004200 */
[----:B------:R-:W-:Y:S04]  /*2d140*/  STL [R1+0x46fc], R2 ;  /* 0x0046fc0201007387 */ /* 0x000fe80000100800 */
[----:B-1----:R-:W-:Y:S01]  /*2d150*/  STL.64 [R1], R24 ;  /* 0x0000001801007387 */ /* 0x002fe20000100a00 */
[----:B------:R-:W-:Y:S02]  /*2d160*/  STL.64 [R1+0x8], R26 ;  /* 0x0000081a01007387 */ /* 0x000fe40000100a00 */
[----:B------:R-:W1:Y:S01]  /*2d170*/  LDSM.16.MT88.4 R24, [R0+0x11080] ;  /* 0x011080000018783b */ /* 0x000e620000004200 */
[----:B0-----:R-:W-:Y:S03]  /*2d180*/  STL.64 [R1+0x4758], R22 ;  /* 0x0047581601007387 */ /* 0x001fe60000100a00 */
[----:B------:R0:W-:Y:S02]  /*2d190*/  STL.64 [R1+0x4750], R20 ;  /* 0x0047501401007387 */ /* 0x0001e40000100a00 */
[----:B0-----:R-:W-:-:S02]  /*2d1a0*/  MOV R20, R3 ;  /* 0x0000000300147202 */ /* 0x001fc40000000f00 */
[----:B------:R-:W3:Y:S01]  /*2d1b0*/  LDL.LU R3, [R1+0x4800] ;  /* 0x0048000001037983 */ /* 0x000ee20000300800 */
[----:B----4-:R-:W-:Y:S01]  /*2d1c0*/  IMAD.MOV.U32 R21, RZ, RZ, R10 ;  /* 0x000000ffff157224 */ /* 0x010fe200078e000a */
[----:B------:R-:W-:Y:S01]  /*2d1d0*/  MOV R22, R9 ;  /* 0x0000000900167202 */ /* 0x000fe20000000f00 */
[----:B------:R-:W-:-:S05]  /*2d1e0*/  IMAD.MOV.U32 R23, RZ, RZ, R8 ;  /* 0x000000ffff177224 */ /* 0x000fca00078e0008 */
[----:B------:R-:W-:Y:S01]  /*2d1f0*/  STL.64 [R1+0x47e8], R22 ;  /* 0x0047e81601007387 */ /* 0x000fe20000100a00 */
[----:B------:R0:W-:Y:S03]  /*2d200*/  STL.64 [R1+0x47e0], R20 ;  /* 0x0047e01401007387 */ /* 0x0001e60000100a00 */
[----:B0-----:R-:W4:Y:S01]  /*2d210*/  LDL.LU R20, [R1+0x40] ;  /* 0x0000400001147983 */ /* 0x001f220000300800 */
[----:B------:R-:W4:Y:S02]  /*2d220*/  LDL.LU R21, [R1+0x44] ;  /* 0x0000440001157983 */ /* 0x000f240000300800 */
[----:B------:R-:W4:Y:S02]  /*2d230*/  LDL.LU R22, [R1+0x48] ;  /* 0x0000480001167983 */ /* 0x000f240000300800 */
[----:B------:R-:W4:Y:S02]  /*2d240*/  LDL.LU R23, [R1+0x4c] ;  /* 0x00004c0001177983 */ /* 0x000f240000300800 */
[C---:B----4-:R-:W-:Y:S11]  /*2d250*/  HMMA.16816.F32.BF16 R4, R20.reuse, R14, R4 ;  /* 0x0000000e1404723c */ /* 0x050ff60000041804 */
[----:B------:R-:W-:Y:S11]  /*2d260*/  @!UPT UIADD3 URZ, URZ, URZ, URZ ;  /* 0x0000003f3f3ff290 */ /* 0x000ff6000fffe03f */
[----:B------:R-:W-:Y:S02]  /*2d270*/  @!UPT UIADD3 URZ, URZ, URZ, URZ ;  /* 0x0000003f3f3ff290 */ /* 0x000fe4000fffe03f */
[----:B------:R-:W-:Y:S01]  /*2d280*/  IMAD.MOV.U32 R16, RZ, RZ, R7 ;  /* 0x000000ffff107224 */ /* 0x000fe200078e0007 */
[----:B------:R-:W-:Y:S01]  /*2d290*/  MOV R17, R6 ;  /* 0x0000000600117202 */ /* 0x000fe20000000f00 */
[----:B------:R-:W-:Y:S03]  /*2d2a0*/  STL.64 [R1+0x170], R4 ;  /* 0x0001700401007387 */ /* 0x000fe60000100a00 */
[----:B------:R-:W-:Y:S02]  /*2d2b0*/  STL [R1+0x46f8], R16 ;  /* 0x0046f81001007387 */ /* 0x000fe40000100800 */
[----:B---3--:R-:W0:Y:S01]  /*2d2c0*/  LDSM.16.MT88.4 R4, [R3+0x12000] ;  /* 0x012000000304783b */ /* 0x008e220000004200 */
[----:B------:R-:W-:Y:S03]  /*2d2d0*/  STL [R1+0x46f4], R17 ;  /* 0x0046f41101007387 */ /* 0x000fe60000100800 */
[----:B-1----:R-:W-:Y:S02]  /*2d2e0*/  STL.64 [R1+0x4738], R26 ;  /* 0x0047381a01007387 */ /* 0x002fe40000100a00 */
[----:B------:R1:W-:Y:S02]  /*2d2f0*/  STL.64 [R1+0x4730], R24 ;  /* 0x0047301801007387 */ /* 0x0003e40000100a00 */
[----:B-1----:R-:W3:Y:S01]  /*2d300*/  LDL.LU R24, [R1+0xb0] ;  /* 0x0000b00001187983 */ /* 0x002ee20000300800 */
[----:B------:R-:W3:Y:S02]  /*2d310*/  LDL.LU R25, [R1+0xb4] ;  /* 0x0000b40001197983 */ /* 0x000ee40000300800 */
[----:B------:R-:W4:Y:S02]  /*2d320*/  LDL.LU R26, [R1+0xb8] ;  /* 0x0000b800011a7983 */ /* 0x000f240000300800 */
[----:B------:R-:W4:Y:S01]  /*2d330*/  LDL.LU R27, [R1+0xbc] ;  /* 0x0000bc00011b7983 */ /* 0x000f220000300800 */
[----:B0-----:R-:W-:Y:S01]  /*2d340*/  MOV R12, R4 ;  /* 0x00000004000c7202 */ /* 0x001fe20000000f00 */
[----:B------:R-:W-:Y:S01]  /*2d350*/  IMAD.MOV.U32 R13, RZ, RZ, R5 ;  /* 0x000000ffff0d7224 */ /* 0x000fe200078e0005 */
[----:B----4-:R-:W-:Y:S01]  /*2d360*/  STL.64 [R1+0x47f8], R26 ;  /* 0x0047f81a01007387 */ /* 0x010fe20000100a00 */
[----:B---3--:R0:W-:Y:S03]  /*2d370*/  STL.64 [R1+0x47f0], R24 ;  /* 0x0047f01801007387 */ /* 0x0081e60000100a00 */
[----:B0-----:R-:W3:Y:S01]  /*2d380*/  LDL.LU R24, [R1+0xa0] ;  /* 0x0000a00001187983 */ /* 0x001ee20000300800 */
[----:B------:R-:W3:Y:S02]  /*2d390*/  LDL.LU R25, [R1+0xa4] ;  /* 0x0000a40001197983 */ /* 0x000ee40000300800 */
[----:B------:R-:W3:Y:S02]  /*2d3a0*/  LDL.LU R26, [R1+0xa8] ;  /* 0x0000a800011a7983 */ /* 0x000ee40000300800 */
[----:B------:R-:W3:Y:S01]  /*2d3b0*/  LDL.LU R27, [R1+0xac] ;  /* 0x0000ac00011b7983 */ /* 0x000ee20000300800 */
[----:B------:R-:W-:Y:S01]  /*2d3c0*/  STL [R1+0x4700], R0 ;  /* 0x0047000001007387 */ /* 0x000fe20000100800 */
[----:B------:R-:W-:Y:S02]  /*2d3d0*/  STL.64 [R1+0x58], R6 ;  /* 0x0000580601007387 */ /* 0x000fe40000100a00 */
[----:B--2---:R-:W0:Y:S02]  /*2d3e0*/  LDSM.16.M88.4 R4, [R11+0x20200] ;  /* 0x020200000b04783b */ /* 0x004e240000000200 */
[----:B------:R-:W1:Y:S04]  /*2d3f0*/  LDSM.16.M88.4 R8, [R11+0x30200] ;  /* 0x030200000b08783b */ /* 0x000e680000000200 */
[----:B0-----:R-:W-:Y:S01]  /*2d400*/  STL [R1+0x460c], R6 ;  /* 0x00460c0601007387 */ /* 0x001fe20000100800 */
[----:B------:R-:W-:Y:S02]  /*2d410*/  STL [R1+0x4608], R7 ;  /* 0x0046080701007387 */ /* 0x000fe40000100800 */
[----:B------:R0:W-:Y:S02]  /*2d420*/  STL.64 [R1+0x47c0], R4 ;  /* 0x0047c00401007387 */ /* 0x0001e40000100a00 */
[----:B0-----:R-:W2:Y:S01]  /*2d430*/  LDL.LU R4, [R1+0xe0] ;  /* 0x0000e00001047983 */ /* 0x001ea20000300800 */
[----:B------:R-:W2:Y:S02]  /*2d440*/  LDL.LU R5, [R1+0xe4] ;  /* 0x0000e40001057983 */ /* 0x000ea40000300800 */
[----:B------:R-:W2:Y:S02]  /*2d450*/  LDL.LU R6, [R1+0xe8] ;  /* 0x0000e80001067983 */ /* 0x000ea40000300800 */
[----:B------:R-:W2:Y:S01]  /*2d460*/  LDL.LU R7, [R1+0xec] ;  /* 0x0000ec0001077983 */ /* 0x000ea20000300800 */
[----:B---3--:R-:W-:Y:S01]  /*2d470*/  HMMA.16816.F32.BF16 R20, R20, R18, R24 ;  /* 0x000000121414723c */ /* 0x008fe20000041818 */
[----:B------:R-:W3:Y:S01]  /*2d480*/  LDL.LU.64 R26, [R1+0x47f8] ;  /* 0x0047f800011a7983 */ /* 0x000ee20000300a00 */
[----:B------:R-:W3:Y:S11]  /*2d490*/  LDL.LU.64 R24, [R1+0x47f0] ;  /* 0x0047f00001187983 */ /* 0x000ef60000300a00 */
[----:B------:R-:W-:Y:S10]  /*2d4a0*/  @!UPT UIADD3 URZ, URZ, URZ, URZ ;  /* 0x0000003f3f3ff290 */ /* 0x000ff4000fffe03f */
[----:B------:R-:W-:Y:S01]  /*2d4b0*/  STL.64 [R1+0x100], R20 ;  /* 0x0001001401007387 */ /* 0x000fe20000100a00 */
[----:B------:R0:W-:Y:S03]  /*2d4c0*/  STL.64 [R1+0x108], R22 ;  /* 0x0001081601007387 */ /* 0x0001e60000100a00 */
[----:B0-----:R-:W2:Y:S01]  /*2d4d0*/  LDL.LU.64 R22, [R1+0x47e8] ;  /* 0x0047e80001167983 */ /* 0x001ea20000300a00 */
[----:B------:R-:W2:Y:S02]  /*2d4e0*/  LDL.LU.64 R20, [R1+0x47e0] ;  /* 0x0047e00001147983 */ /* 0x000ea40000300a00 */
[----:B-1----:R-:W-:Y:S02]  /*2d4f0*/  STL [R1+0x4604], R10 ;  /* 0x0046040a01007387 */ /* 0x002fe40000100800 */
[----:B------:R-:W-:Y:S01]  /*2d500*/  STL [R1+0x4600], R11 ;  /* 0x0046000b01007387 */ /* 0x000fe20000100800 */
[----:B------:R3:W-:Y:S01]  /*2d510*/  STL.64 [R1+0x47c8], R8 ;  /* 0x0047c80801007387 */ /* 0x0007e20000100a00 */
[C---:B--2---:R-:W-:Y:S08]  /*2d520*/  HMMA.16816.F32.BF16 R4, R20.reuse, R14, R4 ;  /* 0x0000000e1404723c */ /* 0x044ff00000041804 */
[----:B---3--:R-:W-:Y:S11]  /*2d530*/  HMMA.16816.F32.BF16 R8, R20, R18, R24 ;  /* 0x000000121408723c */ /* 0x008ff60000041818 */
[----:B------:R-:W-:Y:S04]  /*2d540*/  @!UPT UIADD3 URZ, URZ, URZ, URZ ;  /* 0x0000003f3f3ff290 */ /* 0x000fe8000fffe03f */
[----:B------:R-:W-:Y:S01]  /*2d550*/  STL.64 [R1+0x1a0], R4 ;  /* 0x0001a00401007387 */ /* 0x000fe20000100a00 */
[----:B------:R-:W-:Y:S07]  /*2d560*/  STL.64 [R1+0x1a8], R6 ;  /* 0x0001a80601007387 */ /* 0x000fee0000100a00 */
[----:B------:R-:W-:Y:S02]  /*2d570*/  STL.64 [R1+0x110], R8 ;  /* 0x0001100801007387 */ /* 0x000fe40000100a00 */
[----:B------:R-:W-:Y:S01]  /*2d580*/  STL.64 [R1+0x118], R10 ;  /* 0x0001180a01007387 */ /* 0x000fe20000100a00 */
[----:B------:R-:W2:Y:S01]  /*2d590*/  LDL.LU R24, [R1+0x130] ;  /* 0x0001300001187983 */ /* 0x000ea20000300800 */
[----:B------:R-:W2:Y:S02]  /*2d5a0*/  LDL.LU R25, [R1+0x134] ;  /* 0x0001340001197983 */ /* 0x000ea40000300800 */
[----:B------:R-:W3:Y:S02]  /*2d5b0*/  LDL.LU R26, [R1+0x138] ;  /* 0x00013800011a7983 */ /* 0x000ee40000300800 */
[----:B------:R-:W3:Y:S01]  /*2d5c0*/  LDL.LU R27, [R1+0x13c] ;  /* 0x00013c00011b7983 */ /* 0x000ee20000300800 */
[----:B------:R-:W4:Y:S01]  /*2d5d0*/  LDL.LU R20, [R1] ;  /* 0x0000000001147983 */ /* 0x000f220000300800 */
[----:B------:R-:W4:Y:S02]  /*2d5e0*/  LDL.LU R21, [R1+0x4] ;  /* 0x0000040001157983 */ /* 0x000f240000300800 */
[----:B------:R-:W2:Y:S02]  /*2d5f0*/  LDL.LU R22, [R1+0x8] ;  /* 0x0000080001167983 */ /* 0x000ea40000300800 */
[----:B------:R-:W2:Y:S01]  /*2d600*/  LDL.LU R23, [R1+0xc] ;  /* 0x00000c0001177983 */ /* 0x000ea20000300800 */
[----:B------:R-:W0:Y:S04]  /*2d610*/  LDSM.16.MT88.4 R4, [R3+0x12080] ;  /* 0x012080000304783b */ /* 0x000e280000004200 */
[----:B--2---:R-:W-:Y:S01]  /*2d620*/  STL.64 [R1+0x4788], R22 ;  /* 0x0047881601007387 */ /* 0x004fe20000100a00 */
[----:B----4-:R-:W-:Y:S02]  /*2d630*/  STL.64 [R1+0x4780], R20 ;  /* 0x0047801401007387 */ /* 0x010fe40000100a00 */
[----:B---3--:R-:W-:Y:S02]  /*2d640*/  STL.64 [R1+0x4748], R26 ;  /* 0x0047481a01007387 */ /* 0x008fe40000100a00 */
[----:B------:R1:W-:Y:S02]  /*2d650*/  STL.64 [R1+0x4740], R24 ;  /* 0x0047401801007387 */ /* 0x0003e40000100a00 */
[----:B-1----:R-:W2:Y:S01]  /*2d660*/  LDL.LU R24, [R1+0x160] ;  /* 0x0001600001187983 */ /* 0x002ea20000300800 */
[----:B------:R-:W2:Y:S02]  /*2d670*/  LDL.LU R25, [R1+0x164] ;  /* 0x0001640001197983 */ /* 0x000ea40000300800 */
[----:B------:R-:W3:Y:S02]  /*2d680*/  LDL.LU R26, [R1+0x168] ;  /* 0x00016800011a7983 */ /* 0x000ee40000300800 */
[----:B------:R-:W3:Y:S01]  /*2d690*/  LDL.LU R27, [R1+0x16c] ;  /* 0x00016c00011b7983 */ /* 0x000ee20000300800 */
[----:B0-----:R-:W-:Y:S01]  /*2d6a0*/  MOV R0, R4 ;  /* 0x0000000400007202 */ /* 0x001fe20000000f00 */
[----:B------:R-:W-:Y:S01]  /*2d6b0*/  IMAD.MOV.U32 R2, RZ, RZ, R5 ;  /* 0x000000ffff027224 */ /* 0x000fe200078e0005 */
[----:B------:R-:W-:Y:S01]  /*2d6c0*/  MOV R16, R6 ;  /* 0x0000000600107202 */ /* 0x000fe20000000f00 */
[----:B------:R-:W-:Y:S01]  /*2d6d0*/  IMAD.MOV.U32 R17, RZ, RZ, R7 ;  /* 0x000000ffff117224 */ /* 0x000fe200078e0007 */
[----:B------:R-:W-:Y:S01]  /*2d6e0*/  MOV R21, R28 ;  /* 0x0000001c00157202 */ /* 0x000fe20000000f00 */
        /* <DEDUP_REMOVED lines=10> */
[----:B------:R-:W2:Y:S01]  /*2d790*/  LDL.LU R4, [R1+0x90] ;  /* 0x0000900001047983 */ /* 0x000ea20000300800 */
[----:B------:R-:W2:Y:S02]  /*2d7a0*/  LDL.LU R5, [R1+0x94] ;  /* 0x0000940001057983 */ /* 0x000ea40000300800 */
[----:B------:R-:W2:Y:S02]  /*2d7b0*/  LDL.LU R6, [R1+0x98] ;  /* 0x0000980001067983 */ /* 0x000ea40000300800 */
[----:B------:R-:W2:Y:S01]  /*2d7c0*/  LDL.LU R7, [R1+0x9c] ;  /* 0x00009c0001077983 */ /* 0x000ea20000300800 */
[----:B------:R-:W2:Y:S01]  /*2d7d0*/  LDL.LU R20, [R1+0x10] ;  /* 0x0000100001147983 */ /* 0x000ea20000300800 */
[----:B------:R-:W2:Y:S02]  /*2d7e0*/  LDL.LU R28, [R1+0x47dc] ;  /* 0x0047dc00011c7983 */ /* 0x000ea40000300800 */
[----:B------:R-:W2:Y:S02]  /*2d7f0*/  LDL.LU R22, [R1+0x18] ;  /* 0x0000180001167983 */ /* 0x000ea40000300800 */
[----:B------:R-:W-:-:S02]  /*2d800*/  IMAD.MOV.U32 R23, RZ, RZ, R29 ;  /* 0x000000ffff177224 */ /* 0x000fc400078e001d */
[----:B------:R-:W3:Y:S04]  /*2d810*/  LDL.LU R29, [R1+0x47d8] ;  /* 0x0047d800011d7983 */ /* 0x000ee80000300800 */
[----:B--2---:R0:W-:Y:S01]  /*2d820*/  STL.64 [R1+0x47b8], R22 ;  /* 0x0047b81601007387 */ /* 0x0041e20000100a00 */
[----:B------:R1:W-:Y:S01]  /*2d830*/  STL.64 [R1+0x47b0], R20 ;  /* 0x0047b01401007387 */ /* 0x0003e20000100a00 */
[----:B0-----:R-:W-:Y:S02]  /*2d840*/  MOV R22, R28 ;  /* 0x0000001c00167202 */ /* 0x001fe40000000f00 */
[----:B-1----:R-:W4:Y:S01]  /*2d850*/  LDL.LU R20, [R1+0x20] ;  /* 0x0000200001147983 */ /* 0x002f220000300800 */
[----:B------:R-:W4:Y:S02]  /*2d860*/  LDL.LU R21, [R1+0x24] ;  /* 0x0000240001157983 */ /* 0x000f240000300800 */
[----:B------:R-:W2:Y:S02]  /*2d870*/  LDL.LU R28, [R1+0x47d4] ;  /* 0x0047d400011c7983 */ /* 0x000ea40000300800 */
[----:B------:R-:W4:Y:S01]  /*2d880*/  LDL.LU R23, [R1+0x2c] ;  /* 0x00002c0001177983 */ /* 0x000f220000300800 */
[----:B---3--:R-:W-:Y:S01]  /*2d890*/  STL.64 [R1+0x4778], R26 ;  /* 0x0047781a01007387 */ /* 0x008fe20000100a00 */
[----:B------:R0:W-:Y:S03]  /*2d8a0*/  STL.64 [R1+0x4770], R24 ;  /* 0x0047701801007387 */ /* 0x0001e60000100a00 */
[----:B0-----:R-:W3:Y:S01]  /*2d8b0*/  LDL.LU R24, [R1+0x180] ;  /* 0x0001800001187983 */ /* 0x001ee20000300800 */
[----:B------:R-:W3:Y:S02]  /*2d8c0*/  LDL.LU R25, [R1+0x184] ;  /* 0x0001840001197983 */ /* 0x000ee40000300800 */
[----:B------:R-:W3:Y:S02]  /*2d8d0*/  LDL.LU R26, [R1+0x188] ;  /* 0x00018800011a7983 */ /* 0x000ee40000300800 */
[----:B--2---:R-:W-:-:S02]  /*2d8e0*/  IMAD.MOV.U32 R27, RZ, RZ, R28 ;  /* 0x000000ffff1b7224 */ /* 0x004fc400078e001c */
[----:B------:R-:W2:Y:S04]  /*2d8f0*/  LDL.LU R28, [R1+0x47d0] ;  /* 0x0047d000011c7983 */ /* 0x000ea80000300800 */
[----:B---3--:R-:W-:Y:S01]  /*2d900*/  STL.64 [R1+0x4798], R26 ;  /* 0x0047981a01007387 */ /* 0x008fe20000100a00 */
[----:B------:R0:W-:Y:S03]  /*2d910*/  STL.64 [R1+0x4790], R24 ;  /* 0x0047901801007387 */ /* 0x0001e60000100a00 */
[----:B0-----:R-:W3:Y:S01]  /*2d920*/  LDL.LU R24, [R1+0x190] ;  /* 0x0001900001187983 */ /* 0x001ee20000300800 */
[----:B------:R-:W3:Y:S02]  /*2d930*/  LDL.LU R25, [R1+0x194] ;  /* 0x0001940001197983 */ /* 0x000ee40000300800 */
[----:B------:R-:W2:Y:S02]  /*2d940*/  LDL.LU R26, [R1+0x198] ;  /* 0x00019800011a7983 */ /* 0x000ea40000300800 */
[----:B------:R-:W2:Y:S01]  /*2d950*/  LDL.LU R27, [R1+0x19c] ;  /* 0x00019c00011b7983 */ /* 0x000ea20000300800 */
[C---:B----4-:R-:W-:Y:S08]  /*2d960*/  HMMA.16816.F32.BF16 R8, R20.reuse, R14, R8 ;  /* 0x0000000e1408723c */ /* 0x050ff00000041808 */
[----:B------:R-:W-:Y:S01]  /*2d970*/  HMMA.16816.F32.BF16 R20, R20, R18, R4 ;  /* 0x000000121414723c */ /* 0x000fe20000041804 */
[----:B--2---:R-:W-:Y:S01]  /*2d980*/  STL.64 [R1+0x47a8], R26 ;  /* 0x0047a81a01007387 */ /* 0x004fe20000100a00 */
[----:B---3--:R0:W-:Y:S03]  /*2d990*/  STL.64 [R1+0x47a0], R24 ;  /* 0x0047a01801007387 */ /* 0x0081e60000100a00 */
[----:B0-----:R-:W2:Y:S01]  /*2d9a0*/  LDL.LU R24, [R1+0x1c0] ;  /* 0x0001c00001187983 */ /* 0x001ea20000300800 */
[----:B------:R-:W2:Y:S02]  /*2d9b0*/  LDL.LU R25, [R1+0x1c4] ;  /* 0x0001c40001197983 */ /* 0x000ea40000300800 */
[----:B------:R-:W2:Y:S02]  /*2d9c0*/  LDL.LU R26, [R1+0x1c8] ;  /* 0x0001c800011a7983 */ /* 0x000ea40000300800 */
[----:B------:R0:W-:Y:S05]  /*2d9d0*/  STL [R1+0x46e8], R3 ;  /* 0x0046e80301007387 */ /* 0x0001ea0000100800 */
[----:B------:R1:W-:Y:S01]  /*2d9e0*/  STL.64 [R1+0x1b0], R8 ;  /* 0x0001b00801007387 */ /* 0x0003e20000100a00 */
[----:B------:R-:W-:Y:S01]  /*2d9f0*/  STL.64 [R1+0x1b8], R10 ;  /* 0x0001b80a01007387 */ /* 0x000fe20000100a00 */
[----:B------:R-:W-:-:S07]  /*2da00*/  MOV R27, R28 ;  /* 0x0000001c001b7202 */ /* 0x000fce0000000f00 */
[----:B------:R-:W-:Y:S02]  /*2da10*/  MOV R28, R23 ;  /* 0x00000017001c7202 */ /* 0x000fe40000000f00 */
[----:B0-----:R-:W-:Y:S01]  /*2da20*/  IMAD.MOV.U32 R3, RZ, RZ, R22 ;  /* 0x000000ffff037224 */ /* 0x001fe200078e0016 */
[----:B-1----:R-:W3:Y:S01]  /*2da30*/  LDL.LU.64 R8, [R1+0x47c8] ;  /* 0x0047c80001087983 */ /* 0x002ee20000300a00 */
[----:B------:R-:W4:Y:S02]  /*2da40*/  LDL.LU.64 R4, [R1+0x47c0] ;  /* 0x0047c00001047983 */ /* 0x000f240000300a00 */
[----:B------:R-:W-:Y:S02]  /*2da50*/  STL.64 [R1+0xe0], R20 ;  /* 0x0000e01401007387 */ /* 0x000fe40000100a00 */
[----:B------:R-:W0:Y:S04]  /*2da60*/  LDSM.16.MT88.4 R20, [R29+0x12000] ;  /* 0x012000001d14783b */ /* 0x000e280000004200 */
[----:B------:R-:W-:Y:S01]  /*2da70*/  STL [R1+0x46f0], R28 ;  /* 0x0046f01c01007387 */ /* 0x000fe20000100800 */
[----:B------:R-:W-:Y:S02]  /*2da80*/  STL [R1+0x46ec], R3 ;  /* 0x0046ec0301007387 */ /* 0x000fe40000100800 */
[----:B0-----:R-:W-:Y:S01]  /*2da90*/  IMAD.MOV.U32 R7, RZ, RZ, R22 ;  /* 0x000000ffff077224 */ /* 0x001fe200078e0016 */
[----:B------:R-:W-:Y:S01]  /*2daa0*/  MOV R6, R23 ;  /* 0x0000001700067202 */ /* 0x000fe20000000f00 */
[----:B------:R-:W-:Y:S01]  /*2dab0*/  IMAD.MOV.U32 R11, RZ, RZ, R20 ;  /* 0x000000ffff0b7224 */ /* 0x000fe200078e0014 */
[----:B------:R-:W-:Y:S01]  /*2dac0*/  MOV R10, R21 ;  /* 0x00000015000a7202 */ /* 0x000fe20000000f00 */
[----:B------:R-:W2:Y:S01]  /*2dad0*/  LDL.LU.64 R22, [R1+0x47b8] ;  /* 0x0047b80001167983 */ /* 0x000ea20000300a00 */
[----:B------:R-:W2:Y:S02]  /*2dae0*/  LDL.LU.64 R20, [R1+0x47b0] ;  /* 0x0047b00001147983 */ /* 0x000ea40000300a00 */
[----:B------:R-:W-:Y:S01]  /*2daf0*/  STL.64 [R1+0x4720], R6 ;  /* 0x0047200601007387 */ /* 0x000fe20000100a00 */
[----:B----4-:R0:W-:Y:S04]  /*2db00*/  STL.64 [R1+0x4718], R4 ;  /* 0x0047180401007387 */ /* 0x0101e80000100a00 */
[----:B0-----:R-:W4:Y:S01]  /*2db10*/  LDL.LU R4, [R1+0x120] ;  /* 0x0001200001047983 */ /* 0x001f220000300800 */
[----:B------:R-:W4:Y:S02]  /*2db20*/  LDL.LU R5, [R1+0x124] ;  /* 0x0001240001057983 */ /* 0x000f240000300800 */
[----:B------:R-:W4:Y:S02]  /*2db30*/  LDL.LU R6, [R1+0x128] ;  /* 0x0001280001067983 */ /* 0x000f240000300800 */
[----:B------:R-:W4:Y:S01]  /*2db40*/  LDL.LU R7, [R1+0x12c] ;  /* 0x00012c0001077983 */ /* 0x000f220000300800 */
[----:B------:R-:W-:Y:S01]  /*2db50*/  STL.64 [R1+0x4710], R10 ;  /* 0x0047100a01007387 */ /* 0x000fe20000100a00 */
[----:B---3--:R0:W-:Y:S03]  /*2db60*/  STL.64 [R1+0x4708], R8 ;  /* 0x0047080801007387 */ /* 0x0081e60000100a00 */
[----:B0-----:R-:W3:Y:S01]  /*2db70*/  LDL.LU R8, [R1+0x60] ;  /* 0x0000600001087983 */ /* 0x001ee20000300800 */
[----:B------:R-:W3:Y:S02]  /*2db80*/  LDL.LU R9, [R1+0x64] ;  /* 0x0000640001097983 */ /* 0x000ee40000300800 */
[----:B------:R-:W3:Y:S02]  /*2db90*/  LDL.LU R10, [R1+0x68] ;  /* 0x00006800010a7983 */ /* 0x000ee40000300800 */
[----:B------:R-:W3:Y:S01]  /*2dba0*/  LDL.LU R11, [R1+0x6c] ;  /* 0x00006c00010b7983 */ /* 0x000ee20000300800 */
[C---:B--2---:R-:W-:Y:S11]  /*2dbb0*/  HMMA.16816.F32.BF16 R24, R20.reuse, R14, R24 ;  /* 0x0000000e1418723c */ /* 0x044ff60000041818 */
[----:B------:R-:W-:Y:S11]  /*2dbc0*/  @!UPT UIADD3 URZ, URZ, URZ, URZ ;  /* 0x0000003f3f3ff290 */ /* 0x000ff6000fffe03f */
[----:B------:R-:W-:Y:S01]  /*2dbd0*/  @!UPT UIADD3 URZ, URZ, URZ, URZ ;  /* 0x0000003f3f3ff290 */ /* 0x000fe2000fffe03f */
[----:B------:R0:W-:Y:S01]  /*2dbe0*/  STL.64 [R1+0xf0], R24 ;  /* 0x0000f01801007387 */ /* 0x0001e20000100a00 */
[----:B------:R-:W-:Y:S01]  /*2dbf0*/  IMAD.MOV.U32 R28, RZ, RZ, R26 ;  /* 0x000000ffff1c7224 */ /* 0x000fe200078e001a */
[----:B------:R-:W-:Y:S02]  /*2dc00*/  MOV R3, R27 ;  /* 0x0000001b00037202 */ /* 0x000fe40000000f00 */
[----:B------:R-:W2:Y:S04]  /*2dc10*/  LDL.LU.64 R26, [R1+0x47a8] ;  /* 0x0047a800011a7983 */ /* 0x000ea80000300a00 */
[----:B0-----:R-:W2:Y:S02]  /*2dc20*/  LDL.LU.64 R24, [R1+0x47a0] ;  /* 0x0047a00001187983 */ /* 0x001ea40000300a00 */
[----:B--2---:R-:W-:Y:S02]  /*2dc30*/  HMMA.16816.F32.BF16 R20, R20, R18, R24 ;  /* 0x000000121414723c */ /* 0x004fe40000041818 */
[----:B------:R-:W2:Y:S01]  /*2dc40*/  LDL.LU.64 R26, [R1+0x4798] ;  /* 0x00479800011a7983 */ /* 0x000ea20000300a00 */
[----:B------:R-:W2:Y:S11]  /*2dc50*/  LDL.LU.64 R24, [R1+0x4790] ;  /* 0x0047900001187983 */ /* 0x000eb60000300a00 */
[----:B------:R-:W-:Y:S09]  /*2dc60*/  @!UPT UIADD3 URZ, URZ, URZ, URZ ;  /* 0x0000003f3f3ff290 */ /* 0x000ff2000fffe03f */
        /* <DEDUP_REMOVED lines=27> */
[----:B------:R-:W4:Y:S01]  /*2de20*/  LDL.LU.64 R26, [R1+0x4738] ;  /* 0x00473800011a7983 */ /* 0x000f220000300a00 */
[----:B------:R-:W4:Y:S11]  /*2de30*/  LDL.LU.64 R24, [R1+0x4730] ;  /* 0x0047300001187983 */ /* 0x000f360000300a00 */
[----:B------:R-:W-:Y:S10]  /*2de40*/  @!UPT UIADD3 URZ, URZ, URZ, URZ ;  /* 0x0000003f3f3ff290 */ /* 0x000ff4000fffe03f */
[----:B------:R0:W-:Y:S01]  /*2de50*/  STL.64 [R1+0x90], R20 ;  /* 0x0000901401007387 */ /* 0x0001e20000100a00 */
[----:B------:R1:W-:Y:S02]  /*2de60*/  STL.64 [R1+0x98], R22 ;  /* 0x0000981601007387 */ /* 0x0003e40000100a00 */
[----:B0-----:R-:W-:Y:S01]  /*2de70*/  IMAD.MOV.U32 R20, RZ, RZ, R12 ;  /* 0x000000ffff147224 */ /* 0x001fe200078e000c */
[----:B------:R-:W-:Y:S01]  /*2de80*/  MOV R21, R13 ;  /* 0x0000000d00157202 */ /* 0x000fe20000000f00 */
[----:B------:R-:W2:Y:S01]  /*2de90*/  LDL.LU R12, [R1+0x472c] ;  /* 0x00472c00010c7983 */ /* 0x000ea20000300800 */
[----:B------:R-:W2:Y:S02]  /*2dea0*/  LDL.LU R13, [R1+0x4728] ;  /* 0x00472800010d7983 */ /* 0x000ea40000300800 */
[----:B-1----:R-:W2:Y:S02]  /*2deb0*/  LDL.LU R22, [R1+0x58] ;  /* 0x0000580001167983 */ /* 0x002ea40000300800 */
[----:B------:R-:W2:Y:S01]  /*2dec0*/  LDL.LU R23, [R1+0x5c] ;  /* 0x00005c0001177983 */ /* 0x000ea20000300800 */
[C---:B----4-:R-:W-:Y:S11]  /*2ded0*/  HMMA.16816.F32.BF16 R4, R24.reuse, R14, R4 ;  /* 0x0000000e1804723c */ /* 0x050ff60000041804 */
[----:B------:R-:W-:Y:S11]  /*2dee0*/  @!UPT UIADD3 URZ, URZ, URZ, URZ ;  /* 0x0000003f3f3ff290 */ /* 0x000ff6000fffe03f */
[----:B------:R-:W-:Y:S01]  /*2def0*/  @!UPT UIADD3 URZ, URZ, URZ, URZ ;  /* 0x0000003f3f3ff290 */ /* 0x000fe2000fffe03f */
[----:B------:R-:W-:Y:S01]  /*2df00*/  STL.64 [R1+0x80], R4 ;  /* 0x0000800401007387 */ /* 0x000fe20000100a00 */
[----:B------:R0:W-:Y:S03]  /*2df10*/  STL.64 [R1+0x88], R6 ;  /* 0x0000880601007387 */ /* 0x0001e60000100a00 */
[----:B0-----:R-:W4:Y:S01]  /*2df20*/  LDL.LU.64 R6, [R1+0x4720] ;  /* 0x0047200001067983 */ /* 0x001f220000300a00 */
[----:B------:R-:W2:Y:S02]  /*2df30*/  LDL.LU.64 R4, [R1+0x4718] ;  /* 0x0047180001047983 */ /* 0x000ea40000300a00 */
[----:B------:R-:W2:Y:S02]  /*2df40*/  LDL.LU R14, [R1+0x78] ;  /* 0x00007800010e7983 */ /* 0x000ea40000300800 */
[----:B------:R-:W2:Y:S01]  /*2df50*/  LDL.LU R15, [R1+0x7c] ;  /* 0x00007c00010f7983 */ /* 0x000ea20000300800 */
[----:B---3--:R-:W-:Y:S01]  /*2df60*/  HMMA.16816.F32.BF16 R24, R24, R18, R8 ;  /* 0x000000121818723c */ /* 0x008fe20000041808 */
[----:B------:R-:W3:Y:S01]  /*2df70*/  LDL.LU.64 R10, [R1+0x4710] ;  /* 0x00471000010a7983 */ /* 0x000ee20000300a00 */
[----:B------:R-:W3:Y:S11]  /*2df80*/  LDL.LU.64 R8, [R1+0x4708] ;  /* 0x0047080001087983 */ /* 0x000ef60000300a00 */
[----:B------:R-:W-:Y:S10]  /*2df90*/  @!UPT UIADD3 URZ, URZ, URZ, URZ ;  /* 0x0000003f3f3ff290 */ /* 0x000ff4000fffe03f */
[----:B------:R0:W-:Y:S01]  /*2dfa0*/  STL.64 [R1+0x60], R24 ;  /* 0x0000601801007387 */ /* 0x0001e20000100a00 */
[----:B------:R1:W-:Y:S02]  /*2dfb0*/  STL.64 [R1+0x68], R26 ;  /* 0x0000681a01007387 */ /* 0x0003e40000100a00 */
[----:B0-----:R-:W-:Y:S01]  /*2dfc0*/  IMAD.MOV.U32 R24, RZ, RZ, R0 ;  /* 0x000000ffff187224 */ /* 0x001fe200078e0000 */
[----:B------:R-:W-:Y:S01]  /*2dfd0*/  MOV R25, R2 ;  /* 0x0000000200197202 */ /* 0x000fe20000000f00 */
[----:B------:R-:W3:Y:S01]  /*2dfe0*/  LDL.LU R0, [R1+0x4700] ;  /* 0x0047000001007983 */ /* 0x000ee20000300800 */
[----:B------:R-:W3:Y:S02]  /*2dff0*/  LDL.LU R2, [R1+0x46fc] ;  /* 0x0046fc0001027983 */ /* 0x000ee40000300800 */
[----:B-1----:R-:W-:Y:S01]  /*2e000*/  IMAD.MOV.U32 R26, RZ, RZ, R16 ;  /* 0x000000ffff1a7224 */ /* 0x002fe200078e0010 */
[----:B------:R-:W-:Y:S01]  /*2e010*/  MOV R27, R17 ;  /* 0x00000011001b7202 */ /* 0x000fe20000000f00 */
[----:B------:R-:W3:Y:S01]  /*2e020*/  LDL.LU R16, [R1+0x46f8] ;  /* 0x0046f80001107983 */ /* 0x000ee20000300800 */
[----:B------:R-:W3:Y:S01]  /*2e030*/  LDL.LU R17, [R1+0x46f4] ;  /* 0x0046f40001117983 */ /* 0x000ee20000300800 */
[----:B--2---:R-:W-:Y:S11]  /*2e040*/  HMMA.16816.F32.BF16 R12, R20, R4, R12 ;  /* 0x00000004140c723c */ /* 0x004ff6000004180c */
[----:B------:R-:W-:Y:S11]  /*2e050*/  @!UPT UIADD3 URZ, URZ, URZ, URZ ;  /* 0x0000003f3f3ff290 */ /* 0x000ff6000fffe03f */
[----:B------:R-:W-:Y:S01]  /*2e060*/  @!UPT UIADD3 URZ, URZ, URZ, URZ ;  /* 0x0000003f3f3ff290 */ /* 0x000fe2000fffe03f */
[----:B------:R-:W-:Y:S01]  /*2e070*/  STL.64 [R1+0x70], R12 ;  /* 0x0000700c01007387 */ /* 0x000fe20000100a00 */
[----:B------:R-:W-:Y:S02]  /*2e080*/  STL.64 [R1+0x78], R14 ;  /* 0x0000780e01007387 */ /* 0x000fe40000100a00 */
[----:B------:R-:W0:Y:S04]  /*2e090*/  LDSM.16.MT88.4 R12, [R29+0x12080] ;  /* 0x012080001d0c783b */ /* 0x000e280000004200 */
[----:B------:R-:W-:Y:S01]  /*2e0a0*/  STL [R1+0x4650], R29 ;  /* 0x0046501d01007387 */ /* 0x000fe20000100800 */
[----:B0-----:R-:W-:Y:S01]  /*2e0b0*/  STL.64 [R1], R12 ;  /* 0x0000000c01007387 */ /* 0x001fe20000100a00 */
[----:B------:R-:W-:Y:S02]  /*2e0c0*/  STL.64 [R1+0x8], R14 ;  /* 0x0000080e01007387 */ /* 0x000fe40000100a00 */
[----:B---3--:R-:W0:Y:S02]  /*2e0d0*/  LDSM.16.MT88.4 R12, [R2+0x12000] ;  /* 0x01200000020c783b */ /* 0x008e240000004200 */
[----:B0-----:R0:W-:Y:S02]  /*2e0e0*/  STL.64 [R1+0x46a0], R14 ;  /* 0x0046a00e01007387 */ /* 0x0011e40000100a00 */
[----:B0-----:R-:W-:Y:S01]  /*2e0f0*/  IMAD.MOV.U32 R14, RZ, RZ, R17 ;  /* 0x000000ffff0e7224 */ /* 0x001fe200078e0011 */
[----:B------:R-:W-:-:S02]  /*2e100*/  MOV R15, R16 ;  /* 0x00000010000f7202 */ /* 0x000fc40000000f00 */
[----:B------:R-:W0:Y:S04]  /*2e110*/  LDSM.16.MT88.4 R16, [R2+0x12080] ;  /* 0x012080000210783b */ /* 0x000e280000004200 */
[----:B------:R1:W-:Y:S04]  /*2e120*/  STL.64 [R1+0x4698], R12 ;  /* 0x0046980c01007387 */ /* 0x0003e80000100a00 */
[----:B-1----:R-:W2:Y:S01]  /*2e130*/  LDL.LU R12, [R1+0x170] ;  /* 0x00017000010c7983 */ /* 0x002ea20000300800 */
[----:B------:R-:W2:Y:S03]  /*2e140*/  LDL.LU R13, [R1+0x174] ;  /* 0x00017400010d7983 */ /* 0x000ea60000300800 */
[----:B0-----:R0:W-:Y:S01]  /*2e150*/  STL [R1+0x4684], R16 ;  /* 0x0046841001007387 */ /* 0x0011e20000100800 */
[----:B------:R1:W-:Y:S02]  /*2e160*/  STL [R1+0x4680], R17 ;  /* 0x0046801101007387 */ /* 0x0003e40000100800 */
[----:B------:R4:W-:Y:S02]  /*2e170*/  STL [R1+0x467c], R18 ;  /* 0x00467c1201007387 */ /* 0x0009e40000100800 */
[----:B------:R3:W-:Y:S02]  /*2e180*/  STL [R1+0x4678], R19 ;  /* 0x0046781301007387 */ /* 0x0007e40000100800 */
[----:B0-----:R-:W-:Y:S01]  /*2e190*/  IMAD.MOV.U32 R16, RZ, RZ, R11 ;  /* 0x000000ffff107224 */ /* 0x001fe200078e000b */
[----:B-1----:R-:W-:Y:S01]  /*2e1a0*/  MOV R17, R10 ;  /* 0x0000000a00117202 */ /* 0x002fe20000000f00 */
[----:B----4-:R-:W-:Y:S01]  /*2e1b0*/  IMAD.MOV.U32 R18, RZ, RZ, R7 ;  /* 0x000000ffff127224 */ /* 0x010fe200078e0007 */
[----:B---3--:R-:W-:-:S05]  /*2e1c0*/  MOV R19, R6 ;  /* 0x0000000600137202 */ /* 0x008fca0000000f00 */
[----:B------:R-:W-:Y:S01]  /*2e1d0*/  STL.64 [R1+0x46e0], R18 ;  /* 0x0046e01201007387 */ /* 0x000fe20000100a00 */
[----:B------:R0:W-:Y:S03]  /*2e1e0*/  STL.64 [R1+0x46d8], R16 ;  /* 0x0046d81001007387 */ /* 0x0001e60000100a00 */
[----:B0-----:R-:W3:Y:S01]  /*2e1f0*/  LDL.LU R16, [R1+0x140] ;  /* 0x0001400001107983 */ /* 0x001ee20000300800 */
[----:B------:R-:W3:Y:S02]  /*2e200*/  LDL.LU R17, [R1+0x144] ;  /* 0x0001440001117983 */ /* 0x000ee40000300800 */
[----:B------:R-:W3:Y:S02]  /*2e210*/  LDL.LU R18, [R1+0x148] ;  /* 0x0001480001127983 */ /* 0x000ee40000300800 */
[----:B------:R-:W3:Y:S01]  /*2e220*/  LDL.LU R19, [R1+0x14c] ;  /* 0x00014c0001137983 */ /* 0x000ee20000300800 */
[----:B------:R-:W-:Y:S01]  /*2e230*/  STL [R1+0x4654], R2 ;  /* 0x0046540201007387 */ /* 0x000fe20000100800 */
[----:B---3--:R-:W-:Y:S03]  /*2e240*/  HMMA.16816.F32.BF16 R20, R20, R8, R16 ;  /* 0x000000081414723c */ /* 0x008fe60000041810 */
[----:B------:R-:W3:Y:S01]  /*2e250*/  LDL.LU R16, [R1+0x100] ;  /* 0x0001000001107983 */ /* 0x000ee20000300800 */
[----:B------:R-:W3:Y:S02]  /*2e260*/  LDL.LU R17, [R1+0x104] ;  /* 0x0001040001117983 */ /* 0x000ee40000300800 */
[----:B------:R-:W3:Y:S02]  /*2e270*/  LDL.LU R18, [R1+0x108] ;  /* 0x0001080001127983 */ /* 0x000ee40000300800 */
[----:B------:R-:W3:Y:S11]  /*2e280*/  LDL.LU R19, [R1+0x10c] ;  /* 0x00010c0001137983 */ /* 0x000ef60000300800 */
[----:B------:R-:W-:Y:S05]  /*2e290*/  @!UPT UIADD3 URZ, URZ, URZ, URZ ;  /* 0x0000003f3f3ff290 */ /* 0x000fea000fffe03f */
[----:B------:R-:W-:Y:S01]  /*2e2a0*/  IMAD.MOV.U32 R6, RZ, RZ, R20 ;  /* 0x000000ffff067224 */ /* 0x000fe200078e0014 */
[----:B------:R-:W-:Y:S01]  /*2e2b0*/  MOV R7, R21 ;  /* 0x0000001500077202 */ /* 0x000fe20000000f00 */
[----:B------:R-:W-:Y:S01]  /*2e2c0*/  IMAD.MOV.U32 R10, RZ, RZ, R22 ;  /* 0x000000ffff0a7224 */ /* 0x000fe200078e0016 */
[----:B------:R-:W-:Y:S02]  /*2e2d0*/  MOV R11, R23 ;  /* 0x00000017000b7202 */ /* 0x000fe40000000f00 */
[----:B------:R-:W0:Y:S04]  /*2e2e0*/  LDSM.16.MT88.4 R20, [R0+0x12000] ;  /* 0x012000000014783b */ /* 0x000e280000004200 */
[----:B0-----:R-:W-:Y:S01]  /*2e2f0*/  STL.64 [R1+0x4660], R22 ;  /* 0x0046601601007387 */ /* 0x001fe20000100a00 */
[----:B------:R0:W-:Y:S03]  /*2e300*/  STL.64 [R1+0x4658], R20 ;  /* 0x0046581401007387 */ /* 0x0001e60000100a00 */
[----:B0-----:R-:W4:Y:S01]  /*2e310*/  LDL.LU R20, [R1+0xf0] ;  /* 0x0000f00001147983 */ /* 0x001f220000300800 */
[----:B------:R-:W4:Y:S01]  /*2e320*/  LDL.LU R21, [R1+0xf4] ;  /* 0x0000f40001157983 */ /* 0x000f220000300800 */
[----:B--2---:R-:W-:Y:S01]  /*2e330*/  HMMA.16816.F32.BF16 R12, R24, R4, R12 ;  /* 0x00000004180c723c */ /* 0x004fe2000004180c */
[----:B------:R-:W-:Y:S01]  /*2e340*/  IMAD.MOV.U32 R22, RZ, RZ, R28 ;  /* 0x000000ffff167224 */ /* 0x000fe200078e001c */
[----:B------:R-:W-:Y:S01]  /*2e350*/  MOV R23, R3 ;  /* 0x0000000300177202 */ /* 0x000fe20000000f00 */
[----:B------:R-:W2:Y:S01]  /*2e360*/  LDL.LU R28, [R1+0x46f0] ;  /* 0x0046f000011c7983 */ /* 0x000ea20000300800 */
[----:B------:R-:W2:Y:S03]  /*2e370*/  LDL.LU R3, [R1+0x46ec] ;  /* 0x0046ec0001037983 */ /* 0x000ea60000300800 */
[----:B------:R-:W-:Y:S04]  /*2e380*/  STL.64 [R1+0x46b0], R22 ;  /* 0x0046b01601007387 */ /* 0x000fe80000100a00 */
[----:B----4-:R0:W-:Y:S11]  /*2e390*/  STL.64 [R1+0x46a8], R20 ;  /* 0x0046a81401007387 */ /* 0x0101f60000100a00 */
[----:B------:R-:W-:Y:S01]  /*2e3a0*/  @!UPT UIADD3 URZ, URZ, URZ, URZ ;  /* 0x0000003f3f3ff290 */ /* 0x000fe2000fffe03f */
[----:B------:R-:W-:Y:S01]  /*2e3b0*/  STL.64 [R1+0x120], R12 ;  /* 0x0001200c01007387 */ /* 0x000fe20000100a00 */
[----:B0-----:R-:W4:Y:S01]  /*2e3c0*/  LDL.LU R20, [R1+0x1b0] ;  /* 0x0001b00001147983 */ /* 0x001f220000300800 */
[----:B------:R-:W4:Y:S02]  /*2e3d0*/  LDL.LU R21, [R1+0x1b4] ;  /* 0x0001b40001157983 */ /* 0x000f240000300800 */
[----:B------:R-:W2:Y:S02]  /*2e3e0*/  LDL.LU R22, [R1+0x1b8] ;  /* 0x0001b80001167983 */ /* 0x000ea40000300800 */
[----:B------:R-:W2:Y:S02]  /*2e3f0*/  LDL.LU R23, [R1+0x1bc] ;  /* 0x0001bc0001177983 */ /* 0x000ea40000300800 */
[----:B--2---:R-:W-:Y:S01]  /*2e400*/  STL.64 [R1+0x46c0], R22 ;  /* 0x0046c01601007387 */ /* 0x004fe20000100a00 */
[----:B----4-:R0:W-:Y:S03]  /*2e410*/  STL.64 [R1+0x46b8], R20 ;  /* 0x0046b81401007387 */ /* 0x0101e60000100a00 */
[----:B0-----:R-:W2:Y:S01]  /*2e420*/  LDL.LU R20, [R1+0x110] ;  /* 0x0001100001147983 */ /* 0x001ea20000300800 */
[----:B------:R-:W2:Y:S02]  /*2e430*/  LDL.LU R21, [R1+0x114] ;  /* 0x0001140001157983 */ /* 0x000ea40000300800 */
[----:B------:R-:W4:Y:S02]  /*2e440*/  LDL.LU R22, [R1+0x118] ;  /* 0x0001180001167983 */ /* 0x000f240000300800 */
[----:B------:R-:W4:Y:S02]  /*2e450*/  LDL.LU R23, [R1+0x11c] ;  /* 0x00011c0001177983 */ /* 0x000f240000300800 */
[----:B------:R-:W-:-:S02]  /*2e460*/  IMAD.MOV.U32 R2, RZ, RZ, R14 ;  /* 0x000000ffff027224 */ /* 0x000fc400078e000e */
[----:B------:R-:W-:Y:S01]  /*2e470*/  IMAD.MOV.U32 R14, RZ, RZ, R3 ;  /* 0x000000ffff0e7224 */ /* 0x000fe200078e0003 */
[----:B---3--:R-:W-:Y:S01]  /*2e480*/  HMMA.16816.F32.BF16 R24, R24, R8, R16 ;  /* 0x000000081818723c */ /* 0x008fe20000041810 */
[----:B----4-:R-:W-:Y:S01]  /*2e490*/  STL.64 [R1+0x46d0], R22 ;  /* 0x0046d01601007387 */ /* 0x010fe20000100a00 */
[----:B--2---:R0:W-:Y:S03]  /*2e4a0*/  STL.64 [R1+0x46c8], R20 ;  /* 0x0046c81401007387 */ /* 0x0041e60000100a00 */
[----:B0-----:R-:W2:Y:S01]  /*2e4b0*/  LDL.LU R20, [R1+0x1a0] ;  /* 0x0001a00001147983 */ /* 0x001ea20000300800 */
[----:B------:R-:W2:Y:S02]  /*2e4c0*/  LDL.LU R21, [R1+0x1a4] ;  /* 0x0001a40001157983 */ /* 0x000ea40000300800 */
[----:B------:R-:W2:Y:S02]  /*2e4d0*/  LDL.LU R22, [R1+0x1a8] ;  /* 0x0001a80001167983 */ /* 0x000ea40000300800 */
[----:B------:R-:W2:Y:S01]  /*2e4e0*/  LDL.LU R23, [R1+0x1ac] ;  /* 0x0001ac0001177983 */ /* 0x000ea20000300800 */
[----:B------:R-:W3:Y:S01]  /*2e4f0*/  LDL.LU R12, [R1+0xe0] ;  /* 0x0000e000010c7983 */ /* 0x000ee20000300800 */
[----:B------:R-:W3:Y:S02]  /*2e500*/  LDL.LU R13, [R1+0xe4] ;  /* 0x0000e400010d7983 */ /* 0x000ee40000300800 */
[----:B------:R-:W4:Y:S02]  /*2e510*/  LDL.LU R3, [R1+0x46e8] ;  /* 0x0046e80001037983 */ /* 0x000f240000300800 */
[----:B------:R-:W2:Y:S01]  /*2e520*/  LDL.LU.64 R18, [R1+0x46e0] ;  /* 0x0046e00001127983 */ /* 0x000ea20000300a00 */
[----:B------:R-:W2:Y:S06]  /*2e530*/  LDL.LU.64 R16, [R1+0x46d8] ;  /* 0x0046d80001107983 */ /* 0x000eac0000300a00 */
[----:B------:R-:W-:Y:S02]  /*2e540*/  STL.64 [R1+0x140], R24 ;  /* 0x0001401801007387 */ /* 0x000fe40000100a00 */
[----:B------:R-:W-:Y:S02]  /*2e550*/  STL.64 [R1+0x148], R26 ;  /* 0x0001481a01007387 */ /* 0x000fe40000100a00 */
[----:B------:R-:W0:Y:S01]  /*2e560*/  LDSM.16.MT88.4 R24, [R0+0x12080] ;  /* 0x012080000018783b */ /* 0x000e220000004200 */
[----:B------:R-:W-:Y:S01]  /*2e570*/  MOV R29, R15 ;  /* 0x0000000f001d7202 */ /* 0x000fe20000000f00 */
[----:B------:R-:W-:-:S02]  /*2e580*/  MOV R15, R28 ;  /* 0x0000001c000f7202 */ /* 0x000fc40000000f00 */
[----:B0-----:R-:W-:Y:S01]  /*2e590*/  STL.64 [R1+0x4628], R26 ;  /* 0x0046281a01007387 */ /* 0x001fe20000100a00 */
[----:B------:R-:W-:Y:S01]  /*2e5a0*/  STL.64 [R1+0x4620], R24 ;  /* 0x0046201801007387 */ /* 0x000fe20000100a00 */
[C---:B--2---:R-:W-:Y:S11]  /*2e5b0*/  HMMA.16816.F32.BF16 R20, R16.reuse, R4, R20 ;  /* 0x000000041014723c */ /* 0x044ff60000041814 */
[----:B------:R-:W-:Y:S11]  /*2e5c0*/  @!UPT UIADD3 URZ, URZ, URZ, URZ ;  /* 0x0000003f3f3ff290 */ /* 0x000ff6000fffe03f */
[----:B------:R-:W-:Y:S01]  /*2e5d0*/  @!UPT UIADD3 URZ, URZ, URZ, URZ ;  /* 0x0000003f3f3ff290 */ /* 0x000fe2000fffe03f */
[----:B------:R-:W-:Y:S01]  /*2e5e0*/  STL.64 [R1+0x180], R20 ;  /* 0x0001801401007387 */ /* 0x000fe20000100a00 */
[----:B------:R-:W-:Y:S02]  /*2e5f0*/  STL [R1+0x188], R22 ;  /* 0x0001881601007387 */ /* 0x000fe40000100800 */
[----:B------:R-:W-:Y:S02]  /*2e600*/  IMAD.MOV.U32 R28, RZ, RZ, R23 ;  /* 0x000000ffff1c7224 */ /* 0x000fe400078e0017 */
[----:B----4-:R-:W0:Y:S02]  /*2e610*/  LDSM.16.MT88.4 R20, [R3+0x13000] ;  /* 0x013000000314783b */ /* 0x010e240000004200 */
[----:B0-----:R-:W-:Y:S01]  /*2e620*/  MOV R25, R22 ;  /* 0x0000001600197202 */ /* 0x001fe20000000f00 */
[----:B------:R-:W-:Y:S01]  /*2e630*/  IMAD.MOV.U32 R24, RZ, RZ, R23 ;  /* 0x000000ffff187224 */ /* 0x000fe200078e0017 */
[----:B------:R-:W-:Y:S01]  /*2e640*/  MOV R27, R20 ;  /* 0x00000014001b7202 */ /* 0x000fe20000000f00 */
[----:B------:R-:W-:Y:S01]  /*2e650*/  IMAD.MOV.U32 R26, RZ, RZ, R21 ;  /* 0x000000ffff1a7224 */ /* 0x000fe200078e0015 */
[----:B------:R-:W2:Y:S01]  /*2e660*/  LDL.LU.64 R22, [R1+0x46d0] ;  /* 0x0046d00001167983 */ /* 0x000ea20000300a00 */
[----:B------:R-:W2:Y:S03]  /*2e670*/  LDL.LU.64 R20, [R1+0x46c8] ;  /* 0x0046c80001147983 */ /* 0x000ea60000300a00 */
[----:B------:R-:W-:Y:S01]  /*2e680*/  STL.64 [R1+0x4638], R26 ;  /* 0x0046381a01007387 */ /* 0x000fe20000100a00 */
[----:B------:R0:W-:Y:S03]  /*2e690*/  STL.64 [R1+0x4630], R24 ;  /* 0x0046301801007387 */ /* 0x0001e60000100a00 */
[----:B0-----:R-:W4:Y:S01]  /*2e6a0*/  LDL.LU R24, [R1] ;  /* 0x0000000001187983 */ /* 0x001f220000300800 */
[----:B------:R-:W4:Y:S02]  /*2e6b0*/  LDL.LU R25, [R1+0x4] ;  /* 0x0000040001197983 */ /* 0x000f240000300800 */
[----:B------:R-:W4:Y:S02]  /*2e6c0*/  LDL.LU R26, [R1+0x8] ;  /* 0x00000800011a7983 */ /* 0x000f240000300800 */
[----:B------:R-:W4:Y:S01]  /*2e6d0*/  LDL.LU R27, [R1+0xc] ;  /* 0x00000c00011b7983 */ /* 0x000f220000300800 */
[----:B--2---:R-:W-:Y:S01]  /*2e6e0*/  HMMA.16816.F32.BF16 R16, R16, R8, R20 ;  /* 0x000000081010723c */ /* 0x004fe20000041814 */
[----:B------:R-:W0:Y:S11]  /*2e6f0*/  LDSM.16.MT88.4 R20, [R3+0x13080] ;  /* 0x013080000314783b */ /* 0x000e360000004200 */
[----:B------:R-:W-:Y:S11]  /*2e700*/  @!UPT UIADD3 URZ, URZ, URZ, URZ ;  /* 0x0000003f3f3ff290 */ /* 0x000ff6000fffe03f */
[----:B------:R-:W-:Y:S01]  /*2e710*/  STL.64 [R1+0x160], R16 ;  /* 0x0001601001007387 */ /* 0x000fe20000100a00 */
[----:B------:R0:W-:Y:S02]  /*2e720*/  STL.64 [R1+0x168], R18 ;  /* 0x0001681201007387 */ /* 0x0001e40000100a00 */
[----:B0-----:R-:W-:Y:S01]  /*2e730*/  MOV R18, R22 ;  /* 0x0000001600127202 */ /* 0x001fe20000000f00 */
[----:B------:R-:W-:Y:S01]  /*2e740*/  IMAD.MOV.U32 R19, RZ, RZ, R23 ;  /* 0x000000ffff137224 */ /* 0x000fe200078e0017 */
[----:B------:R-:W-:Y:S01]  /*2e750*/  MOV R16, R20 ;  /* 0x0000001400107202 */ /* 0x000fe20000000f00 */
[----:B------:R-:W-:Y:S01]  /*2e760*/  IMAD.MOV.U32 R17, RZ, RZ, R21 ;  /* 0x000000ffff117224 */ /* 0x000fe200078e0015 */
[----:B------:R-:W4:Y:S01]  /*2e770*/  LDL.LU.64 R22, [R1+0x46c0] ;  /* 0x0046c00001167983 */ /* 0x000f220000300a00 */
[----:B------:R-:W4:Y:S02]  /*2e780*/  LDL.LU.64 R20, [R1+0x46b8] ;  /* 0x0046b80001147983 */ /* 0x000f240000300a00 */
[----:B------:R-:W-:Y:S01]  /*2e790*/  STL.64 [R1+0x4690], R18 ;  /* 0x0046901201007387 */ /* 0x000fe20000100a00 */
[----:B------:R0:W-:Y:S04]  /*2e7a0*/  STL.64 [R1+0x4688], R16 ;  /* 0x0046881001007387 */ /* 0x0001e80000100a00 */
[----:B0-----:R-:W2:Y:S01]  /*2e7b0*/  LDL.LU R16, [R1+0xd0] ;  /* 0x0000d00001107983 */ /* 0x001ea20000300800 */
[----:B------:R-:W2:Y:S02]  /*2e7c0*/  LDL.LU R17, [R1+0xd4] ;  /* 0x0000d40001117983 */ /* 0x000ea40000300800 */
[----:B------:R-:W2:Y:S02]  /*2e7d0*/  LDL.LU R18, [R1+0xd8] ;  /* 0x0000d80001127983 */ /* 0x000ea40000300800 */
[----:B------:R-:W2:Y:S01]  /*2e7e0*/  LDL.LU R19, [R1+0xdc] ;  /* 0x0000dc0001137983 */ /* 0x000ea20000300800 */
[C---:B----4-:R-:W-:Y:S08]  /*2e7f0*/  HMMA.16816.F32.BF16 R20, R24.reuse, R4, R20 ;  /* 0x000000041814723c */ /* 0x050ff00000041814 */
[----:B---3--:R-:W-:Y:S11]  /*2e800*/  HMMA.16816.F32.BF16 R24, R24, R8, R12 ;  /* 0x000000081818723c */ /* 0x008ff6000004180c */
[----:B------:R-:W-:Y:S04]  /*2e810*/  @!UPT UIADD3 URZ, URZ, URZ, URZ ;  /* 0x0000003f3f3ff290 */ /* 0x000fe8000fffe03f */
[----:B------:R-:W-:Y:S01]  /*2e820*/  STL.64 [R1+0x170], R20 ;  /* 0x0001701401007387 */ /* 0x000fe20000100a00 */
[----:B------:R0:W-:Y:S03]  /*2e830*/  STL.64 [R1+0x178], R22 ;  /* 0x0001781601007387 */ /* 0x0001e60000100a00 */
[----:B0-----:R-:W3:Y:S01]  /*2e840*/  LDL.LU.64 R22, [R1+0x46b0] ;  /* 0x0046b00001167983 */ /* 0x001ee20000300a00 */
[----:B------:R-:W3:Y:S02]  /*2e850*/  LDL.LU.64 R20, [R1+0x46a8] ;  /* 0x0046a80001147983 */ /* 0x000ee40000300a00 */
[----:B------:R-:W3:Y:S02]  /*2e860*/  LDL.LU.64 R14, [R1+0x46a0] ;  /* 0x0046a000010e7983 */ /* 0x000ee40000300a00 */
[----:B------:R-:W3:Y:S01]  /*2e870*/  LDL.LU.64 R12, [R1+0x4698] ;  /* 0x00469800010c7983 */ /* 0x000ee20000300a00 */
[----:B------:R0:W-:Y:S01]  /*2e880*/  STL.64 [R1+0x130], R24 ;  /* 0x0001301801007387 */ /* 0x0001e20000100a00 */
[----:B------:R1:W-:Y:S03]  /*2e890*/  STL.64 [R1+0x138], R26 ;  /* 0x0001381a01007387 */ /* 0x0003e60000100a00 */
[----:B0-----:R-:W4:Y:S01]  /*2e8a0*/  LDL.LU R24, [R1+0x90] ;  /* 0x0000900001187983 */ /* 0x001f220000300800 */
[C---:B---3--:R-:W-:Y:S11]  /*2e8b0*/  HMMA.16816.F32.BF16 R20, R12.reuse, R4, R20 ;  /* 0x000000040c14723c */ /* 0x048ff60000041814 */
[----:B------:R-:W-:Y:S11]  /*2e8c0*/  @!UPT UIADD3 URZ, URZ, URZ, URZ ;  /* 0x0000003f3f3ff290 */ /* 0x000ff6000fffe03f */
[----:B------:R-:W-:Y:S01]  /*2e8d0*/  @!UPT UIADD3 URZ, URZ, URZ, URZ ;  /* 0x0000003f3f3ff290 */ /* 0x000fe2000fffe03f */
[----:B------:R0:W-:Y:S01]  /*2e8e0*/  STL.64 [R1+0x150], R20 ;  /* 0x0001501401007387 */ /* 0x0001e20000100a00 */
[----:B------:R3:W-:Y:S02]  /*2e8f0*/  STL.64 [R1+0x158], R22 ;  /* 0x0001581601007387 */ /* 0x0007e40000100a00 */
[----:B------:R-:W4:Y:S02]  /*2e900*/  LDL.LU R25, [R1+0x94] ;  /* 0x0000940001197983 */ /* 0x000f240000300800 */
[----:B-1----:R-:W4:Y:S01]  /*2e910*/  LDL.LU R26, [R1+0x98] ;  /* 0x00009800011a7983 */ /* 0x002f220000300800 */
[----:B------:R-:W4:Y:S04]  /*2e920*/  LDL.LU R27, [R1+0x9c] ;  /* 0x00009c00011b7983 */ /* 0x000f280000300800 */
[----:B0-----:R-:W4:Y:S01]  /*2e930*/  LDL.LU R20, [R1+0xa0] ;  /* 0x0000a00001147983 */ /* 0x001f220000300800 */
[----:B------:R-:W4:Y:S02]  /*2e940*/  LDL.LU R21, [R1+0xa4] ;  /* 0x0000a40001157983 */ /* 0x000f240000300800 */
[----:B---3--:R-:W3:Y:S02]  /*2e950*/  LDL.LU R22, [R1+0xa8] ;  /* 0x0000a80001167983 */ /* 0x008ee40000300800 */
[----:B------:R-:W3:Y:S01]  /*2e960*/  LDL.LU R23, [R1+0xac] ;  /* 0x0000ac0001177983 */ /* 0x000ee20000300800 */
[----:B--2---:R-:W-:Y:S01]  /*2e970*/  HMMA.16816.F32.BF16 R12, R12, R8, R16 ;  /* 0x000000080c0c723c */ /* 0x004fe20000041810 */
[----:B---3--:R-:W-:Y:S01]  /*2e980*/  STL.64 [R1+0x4670], R22 ;  /* 0x0046701601007387 */ /* 0x008fe20000100a00 */
[----:B----4-:R0:W-:Y:S03]  /*2e990*/  STL.64 [R1+0x4668], R20 ;  /* 0x0046681401007387 */ /* 0x0101e60000100a00 */
        /* <DEDUP_REMOVED lines=10> */
[----:B------:R-:W4:Y:S01]  /*2ea40*/  LDL.LU.64 R18, [R1+0x4690] ;  /* 0x0046900001127983 */ /* 0x000f220000300a00 */
[----:B------:R-:W2:Y:S02]  /*2ea50*/  LDL.LU.64 R16, [R1+0x4688] ;  /* 0x0046880001107983 */ /* 0x000ea40000300a00 */
[----:B------:R-:W-:Y:S02]  /*2ea60*/  STL.64 [R1+0x100], R12 ;  /* 0x0001000c01007387 */ /* 0x000fe40000100a00 */
[----:B------:R4:W-:Y:S02]  /*2ea70*/  STL.64 [R1+0x108], R14 ;  /* 0x0001080e01007387 */ /* 0x0009e40000100a00 */
[----:B----4-:R-:W-:-:S02]  /*2ea80*/  MOV R14, R18 ;  /* 0x00000012000e7202 */ /* 0x010fc40000000f00 */
[----:B--2---:R-:W-:Y:S01]  /*2ea90*/  MOV R12, R16 ;  /* 0x00000010000c7202 */ /* 0x004fe20000000f00 */
[----:B------:R-:W-:Y:S01]  /*2eaa0*/  IMAD.MOV.U32 R15, RZ, RZ, R19 ;  /* 0x000000ffff0f7224 */ /* 0x000fe200078e0013 */
[----:B------:R-:W2:Y:S01]  /*2eab0*/  LDL.LU R16, [R1+0x4684] ;  /* 0x0046840001107983 */ /* 0x000ea20000300800 */
[----:B------:R-:W-:Y:S02]  /*2eac0*/  IMAD.MOV.U32 R13, RZ, RZ, R17 ;  /* 0x000000ffff0d7224 */ /* 0x000fe400078e0011 */
[----:B------:R-:W2:Y:S02]  /*2ead0*/  LDL.LU R17, [R1+0x4680] ;  /* 0x0046800001117983 */ /* 0x000ea40000300800 */
[----:B------:R-:W2:Y:S01]  /*2eae0*/  LDL.LU R18, [R1+0x467c] ;  /* 0x00467c0001127983 */ /* 0x000ea20000300800 */
[----:B------:R-:W2:Y:S01]  /*2eaf0*/  LDL.LU R19, [R1+0x4678] ;  /* 0x0046780001137983 */ /* 0x000ea20000300800 */
[----:B------:R-:W-:Y:S02]  /*2eb00*/  STL.64 [R1+0x45e8], R14 ;  /* 0x0045e80e01007387 */ /* 0x000fe40000100a00 */
[----:B------:R0:W-:Y:S02]  /*2eb10*/  STL.64 [R1+0x45e0], R12 ;  /* 0x0045e00c01007387 */ /* 0x0001e40000100a00 */
        /* <DEDUP_REMOVED lines=9> */
[----:B------:R-:W4:Y:S01]  /*2ebb0*/  LDL.LU R15, [R1+0x6c] ;  /* 0x00006c00010f7983 */ /* 0x000f220000300800 */
[C---:B------:R-:W-:Y:S01]  /*2ebc0*/  HMMA.16816.F32.BF16 R20, R16.reuse, R4, R20 ;  /* 0x000000041014723c */ /* 0x040fe20000041814 */
[----:B----4-:R-:W-:Y:S01]  /*2ebd0*/  STL.64 [R1+0x4618], R14 ;  /* 0x0046180e01007387 */ /* 0x010fe20000100a00 */
[----:B--2---:R0:W-:Y:S03]  /*2ebe0*/  STL.64 [R1+0x4610], R12 ;  /* 0x0046100c01007387 */ /* 0x0041e60000100a00 */
[----:B0-----:R-:W2:Y:S01]  /*2ebf0*/  LDL.LU R12, [R1+0x80] ;  /* 0x00008000010c7983 */ /* 0x001ea20000300800 */
[----:B------:R-:W2:Y:S02]  /*2ec00*/  LDL.LU R13, [R1+0x84] ;  /* 0x00008400010d7983 */ /* 0x000ea40000300800 */
[----:B------:R-:W2:Y:S02]  /*2ec10*/  LDL.LU R14, [R1+0x88] ;  /* 0x00008800010e7983 */ /* 0x000ea40000300800 */
[----:B------:R-:W2:Y:S11]  /*2ec20*/  LDL.LU R15, [R1+0x8c] ;  /* 0x00008c00010f7983 */ /* 0x000eb60000300800 */
[----:B------:R-:W-:Y:S02]  /*2ec30*/  @!UPT UIADD3 URZ, URZ, URZ, URZ ;  /* 0x0000003f3f3ff290 */ /* 0x000fe4000fffe03f */
[----:B------:R-:W-:Y:S01]  /*2ec40*/  STL.64 [R1+0xf0], R20 ;  /* 0x0000f01401007387 */ /* 0x000fe20000100a00 */
[----:B------:R0:W-:Y:S03]  /*2ec50*/  STL.64 [R1+0xf8], R22 ;  /* 0x0000f81601007387 */ /* 0x0001e60000100a00 */
[----:B0-----:R-:W4:Y:S01]  /*2ec60*/  LDL.LU.64 R22, [R1+0x4670] ;  /* 0x0046700001167983 */ /* 0x001f220000300a00 */
[----:B------:R-:W4:Y:S02]  /*2ec70*/  LDL.LU.64 R20, [R1+0x4668] ;  /* 0x0046680001147983 */ /* 0x000f240000300a00 */
[----:B----4-:R-:W-:Y:S01]  /*2ec80*/  HMMA.16816.F32.BF16 R16, R16, R8, R20 ;  /* 0x000000081010723c */ /* 0x010fe20000041814 */
[----:B------:R-:W3:Y:S01]  /*2ec90*/  LDL.LU.64 R22, [R1+0x4660] ;  /* 0x0046600001167983 */ /* 0x000ee20000300a00 */
[----:B------:R-:W3:Y:S11]  /*2eca0*/  LDL.LU.64 R20, [R1+0x4658] ;  /* 0x0046580001147983 */ /* 0x000ef60000300a00 */
[----:B------:R-:W-:Y:S10]  /*2ecb0*/  @!UPT UIADD3 URZ, URZ, URZ, URZ ;  /* 0x0000003f3f3ff290 */ /* 0x000ff4000fffe03f */
[----:B------:R0:W-:Y:S01]  /*2ecc0*/  STL.64 [R1+0xe0], R16 ;  /* 0x0000e01001007387 */ /* 0x0001e20000100a00 */
[----:B------:R1:W-:Y:S03]  /*2ecd0*/  STL.64 [R1+0xe8], R18 ;  /* 0x0000e81201007387 */ /* 0x0003e60000100a00 */
[----:B0-----:R-:W4:Y:S01]  /*2ece0*/  LDL.LU R16, [R1+0x120] ;  /* 0x0001200001107983 */ /* 0x001f220000300800 */
[----:B------:R-:W4:Y:S01]  /*2ecf0*/  LDL.LU R17, [R1+0x124] ;  /* 0x0001240001117983 */ /* 0x000f220000300800 */
[----:B-1----:R-:W-:Y:S01]  /*2ed00*/  MOV R18, R2 ;  /* 0x0000000200127202 */ /* 0x002fe20000000f00 */
[----:B------:R-:W-:Y:S01]  /*2ed10*/  IMAD.MOV.U32 R19, RZ, RZ, R29 ;  /* 0x000000ffff137224 */ /* 0x000fe200078e001d */
[----:B------:R-:W2:Y:S01]  /*2ed20*/  LDL.LU R2, [R1+0x4654] ;  /* 0x0046540001027983 */ /* 0x000ea20000300800 */
        /* <DEDUP_REMOVED lines=9> */
[----:B------:R-:W3:Y:S01]  /*2edc0*/  LDL.LU.64 R26, [R1+0x4638] ;  /* 0x00463800011a7983 */ /* 0x000ee20000300a00 */
[----:B------:R-:W2:Y:S11]  /*2edd0*/  LDL.LU.64 R24, [R1+0x4630] ;  /* 0x0046300001187983 */ /* 0x000eb60000300a00 */
[----:B------:R-:W-:Y:S10]  /*2ede0*/  @!UPT UIADD3 URZ, URZ, URZ, URZ ;  /* 0x0000003f3f3ff290 */ /* 0x000ff4000fffe03f */
[----:B------:R3:W-:Y:S01]  /*2edf0*/  STL.64 [R1+0xa0], R20 ;  /* 0x0000a01401007387 */ /* 0x0007e20000100a00 */
[----:B------:R2:W-:Y:S01]  /*2ee00*/  STL.64 [R1+0xa8], R22 ;  /* 0x0000a81601007387 */ /* 0x0005e20000100a00 */
[----:B---3--:R-:W-:Y:S01]  /*2ee10*/  MOV R20, R27 ;  /* 0x0000001b00147202 */ /* 0x008fe20000000f00 */
[----:B------:R-:W-:Y:S01]  /*2ee20*/  IMAD.MOV.U32 R21, RZ, RZ, R26 ;  /* 0x000000ffff157224 */ /* 0x000fe200078e001a */
[----:B--2---:R-:W-:Y:S01]  /*2ee30*/  MOV R22, R25 ;  /* 0x0000001900167202 */ /* 0x004fe20000000f00 */
[----:B------:R-:W-:Y:S02]  /*2ee40*/  IMAD.MOV.U32 R23, RZ, RZ, R24 ;  /* 0x000000ffff177224 */ /* 0x000fe400078e0018 */
        /* <DEDUP_REMOVED lines=13> */
[----:B------:R-:W-:-:S02]  /*2ef20*/  MOV R24, R6 ;  /* 0x0000000600187202 */ /* 0x000fc40000000f00 */
[----:B------:R-:W2:Y:S11]  /*2ef30*/  LDL.LU R6, [R1+0x460c] ;  /* 0x00460c0001067983 */ /* 0x000eb60000300800 */
[----:B------:R-:W-:Y:S03]  /*2ef40*/  @!UPT UIADD3 URZ, URZ, URZ, URZ ;  /* 0x0000003f3f3ff290 */ /* 0x000fe6000fffe03f */
[----:B------:R-:W-:Y:S01]  /*2ef50*/  STL.64 [R1+0x80], R12 ;  /* 0x0000800c01007387 */ /* 0x000fe20000100a00 */
[----:B------:R-:W-:Y:S02]  /*2ef60*/  STL.64 [R1+0x88], R14 ;  /* 0x0000880e01007387 */ /* 0x000fe40000100a00 */
[----:B------:R-:W0:Y:S04]  /*2ef70*/  LDSM.16.MT88.4 R12, [R29+0x13080] ;  /* 0x013080001d0c783b */ /* 0x000e280000004200 */
[----:B------:R-:W-:Y:S01]  /*2ef80*/  IMAD.MOV.U32 R25, RZ, RZ, R7 ;  /* 0x000000ffff197224 */ /* 0x000fe200078e0007 */
[----:B------:R-:W-:Y:S01]  /*2ef90*/  MOV R26, R10 ;  /* 0x0000000a001a7202 */ /* 0x000fe20000000f00 */
[----:B------:R-:W2:Y:S01]  /*2efa0*/  LDL.LU R7, [R1+0x4608] ;  /* 0x0046080001077983 */ /* 0x000ea20000300800 */
[----:B------:R-:W3:Y:S02]  /*2efb0*/  LDL.LU R10, [R1+0x4604] ;  /* 0x00460400010a7983 */ /* 0x000ee40000300800 */
[----:B------:R-:W-:-:S02]  /*2efc0*/  IMAD.MOV.U32 R27, RZ, RZ, R11 ;  /* 0x000000ffff1b7224 */ /* 0x000fc400078e000b */
[----:B------:R-:W3:Y:S04]  /*2efd0*/  LDL.LU R11, [R1+0x4600] ;  /* 0x00460000010b7983 */ /* 0x000ee80000300800 */
[----:B0-----:R-:W-:Y:S01]  /*2efe0*/  STL.64 [R1+0x20], R12 ;  /* 0x0000200c01007387 */ /* 0x001fe20000100a00 */
[----:B------:R0:W-:Y:S03]  /*2eff0*/  STL.64 [R1+0x28], R14 ;  /* 0x0000280e01007387 */ /* 0x0001e60000100a00 */
[----:B0-----:R-:W2:Y:S01]  /*2f000*/  LDL.LU.64 R14, [R1+0x45f8] ;  /* 0x0045f800010e7983 */ /* 0x001ea20000300a00 */
[----:B------:R-:W2:Y:S02]  /*2f010*/  LDL.LU.64 R12, [R1+0x45f0] ;  /* 0x0045f000010c7983 */ /* 0x000ea40000300a00 */
[----:B------:R-:W-:Y:S01]  /*2f020*/  STL [R1+0x45d8], R29 ;  /* 0x0045d81d01007387 */ /* 0x000fe20000100800 */
[C---:B---3--:R-:W-:Y:S08]  /*2f030*/  HMMA.16816.F32.BF16 R24, R20.reuse, R10, R24 ;  /* 0x0000000a1418723c */ /* 0x048ff00000041818 */
[----:B--2---:R-:W-:Y:S01]  /*2f040*/  HMMA.16816.F32.BF16 R12, R20, R6, R12 ;  /* 0x00000006140c723c */ /* 0x004fe2000004180c */
[----:B------:R-:W0:Y:S11]  /*2f050*/  LDSM.16.MT88.4 R20, [R2+0x13000] ;  /* 0x013000000214783b */ /* 0x000e360000004200 */
[----:B------:R-:W-:Y:S11]  /*2f060*/  @!UPT UIADD3 URZ, URZ, URZ, URZ ;  /* 0x0000003f3f3ff290 */ /* 0x000ff6000fffe03f */
[----:B------:R1:W-:Y:S01]  /*2f070*/  STL.64 [R1+0x68], R14 ;  /* 0x0000680e01007387 */ /* 0x0003e20000100a00 */
[----:B------:R-:W-:Y:S01]  /*2f080*/  MOV R4, R12 ;  /* 0x0000000c00047202 */ /* 0x000fe20000000f00 */
[----:B------:R-:W-:Y:S02]  /*2f090*/  IMAD.MOV.U32 R5, RZ, RZ, R13 ;  /* 0x000000ffff057224 */ /* 0x000fe400078e000d */
[----:B-1----:R-:W4:Y:S01]  /*2f0a0*/  LDL.LU.64 R14, [R1+0x45e8] ;  /* 0x0045e800010e7983 */ /* 0x002f220000300a00 */
[----:B------:R-:W4:Y:S02]  /*2f0b0*/  LDL.LU.64 R12, [R1+0x45e0] ;  /* 0x0045e000010c7983 */ /* 0x000f240000300a00 */
        /* <DEDUP_REMOVED lines=15> */
[----:B0-----:R-:W2:Y:S01]  /*2f1b0*/  LDL.LU R20, [R1+0x180] ;  /* 0x0001800001147983 */ /* 0x001ea20000300800 */
[----:B------:R-:W2:Y:S02]  /*2f1c0*/  LDL.LU R21, [R1+0x184] ;  /* 0x0001840001157983 */ /* 0x000ea40000300800 */
[----:B------:R-:W2:Y:S02]  /*2f1d0*/  LDL.LU R22, [R1+0x188] ;  /* 0x0001880001167983 */ /* 0x000ea40000300800 */
[----:B------:R-:W-:-:S02]  /*2f1e0*/  IMAD.MOV.U32 R23, RZ, RZ, R28 ;  /* 0x000000ffff177224 */ /* 0x000fc400078e001c */
[----:B------:R-:W3:Y:S01]  /*2f1f0*/  LDL.LU R28, [R1+0x45dc] ;  /* 0x0045dc00011c7983 */ /* 0x000ee20000300800 */
[----:B----4-:R-:W-:Y:S11]  /*2f200*/  HMMA.16816.F32.BF16 R16, R12, R6, R16 ;  /* 0x000000060c10723c */ /* 0x010ff60000041810 */
[----:B------:R-:W-:Y:S11]  /*2f210*/  @!UPT UIADD3 URZ, URZ, URZ, URZ ;  /* 0x0000003f3f3ff290 */ /* 0x000ff6000fffe03f */
[----:B------:R-:W-:Y:S01]  /*2f220*/  @!UPT UIADD3 URZ, URZ, URZ, URZ ;  /* 0x0000003f3f3ff290 */ /* 0x000fe2000fffe03f */
[----:B------:R-:W-:Y:S01]  /*2f230*/  STL.64 [R1+0xc0], R16 ;  /* 0x0000c01001007387 */ /* 0x000fe20000100a00 */
[----:B------:R-:W-:Y:S01]  /*2f240*/  MOV R9, R18 ;  /* 0x0000001200097202 */ /* 0x000fe20000000f00 */
[----:B------:R-:W-:Y:S02]  /*2f250*/  IMAD.MOV.U32 R8, RZ, RZ, R19 ;  /* 0x000000ffff087224 */ /* 0x000fe400078e0013 */
[----:B------:R-:W0:Y:S04]  /*2f260*/  LDSM.16.MT88.4 R16, [R3+0x14000] ;  /* 0x014000000310783b */ /* 0x000e280000004200 */
[----:B------:R-:W-:Y:S01]  /*2f270*/  STL [R1+0x44dc], R8 ;  /* 0x0044dc0801007387 */ /* 0x000fe20000100800 */
[----:B------:R-:W-:Y:S02]  /*2f280*/  STL [R1+0x44d4], R9 ;  /* 0x0044d40901007387 */ /* 0x000fe40000100800 */
[----:B-1----:R-:W-:Y:S02]  /*2f290*/  STL.64 [R1+0x4518], R26 ;  /* 0x0045181a01007387 */ /* 0x002fe40000100a00 */
[----:B------:R1:W-:Y:S02]  /*2f2a0*/  STL.64 [R1+0x4510], R24 ;  /* 0x0045101801007387 */ /* 0x0003e40000100a00 */
[----:B-1----:R-:W2:Y:S01]  /*2f2b0*/  LDL.LU.64 R24, [R1+0x30] ;  /* 0x0000300001187983 */ /* 0x002ea20000300a00 */
[----:B------:R-:W2:Y:S02]  /*2f2c0*/  LDL.LU.64 R26, [R1+0x38] ;  /* 0x00003800011a7983 */ /* 0x000ea40000300a00 */
[----:B------:R-:W-:Y:S01]  /*2f2d0*/  STL [R1+0x44d0], R0 ;  /* 0x0044d00001007387 */ /* 0x000fe20000100800 */
[----:B0-----:R-:W-:Y:S01]  /*2f2e0*/  MOV R4, R16 ;  /* 0x0000001000047202 */ /* 0x001fe20000000f00 */
[----:B------:R-:W-:Y:S01]  /*2f2f0*/  STL.64 [R1+0x48], R18 ;  /* 0x0000481201007387 */ /* 0x000fe20000100a00 */
[----:B------:R-:W-:-:S02]  /*2f300*/  IMAD.MOV.U32 R5, RZ, RZ, R17 ;  /* 0x000000ffff057224 */ /* 0x000fc400078e0011 */
[----:B---3--:R-:W0:Y:S02]  /*2f310*/  LDSM.16.M88.4 R16, [R28+0x20280] ;  /* 0x020280001c10783b */ /* 0x008e240000000200 */
[----:B0-----:R0:W-:Y:S02]  /*2f320*/  STL [R1+0x44e4], R16 ;  /* 0x0044e41001007387 */ /* 0x0011e40000100800 */
[----:B------:R1:W-:Y:S02]  /*2f330*/  STL [R1+0x44e0], R17 ;  /* 0x0044e01101007387 */ /* 0x0003e40000100800 */
[----:B------:R3:W-:Y:S02]  /*2f340*/  STL [R1+0x43c0], R18 ;  /* 0x0043c01201007387 */ /* 0x0007e40000100800 */
[----:B------:R4:W-:Y:S01]  /*2f350*/  STL [R1+0x43bc], R19 ;  /* 0x0043bc1301007387 */ /* 0x0009e20000100800 */
[----:B0-----:R-:W2:Y:S01]  /*2f360*/  LDL.LU R16, [R1+0x140] ;  /* 0x0001400001107983 */ /* 0x001ea20000300800 */
[----:B-1----:R-:W2:Y:S02]  /*2f370*/  LDL.LU R17, [R1+0x144] ;  /* 0x0001440001117983 */ /* 0x002ea40000300800 */
[----:B---3--:R-:W3:Y:S02]  /*2f380*/  LDL.LU R18, [R1+0x148] ;  /* 0x0001480001127983 */ /* 0x008ee40000300800 */
[----:B----4-:R-:W3:Y:S01]  /*2f390*/  LDL.LU R19, [R1+0x14c] ;  /* 0x00014c0001137983 */ /* 0x010ee20000300800 */
[----:B--2---:R-:W-:Y:S01]  /*2f3a0*/  HMMA.16816.F32.BF16 R20, R24, R6, R20 ;  /* 0x000000061814723c */ /* 0x004fe20000041814 */
[----:B------:R-:W-:Y:S01]  /*2f3b0*/  MOV R8, R26 ;  /* 0x0000001a00087202 */ /* 0x000fe20000000f00 */
[----:B------:R-:W-:-:S06]  /*2f3c0*/  IMAD.MOV.U32 R2, RZ, RZ, R27 ;  /* 0x000000ffff027224 */ /* 0x000fcc00078e001b */
[----:B---3--:R-:W-:Y:S11]  /*2f3d0*/  HMMA.16816.F32.BF16 R12, R12, R10, R16 ;  /* 0x0000000a0c0c723c */ /* 0x008ff60000041810 */
[----:B------:R-:W-:Y:S11]  /*2f3e0*/  @!UPT UIADD3 URZ, URZ, URZ, URZ ;  /* 0x0000003f3f3ff290 */ /* 0x000ff6000fffe03f */
[----:B------:R-:W-:Y:S01]  /*2f3f0*/  @!UPT UIADD3 URZ, URZ, URZ, URZ ;  /* 0x0000003f3f3ff290 */ /* 0x000fe2000fffe03f */
[----:B------:R-:W-:Y:S01]  /*2f400*/  STL.64 [R1+0xb0], R12 ;  /* 0x0000b00c01007387 */ /* 0x000fe20000100a00 */
[----:B------:R-:W-:Y:S01]  /*2f410*/  MOV R19, R14 ;  /* 0x0000000e00137202 */ /* 0x000fe20000000f00 */
[----:B------:R-:W-:Y:S02]  /*2f420*/  IMAD.MOV.U32 R18, RZ, RZ, R15 ;  /* 0x000000ffff127224 */ /* 0x000fe400078e000f */
[----:B------:R-:W0:Y:S04]  /*2f430*/  LDSM.16.M88.4 R12, [R28+0x30280] ;  /* 0x030280001c0c783b */ /* 0x000e280000000200 */
[----:B------:R-:W-:Y:S01]  /*2f440*/  STL.64 [R1+0x45d0], R18 ;  /* 0x0045d01201007387 */ /* 0x000fe20000100a00 */
[----:B------:R-:W-:Y:S01]  /*2f450*/  MOV R17, R24 ;  /* 0x0000001800117202 */ /* 0x000fe20000000f00 */
[----:B------:R-:W-:Y:S01]  /*2f460*/  IMAD.MOV.U32 R16, RZ, RZ, R25 ;  /* 0x000000ffff107224 */ /* 0x000fe200078e0019 */
[----:B------:R-:W-:Y:S01]  /*2f470*/  MOV R9, R20 ;  /* 0x0000001400097202 */ /* 0x000fe20000000f00 */
[----:B------:R-:W-:Y:S01]  /*2f480*/  IMAD.MOV.U32 R0, RZ, RZ, R21 ;  /* 0x000000ffff007224 */ /* 0x000fe200078e0015 */
[----:B0-----:R-:W-:Y:S01]  /*2f490*/  STL [R1+0x43c4], R14 ;  /* 0x0043c40e01007387 */ /* 0x001fe20000100800 */
[----:B------:R0:W-:Y:S02]  /*2f4a0*/  STL [R1+0x43b8], R15 ;  /* 0x0043b80f01007387 */ /* 0x0001e40000100800 */
[----:B------:R-:W-:Y:S02]  /*2f4b0*/  STL [R1+0x4128], R28 ;  /* 0x0041281c01007387 */ /* 0x000fe40000100800 */
[----:B------:R-:W-:Y:S01]  /*2f4c0*/  STL.64 [R1+0x45c8], R6 ;  /* 0x0045c80601007387 */ /* 0x000fe20000100a00 */
[----:B------:R-:W-:Y:S01]  /*2f4d0*/  STL.64 [R1+0x45c0], R4 ;  /* 0x0045c00401007387 */ /* 0x000fe20000100a00 */
[----:B------:R-:W2:Y:S02]  /*2f4e0*/  LDL.LU R24, [R1+0xa0] ;  /* 0x0000a00001187983 */ /* 0x000ea40000300800 */
[----:B------:R-:W2:Y:S02]  /*2f4f0*/  LDL.LU R25, [R1+0xa4] ;  /* 0x0000a40001197983 */ /* 0x000ea40000300800 */
[----:B------:R-:W3:Y:S01]  /*2f500*/  LDL.LU R26, [R1+0xa8] ;  /* 0x0000a800011a7983 */ /* 0x000ee20000300800 */
[----:B------:R-:W3:Y:S01]  /*2f510*/  LDL.LU R27, [R1+0xac] ;  /* 0x0000ac00011b7983 */ /* 0x000ee20000300800 */
[----:B------:R-:W4:Y:S02]  /*2f520*/  LDL.LU R20, [R1] ;  /* 0x0000000001147983 */ /* 0x000f240000300800 */
[----:B------:R-:W4:Y:S01]  /*2f530*/  LDL.LU R21, [R1+0x4] ;  /* 0x0000040001157983 */ /* 0x000f220000300800 */
[----:B0-----:R-:W-:Y:S01]  /*2f540*/  MOV R15, R22 ;  /* 0x00000016000f7202 */ /* 0x001fe20000000f00 */
[----:B------:R-:W-:Y:S01]  /*2f550*/  IMAD.MOV.U32 R14, RZ, RZ, R23 ;  /* 0x000000ffff0e7224 */ /* 0x000fe200078e0017 */
        /* <DEDUP_REMOVED lines=18> */
[----:B------:R-:W2:Y:S01]  /*2f680*/  LDL.LU R22, [R1+0x18] ;  /* 0x0000180001167983 */ /* 0x000ea20000300800 */
[----:B------:R-:W-:-:S02]  /*2f690*/  MOV R23, R29 ;  /* 0x0000001d00177202 */ /* 0x000fc40000000f00 */
        /* <DEDUP_REMOVED lines=37> */
[----:B------:R-:W-:Y:S01]  /*2f8f0*/  IMAD.MOV.U32 R6, RZ, RZ, R8 ;  /* 0x000000ffff067224 */ /* 0x000fe200078e0008 */
        /* <DEDUP_REMOVED lines=11> */
[----:B------:R-:W2:Y:S02]  /*2f9b0*/  LDL.LU R14, [R1+0x88] ;  /* 0x00008800010e7983 */ /* 0x000ea40000300800 */
[----:B------:R-:W2:Y:S01]  /*2f9c0*/  LDL.LU R15, [R1+0x8c] ;  /* 0x00008c00010f7983 */ /* 0x000ea20000300800 */
[----:B----4-:R-:W-:Y:S01]  /*2f9d0*/  HMMA.16816.F32.BF16 R4, R4, R10, R16 ;  /* 0x0000000a0404723c */ /* 0x010fe20000041810 */
[----:B--2---:R-:W-:Y:S01]  /*2f9e0*/  STL.64 [R1+0x4500], R14 ;  /* 0x0045000e01007387 */ /* 0x004fe20000100a00 */
[----:B---3--:R0:W-:Y:S03]  /*2f9f0*/  STL.64 [R1+0x44f8], R12 ;  /* 0x0044f80c01007387 */ /* 0x0081e60000100a00 */
[----:B0-----:R-:W2:Y:S01]  /*2fa00*/  LDL.LU R12, [R1+0x90] ;  /* 0x00009000010c7983 */ /* 0x001ea20000300800 */
[----:B------:R-:W2:Y:S02]  /*2fa10*/  LDL.LU R13, [R1+0x94] ;  /* 0x00009400010d7983 */ /* 0x000ea40000300800 */
[----:B------:R-:W2:Y:S02]  /*2fa20*/  LDL.LU R14, [R1+0x98] ;  /* 0x00009800010e7983 */ /* 0x000ea40000300800 */
[----:B------:R-:W2:Y:S01]  /*2fa30*/  LDL.LU R15, [R1+0x9c] ;  /* 0x00009c00010f7983 */ /* 0x000ea20000300800 */
[----:B------:R-:W3:Y:S11]  /*2fa40*/  LDL.LU.64 R18, [R1+0x45d0] ;  /* 0x0045d00001127983 */ /* 0x000ef60000300a00 */
[----:B------:R-:W-:Y:S01]  /*2fa50*/  @!UPT UIADD3 URZ, URZ, URZ, URZ ;  /* 0x0000003f3f3ff290 */ /* 0x000fe2000fffe03f */
[----:B------:R-:W-:Y:S02]  /*2fa60*/  STL.64 [R1+0x160], R4 ;  /* 0x0001600401007387 */ /* 0x000fe40000100a00 */
[----:B------:R-:W-:Y:S02]  /*2fa70*/  STL.64 [R1+0x168], R6 ;  /* 0x0001680601007387 */ /* 0x000fe40000100a00 */
[----:B------:R-:W0:Y:S02]  /*2fa80*/  LDSM.16.MT88.4 R4, [R3+0x14080] ;  /* 0x014080000304783b */ /* 0x000e240000004200 */
[----:B0-----:R-:W-:Y:S01]  /*2fa90*/  IMAD.MOV.U32 R8, RZ, RZ, R6 ;  /* 0x000000ffff087224 */ /* 0x001fe200078e0006 */
[----:B------:R-:W-:Y:S02]  /*2faa0*/  MOV R2, R7 ;  /* 0x0000000700027202 */ /* 0x000fe40000000f00 */
[----:B------:R-:W4:Y:S01]  /*2fab0*/  LDL.LU.64 R6, [R1+0x45c8] ;  /* 0x0045c80001067983 */ /* 0x000f220000300a00 */
[----:B------:R-:W-:Y:S01]  /*2fac0*/  IMAD.MOV.U32 R16, RZ, RZ, R4 ;  /* 0x000000ffff107224 */ /* 0x000fe200078e0004 */
[----:B------:R-:W-:-:S02]  /*2fad0*/  MOV R17, R5 ;  /* 0x0000000500117202 */ /* 0x000fc40000000f00 */
[----:B------:R-:W2:Y:S01]  /*2fae0*/  LDL.LU.64 R4, [R1+0x45c0] ;  /* 0x0045c00001047983 */ /* 0x000ea20000300a00 */
        /* <DEDUP_REMOVED lines=13> */
[----:B------:R-:W-:Y:S02]  /*2fbc0*/  STL [R1+0x178], R22 ;  /* 0x0001781601007387 */ /* 0x000fe40000100800 */
[----:B------:R-:W-:Y:S02]  /*2fbd0*/  IMAD.MOV.U32 R3, RZ, RZ, R23 ;  /* 0x000000ffff037224 */ /* 0x000fe400078e0017 */
[----:B------:R-:W0:Y:S04]  /*2fbe0*/  LDSM.16.MT88.4 R20, [R29+0x14000] ;  /* 0x014000001d14783b */ /* 0x000e280000004200 */
[----:B------:R-:W-:Y:S04]  /*2fbf0*/  STL [R1+0x44a4], R3 ;  /* 0x0044a40301007387 */ /* 0x000fe80000100800 */
[----:B0-----:R-:W-:Y:S01]  /*2fc00*/  STL.64 [R1+0x50], R20 ;  /* 0x0000501401007387 */ /* 0x001fe20000100a00 */
[----:B------:R0:W-:Y:S03]  /*2fc10*/  STL.64 [R1+0x58], R22 ;  /* 0x0000581601007387 */ /* 0x0001e60000100a00 */
[----:B0-----:R-:W4:Y:S01]  /*2fc20*/  LDL.LU.64 R22, [R1+0x4598] ;  /* 0x0045980001167983 */ /* 0x001f220000300a00 */
[----:B------:R-:W4:Y:S02]  /*2fc30*/  LDL.LU.64 R20, [R1+0x4590] ;  /* 0x0045900001147983 */ /* 0x000f240000300a00 */
        /* <DEDUP_REMOVED lines=43> */
[----:B------:R2:W-:Y:S01]  /*2fef0*/  STL.64 [R1+0xf0], R20 ;  /* 0x0000f01401007387 */ /* 0x0005e20000100a00 */
[----:B------:R0:W-:Y:S02]  /*2ff00*/  STL.64 [R1+0xf8], R22 ;  /* 0x0000f81601007387 */ /* 0x0001e40000100a00 */
[----:B--2---:R-:W-:Y:S01]  /*2ff10*/  IMAD.MOV.U32 R20, RZ, RZ, R4 ;  /* 0x000000ffff147224 */ /* 0x004fe200078e0004 */
[----:B------:R-:W-:Y:S01]  /*2ff20*/  MOV R21, R5 ;  /* 0x0000000500157202 */ /* 0x000fe20000000f00 */
[----:B------:R-:W2:Y:S01]  /*2ff30*/  LDL.LU R4, [R1+0x450c] ;  /* 0x00450c0001047983 */ /* 0x000ea20000300800 */
[----:B------:R-:W2:Y:S02]  /*2ff40*/  LDL.LU R5, [R1+0x4508] ;  /* 0x0045080001057983 */ /* 0x000ea40000300800 */
[----:B0-----:R-:W2:Y:S02]  /*2ff50*/  LDL.LU R22, [R1+0x48] ;  /* 0x0000480001167983 */ /* 0x001ea40000300800 */
[----:B------:R-:W2:Y:S01]  /*2ff60*/  LDL.LU R23, [R1+0x4c] ;  /* 0x00004c0001177983 */ /* 0x000ea20000300800 */
[C---:B----4-:R-:W-:Y:S11]  /*2ff70*/  HMMA.16816.F32.BF16 R12, R24.reuse, R6, R12 ;  /* 0x00000006180c723c */ /* 0x050ff6000004180c */
[----:B------:R-:W-:Y:S11]  /*2ff80*/  @!UPT UIADD3 URZ, URZ, URZ, URZ ;  /* 0x0000003f3f3ff290 */ /* 0x000ff6000fffe03f */
[----:B------:R-:W-:Y:S01]  /*2ff90*/  @!UPT UIADD3 URZ, URZ, URZ, URZ ;  /* 0x0000003f3f3ff290 */ /* 0x000fe2000fffe03f */
[----:B------:R-:W-:Y:S01]  /*2ffa0*/  STL.64 [R1+0xe0], R12 ;  /* 0x0000e00c01007387 */ /* 0x000fe20000100a00 */
[----:B------:R0:W-:Y:S03]  /*2ffb0*/  STL.64 [R1+0xe8], R14 ;  /* 0x0000e80e01007387 */ /* 0x0001e60000100a00 */
[----:B0-----:R-:W4:Y:S01]  /*2ffc0*/  LDL.LU.64 R14, [R1+0x4500] ;  /* 0x00450000010e7983 */ /* 0x001f220000300a00 */
[----:B------:R-:W4:Y:S02]  /*2ffd0*/  LDL.LU.64 R12, [R1+0x44f8] ;  /* 0x0044f800010c7983 */ /* 0x000f240000300a00 */
[----:B------:R-:W2:Y:S02]  /*2ffe0*/  LDL.LU R6, [R1+0x68] ;  /* 0x0000680001067983 */ /* 0x000ea40000300800 */
[----:B------:R-:W2:Y:S01]  /*2fff0*/  LDL.LU R7, [R1+0x6c] ;  /* 0x00006c0001077983 */ /* 0x000ea20000300800 */
[----:B----4-:R-:W-:Y:S01]  /*30000*/  HMMA.16816.F32.BF16 R24, R24, R10, R12 ;  /* 0x0000000a1818723c */ /* 0x010fe2000004180c */
[----:B------:R-:W4:Y:S01]  /*30010*/  LDL.LU.64 R14, [R1+0x44f0] ;  /* 0x0044f000010e7983 */ /* 0x000f220000300a00 */
[----:B------:R-:W2:Y:S11]  /*30020*/  LDL.LU.64 R12, [R1+0x44e8] ;  /* 0x0044e800010c7983 */ /* 0x000eb60000300a00 */
[----:B------:R-:W-:Y:S10]  /*30030*/  @!UPT UIADD3 URZ, URZ, URZ, URZ ;  /* 0x0000003f3f3ff290 */ /* 0x000ff4000fffe03f */
[----:B------:R0:W-:Y:S01]  /*30040*/  STL.64 [R1+0x10], R24 ;  /* 0x0000101801007387 */ /* 0x0001e20000100a00 */
[----:B------:R1:W-:Y:S01]  /*30050*/  STL [R1+0x18], R26 ;  /* 0x0000181a01007387 */ /* 0x0003e20000100800 */
[----:B0-----:R-:W-:Y:S01]  /*30060*/  MOV R24, R16 ;  /* 0x0000001000187202 */ /* 0x001fe20000000f00 */
[----:B------:R-:W-:Y:S01]  /*30070*/  IMAD.MOV.U32 R25, RZ, RZ, R17 ;  /* 0x000000ffff197224 */ /* 0x000fe200078e0011 */
[----:B------:R-:W2:Y:S01]  /*30080*/  LDL.LU R16, [R1+0x44e4] ;  /* 0x0044e40001107983 */ /* 0x000ea20000300800 */
[----:B------:R-:W2:Y:S02]  /*30090*/  LDL.LU R17, [R1+0x44e0] ;  /* 0x0044e00001117983 */ /* 0x000ea40000300800 */
[----:B------:R-:W-:Y:S01]  /*300a0*/  IMAD.MOV.U32 R28, RZ, RZ, R27 ;  /* 0x000000ffff1c7224 */ /* 0x000fe200078e001b */
[----:B-1----:R-:W-:Y:S01]  /*300b0*/  MOV R26, R8 ;  /* 0x00000008001a7202 */ /* 0x002fe20000000f00 */
[----:B------:R-:W-:Y:S01]  /*300c0*/  IMAD.MOV.U32 R27, RZ, RZ, R2 ;  /* 0x000000ffff1b7224 */ /* 0x000fe200078e0002 */
[----:B------:R-:W3:Y:S01]  /*300d0*/  LDL.LU R8, [R1+0x44dc] ;  /* 0x0044dc0001087983 */ /* 0x000ee20000300800 */
[----:B------:R-:W3:Y:S03]  /*300e0*/  LDL.LU R2, [R1+0x44d8] ;  /* 0x0044d80001027983 */ /* 0x000ee60000300800 */
[----:B------:R-:W-:Y:S01]  /*300f0*/  STL.64 [R1+0x44c8], R26 ;  /* 0x0044c81a01007387 */ /* 0x000fe20000100a00 */
[----:B------:R0:W-:Y:S03]  /*30100*/  STL.64 [R1+0x44c0], R24 ;  /* 0x0044c01801007387 */ /* 0x0001e60000100a00 */
[----:B0-----:R-:W3:Y:S01]  /*30110*/  LDL.LU R24, [R1+0x70] ;  /* 0x0000700001187983 */ /* 0x001ee20000300800 */
[----:B------:R-:W3:Y:S02]  /*30120*/  LDL.LU R25, [R1+0x74] ;  /* 0x0000740001197983 */ /* 0x000ee40000300800 */
[----:B------:R-:W3:Y:S02]  /*30130*/  LDL.LU R26, [R1+0x78] ;  /* 0x00007800011a7983 */ /* 0x000ee40000300800 */
[----:B------:R-:W3:Y:S01]  /*30140*/  LDL.LU R27, [R1+0x7c] ;  /* 0x00007c00011b7983 */ /* 0x000ee20000300800 */
[----:B------:R-:W-:Y:S01]  /*30150*/  STL [R1+0x43e0], R28 ;  /* 0x0043e01c01007387 */ /* 0x000fe20000100800 */
[----:B--2---:R-:W-:Y:S11]  /*30160*/  HMMA.16816.F32.BF16 R4, R20, R16, R4 ;  /* 0x000000101404723c */ /* 0x004ff60000041804 */
[----:B------:R-:W-:Y:S11]  /*30170*/  @!UPT UIADD3 URZ, URZ, URZ, URZ ;  /* 0x0000003f3f3ff290 */ /* 0x000ff6000fffe03f */
[----:B------:R-:W-:Y:S01]  /*30180*/  @!UPT UIADD3 URZ, URZ, URZ, URZ ;  /* 0x0000003f3f3ff290 */ /* 0x000fe2000fffe03f */
[----:B------:R-:W-:Y:S01]  /*30190*/  STL.64 [R1+0xa0], R4 ;  /* 0x0000a00401007387 */ /* 0x000fe20000100a00 */
[----:B------:R-:W-:Y:S02]  /*301a0*/  STL.64 [R1+0xa8], R6 ;  /* 0x0000a80601007387 */ /* 0x000fe40000100a00 */
[----:B------:R-:W0:Y:S02]  /*301b0*/  LDSM.16.MT88.4 R4, [R29+0x14080] ;  /* 0x014080001d04783b */ /* 0x000e240000004200 */
[----:B0-----:R-:W-:Y:S01]  /*301c0*/  MOV R3, R6 ;  /* 0x0000000600037202 */ /* 0x001fe20000000f00 */
[----:B------:R-:W-:Y:S01]  /*301d0*/  STL.64 [R1], R4 ;  /* 0x0000000401007387 */ /* 0x000fe20000100a00 */
[----:B------:R-:W-:Y:S02]  /*301e0*/  IMAD.MOV.U32 R28, RZ, RZ, R7 ;  /* 0x000000ffff1c7224 */ /* 0x000fe400078e0007 */
[----:B---3--:R-:W0:Y:S02]  /*301f0*/  LDSM.16.MT88.4 R4, [R2+0x14000] ;  /* 0x014000000204783b */ /* 0x008e240000004200 */
[----:B0-----:R-:W-:Y:S02]  /*30200*/  STL.64 [R1+0x4448], R6 ;  /* 0x0044480601007387 */ /* 0x001fe40000100a00 */
[----:B------:R0:W-:Y:S02]  /*30210*/  STL.64 [R1+0x4440], R4 ;  /* 0x0044400401007387 */ /* 0x0001e40000100a00 */
[----:B0-----:R-:W-:-:S02]  /*30220*/  MOV R4, R9 ;  /* 0x0000000900047202 */ /* 0x001fc40000000f00 */
[----:B------:R-:W2:Y:S01]  /*30230*/  LDL.LU R9, [R1+0x44d4] ;  /* 0x0044d40001097983 */ /* 0x000ea20000300800 */
[----:B----4-:R-:W-:Y:S01]  /*30240*/  MOV R6, R15 ;  /* 0x0000000f00067202 */ /* 0x010fe20000000f00 */
[----:B------:R-:W-:Y:S02]  /*30250*/  IMAD.MOV.U32 R7, RZ, RZ, R14 ;  /* 0x000000ffff077224 */ /* 0x000fe400078e000e */
[----:B------:R-:W-:Y:S02]  /*30260*/  IMAD.MOV.U32 R5, RZ, RZ, R0 ;  /* 0x000000ffff057224 */ /* 0x000fe400078e0000 */
[----:B------:R-:W3:Y:S01]  /*30270*/  LDL.LU R0, [R1+0x44d0] ;  /* 0x0044d00001007983 */ /* 0x000ee20000300800 */
[----:B------:R0:W-:Y:S02]  /*30280*/  STL.64 [R1+0x44b8], R6 ;  /* 0x0044b80601007387 */ /* 0x0001e40000100a00 */
[----:B0-----:R-:W-:Y:S01]  /*30290*/  IMAD.MOV.U32 R7, RZ, RZ, R8 ;  /* 0x000000ffff077224 */ /* 0x001fe200078e0008 */
[----:B------:R0:W-:Y:S01]  /*302a0*/  STL.64 [R1+0x44b0], R4 ;  /* 0x0044b00401007387 */ /* 0x0001e20000100a00 */
[----:B------:R-:W-:Y:S03]  /*302b0*/  HMMA.16816.F32.BF16 R20, R20, R12, R24 ;  /* 0x0000000c1414723c */ /* 0x000fe60000041818 */
[----:B0-----:R-:W4:Y:S01]  /*302c0*/  LDL.LU R4, [R1+0xc0] ;  /* 0x0000c00001047983 */ /* 0x001f220000300800 */
[----:B------:R-:W4:Y:S01]  /*302d0*/  LDL.LU R5, [R1+0xc4] ;  /* 0x0000c40001057983 */ /* 0x000f220000300800 */
[----:B--2---:R-:W-:-:S02]  /*302e0*/  MOV R6, R9 ;  /* 0x0000000900067202 */ /* 0x004fc40000000f00 */
[----:B------:R-:W0:Y:S04]  /*302f0*/  LDSM.16.MT88.4 R8, [R2+0x14080] ;  /* 0x014080000208783b */ /* 0x000e280000004200 */
[----:B0-----:R-:W-:Y:S01]  /*30300*/  STL.64 [R1+0x4428], R10 ;  /* 0x0044280a01007387 */ /* 0x001fe20000100a00 */
[----:B------:R0:W-:Y:S03]  /*30310*/  STL.64 [R1+0x4420], R8 ;  /* 0x0044200801007387 */ /* 0x0001e60000100a00 */
[----:B0-----:R-:W2:Y:S01]  /*30320*/  LDL.LU.64 R8, [R1+0x50] ;  /* 0x0000500001087983 */ /* 0x001ea20000300a00 */
[----:B------:R-:W2:Y:S02]  /*30330*/  LDL.LU.64 R10, [R1+0x58] ;  /* 0x00005800010a7983 */ /* 0x000ea40000300a00 */
[----:B------:R-:W-:Y:S02]  /*30340*/  STL [R1+0x43c8], R2 ;  /* 0x0043c80201007387 */ /* 0x000fe40000100800 */
[----:B------:R-:W4:Y:S01]  /*30350*/  LDL.LU.64 R26, [R1+0x44c8] ;  /* 0x0044c800011a7983 */ /* 0x000f220000300a00 */
[----:B------:R-:W4:Y:S02]  /*30360*/  LDL.LU.64 R24, [R1+0x44c0] ;  /* 0x0044c00001187983 */ /* 0x000f240000300a00 */
[----:B------:R-:W-:Y:S02]  /*30370*/  STL.64 [R1+0x80], R20 ;  /* 0x0000801401007387 */ /* 0x000fe40000100a00 */
[----:B------:R-:W-:Y:S02]  /*30380*/  STL.64 [R1+0x88], R22 ;  /* 0x0000881601007387 */ /* 0x000fe40000100a00 */
[----:B---3--:R-:W0:Y:S04]  /*30390*/  LDSM.16.MT88.4 R20, [R0+0x14000] ;  /* 0x014000000014783b */ /* 0x008e280000004200 */
[----:B0-----:R-:W-:Y:S01]  /*303a0*/  STL.64 [R1+0x4408], R22 ;  /* 0x0044081601007387 */ /* 0x001fe20000100a00 */
[----:B------:R0:W-:Y:S03]  /*303b0*/  STL.64 [R1+0x4400], R20 ;  /* 0x0044001401007387 */ /* 0x0001e60000100a00 */
[----:B0-----:R-:W3:Y:S01]  /*303c0*/  LDL.LU R20, [R1+0xb0] ;  /* 0x0000b00001147983 */ /* 0x001ee20000300800 */
[----:B------:R-:W3:Y:S01]  /*303d0*/  LDL.LU R21, [R1+0xb4] ;  /* 0x0000b40001157983 */ /* 0x000ee20000300800 */
[----:B----4-:R-:W-:Y:S11]  /*303e0*/  HMMA.16816.F32.BF16 R4, R24, R16, R4 ;  /* 0x000000101804723c */ /* 0x010ff60000041804 */
[----:B------:R-:W-:Y:S11]  /*303f0*/  @!UPT UIADD3 URZ, URZ, URZ, URZ ;  /* 0x0000003f3f3ff290 */ /* 0x000ff6000fffe03f */
[----:B------:R-:W-:Y:S01]  /*30400*/  @!UPT UIADD3 URZ, URZ, URZ, URZ ;  /* 0x0000003f3f3ff290 */ /* 0x000fe2000fffe03f */
[----:B------:R-:W-:Y:S01]  /*30410*/  STL.64 [R1+0x70], R4 ;  /* 0x0000700401007387 */ /* 0x000fe20000100a00 */
[----:B------:R0:W-:Y:S01]  /*30420*/  STL [R1+0x78], R6 ;  /* 0x0000780601007387 */ /* 0x0001e20000100800 */
[----:B------:R-:W-:Y:S02]  /*30430*/  MOV R2, R7 ;  /* 0x0000000700027202 */ /* 0x000fe40000000f00 */
[----:B0-----:R-:W4:Y:S01]  /*30440*/  LDL.LU.64 R6, [R1+0x44b8] ;  /* 0x0044b80001067983 */ /* 0x001f220000300a00 */
[----:B------:R-:W4:Y:S01]  /*30450*/  LDL.LU.64 R4, [R1+0x44b0] ;  /* 0x0044b00001047983 */ /* 0x000f220000300a00 */
[----:B------:R-:W-:Y:S01]  /*30460*/  MOV R22, R19 ;  /* 0x0000001300167202 */ /* 0x000fe20000000f00 */
[----:B------:R-:W-:-:S07]  /*30470*/  IMAD.MOV.U32 R23, RZ, RZ, R18 ;  /* 0x000000ffff177224 */ /* 0x000fce00078e0012 */
[----:B---3--:R-:W-:Y:S01]  /*30480*/  HMMA.16816.F32.BF16 R20, R24, R12, R20 ;  /* 0x0000000c1814723c */ /* 0x008fe20000041814 */
[----:B------:R-:W0:Y:S04]  /*30490*/  LDSM.16.MT88.4 R24, [R0+0x14080] ;  /* 0x014080000018783b */ /* 0x000e280000004200 */
[----:B------:R-:W-:Y:S11]  /*304a0*/  STL [R1+0x43cc], R2 ;  /* 0x0043cc0201007387 */ /* 0x000ff60000100800 */
[----:B------:R-:W-:Y:S08]  /*304b0*/  @!UPT UIADD3 URZ, URZ, URZ, URZ ;  /* 0x0000003f3f3ff290 */ /* 0x000ff0000fffe03f */
[----:B------:R-:W-:Y:S01]  /*304c0*/  IMAD.MOV.U32 R19, RZ, RZ, R22 ;  /* 0x000000ffff137224 */ /* 0x000fe200078e0016 */
[----:B------:R-:W-:Y:S01]  /*304d0*/  MOV R18, R21 ;  /* 0x0000001500127202 */ /* 0x000fe20000000f00 */
[----:B------:R-:W-:-:S03]  /*304e0*/  IMAD.MOV.U32 R14, RZ, RZ, R20 ;  /* 0x000000ffff0e7224 */ /* 0x000fc600078e0014 */
[----:B------:R2:W-:Y:S01]  /*304f0*/  STL [R1+0x43ec], R19 ;  /* 0x0043ec1301007387 */ /* 0x0005e20000100800 */
[----:B------:R1:W-:Y:S02]  /*30500*/  STL [R1+0x43e8], R18 ;  /* 0x0043e81201007387 */ /* 0x0003e40000100800 */
[----:B------:R3:W-:Y:S01]  /*30510*/  STL [R1+0x43e4], R14 ;  /* 0x0043e40e01007387 */ /* 0x0007e20000100800 */
[----:B------:R-:W-:Y:S01]  /*30520*/  MOV R15, R23 ;  /* 0x00000017000f7202 */ /* 0x000fe20000000f00 */
[----:B0-----:R-:W-:Y:S01]  /*30530*/  STL.64 [R1+0x43d8], R26 ;  /* 0x0043d81a01007387 */ /* 0x001fe20000100a00 */
[----:B------:R0:W-:Y:S01]  /*30540*/  STL.64 [R1+0x43d0], R24 ;  /* 0x0043d01801007387 */ /* 0x0001e20000100a00 */
[----:B--2---:R-:W-:Y:S01]  /*30550*/  MOV R19, R9 ;  /* 0x0000000900137202 */ /* 0x004fe20000000f00 */
[----:B-1----:R-:W-:Y:S01]  /*30560*/  IMAD.MOV.U32 R18, RZ, RZ, R10 ;  /* 0x000000ffff127224 */ /* 0x002fe200078e000a */
[----:B---3--:R-:W-:Y:S01]  /*30570*/  MOV R14, R11 ;  /* 0x0000000b000e7202 */ /* 0x008fe20000000f00 */
[----:B0-----:R-:W-:Y:S01]  /*30580*/  IMAD.MOV.U32 R24, RZ, RZ, R8 ;  /* 0x000000ffff187224 */ /* 0x001fe200078e0008 */
[----:B----4-:R-:W-:Y:S11]  /*30590*/  HMMA.16816.F32.BF16 R4, R8, R16, R4 ;  /* 0x000000100804723c */ /* 0x010ff60000041804 */
[----:B------:R-:W-:Y:S11]  /*305a0*/  @!UPT UIADD3 URZ, URZ, URZ, URZ ;  /* 0x0000003f3f3ff290 */ /* 0x000ff6000fffe03f */
[----:B------:R-:W-:Y:S01]  /*305b0*/  @!UPT UIADD3 URZ, URZ, URZ, URZ ;  /* 0x0000003f3f3ff290 */ /* 0x000fe2000fffe03f */
[----:B------:R0:W-:Y:S01]  /*305c0*/  STL.64 [R1+0x90], R4 ;  /* 0x0000900401007387 */ /* 0x0001e20000100a00 */
[----:B------:R1:W-:Y:S02]  /*305d0*/  STL [R1+0x9c], R7 ;  /* 0x00009c0701007387 */ /* 0x0003e40000100800 */
[----:B------:R-:W2:Y:S02]  /*305e0*/  LDL.LU R20, [R1+0x120] ;  /* 0x0001200001147983 */ /* 0x000ea40000300800 */
[----:B------:R-:W2:Y:S01]  /*305f0*/  LDL.LU R21, [R1+0x124] ;  /* 0x0001240001157983 */ /* 0x000ea20000300800 */
[----:B------:R-:W3:Y:S01]  /*30600*/  LDL.LU R22, [R1+0x128] ;  /* 0x0001280001167983 */ /* 0x000ee20000300800 */
[----:B------:R-:W3:Y:S02]  /*30610*/  LDL.LU R23, [R1+0x12c] ;  /* 0x00012c0001177983 */ /* 0x000ee40000300800 */
[----:B------:R-:W4:Y:S02]  /*30620*/  LDL.LU R8, [R1+0x140] ;  /* 0x0001400001087983 */ /* 0x000f240000300800 */
[----:B------:R-:W4:Y:S01]  /*30630*/  LDL.LU R9, [R1+0x144] ;  /* 0x0001440001097983 */ /* 0x000f220000300800 */
[----:B------:R-:W2:Y:S01]  /*30640*/  LDL.LU R10, [R1+0x148] ;  /* 0x00014800010a7983 */ /* 0x000ea20000300800 */
[----:B------:R-:W2:Y:S03]  /*30650*/  LDL.LU R11, [R1+0x14c] ;  /* 0x00014c00010b7983 */ /* 0x000ea60000300800 */
[----:B0-----:R-:W2:Y:S01]  /*30660*/  LDL.LU R4, [R1] ;  /* 0x0000000001047983 */ /* 0x001ea20000300800 */
[----:B------:R-:W2:Y:S02]  /*30670*/  LDL.LU R5, [R1+0x4] ;  /* 0x0000040001057983 */ /* 0x000ea40000300800 */
[----:B------:R-:W-:Y:S01]  /*30680*/  IMAD.MOV.U32 R2, RZ, RZ, R6 ;  /* 0x000000ffff027224 */ /* 0x000fe200078e0006 */
[----:B------:R-:W-:-:S02]  /*30690*/  MOV R6, R3 ;  /* 0x0000000300067202 */ /* 0x000fc40000000f00 */
[----:B------:R-:W3:Y:S01]  /*306a0*/  LDL.LU R3, [R1+0x44a8] ;  /* 0x0044a80001037983 */ /* 0x000ee20000300800 */
[----:B-1----:R-:W-:-:S05]  /*306b0*/  IMAD.MOV.U32 R7, RZ, RZ, R28 ;  /* 0x000000ffff077224 */ /* 0x002fca00078e001c */
[----:B------:R-:W-:Y:S04]  /*306c0*/  STL.64 [R1+0x4478], R6 ;  /* 0x0044780601007387 */ /* 0x000fe80000100a00 */
[----:B--2---:R-:W-:Y:S01]  /*306d0*/  STL.64 [R1+0x4470], R4 ;  /* 0x0044700401007387 */ /* 0x004fe20000100a00 */
[----:B------:R-:W-:Y:S02]  /*306e0*/  STL.64 [R1+0x4438], R10 ;  /* 0x0044380a01007387 */ /* 0x000fe40000100a00 */
[----:B----4-:R0:W-:Y:S02]  /*306f0*/  STL.64 [R1+0x4430], R8 ;  /* 0x0044300801007387 */ /* 0x0101e40000100a00 */
        /* <DEDUP_REMOVED lines=8> */
[----:B------:R-:W-:-:S03]  /*30780*/  MOV R5, R19 ;  /* 0x0000001300057202 */ /* 0x000fc60000000f00 */
[----:B------:R-:W-:Y:S02]  /*30790*/  STL.64 [R1+0x4498], R6 ;  /* 0x0044980601007387 */ /* 0x000fe40000100a00 */
[----:B------:R-:W-:Y:S02]  /*307a0*/  STL.64 [R1+0x4490], R4 ;  /* 0x0044900401007387 */ /* 0x000fe40000100a00 */
[----:B----4-:R-:W-:Y:S01]  /*307b0*/  STL.64 [R1+0x4458], R10 ;  /* 0x0044580a01007387 */ /* 0x010fe20000100a00 */
[----:B--2---:R0:W-:Y:S03]  /*307c0*/  STL.64 [R1+0x4450], R8 ;  /* 0x0044500801007387 */ /* 0x0041e60000100a00 */
[----:B0-----:R-:W2:Y:S01]  /*307d0*/  LDL.LU R8, [R1+0x170] ;  /* 0x0001700001087983 */ /* 0x001ea20000300800 */
[----:B------:R-:W2:Y:S02]  /*307e0*/  LDL.LU R9, [R1+0x174] ;  /* 0x0001740001097983 */ /* 0x000ea40000300800 */
[----:B------:R-:W4:Y:S02]  /*307f0*/  LDL.LU R10, [R1+0x178] ;  /* 0x00017800010a7983 */ /* 0x000f240000300800 */
[----:B---3--:R-:W-:-:S02]  /*30800*/  IMAD.MOV.U32 R11, RZ, RZ, R3 ;  /* 0x000000ffff0b7224 */ /* 0x008fc400078e0003 */
[----:B------:R-:W3:Y:S04]  /*30810*/  LDL.LU R3, [R1+0x44a0] ;  /* 0x0044a00001037983 */ /* 0x000ee80000300800 */
[----:B----4-:R-:W-:Y:S01]  /*30820*/  STL.64 [R1+0x4468], R10 ;  /* 0x0044680a01007387 */ /* 0x010fe20000100a00 */
[----:B--2---:R0:W-:Y:S03]  /*30830*/  STL.64 [R1+0x4460], R8 ;  /* 0x0044600801007387 */ /* 0x0041e60000100a00 */
[----:B---3--:R-:W1:Y:S04]  /*30840*/  LDSM.16.MT88.4 R4, [R3+0x15000] ;  /* 0x015000000304783b */ /* 0x008e680000004200 */
[----:B0-----:R-:W2:Y:S01]  /*30850*/  LDL.LU R8, [R1+0x180] ;  /* 0x0001800001087983 */ /* 0x001ea20000300800 */
[----:B------:R-:W2:Y:S02]  /*30860*/  LDL.LU R9, [R1+0x184] ;  /* 0x0001840001097983 */ /* 0x000ea40000300800 */
[----:B------:R-:W3:Y:S02]  /*30870*/  LDL.LU R10, [R1+0x188] ;  /* 0x00018800010a7983 */ /* 0x000ee40000300800 */
[----:B------:R-:W3:Y:S01]  /*30880*/  LDL.LU R11, [R1+0x18c] ;  /* 0x00018c00010b7983 */ /* 0x000ee20000300800 */
[----:B-1----:R-:W-:Y:S01]  /*30890*/  MOV R27, R4 ;  /* 0x00000004001b7202 */ /* 0x002fe20000000f00 */
[----:B------:R-:W-:Y:S01]  /*308a0*/  IMAD.MOV.U32 R26, RZ, RZ, R5 ;  /* 0x000000ffff1a7224 */ /* 0x000fe200078e0005 */
[----:B------:R-:W-:Y:S01]  /*308b0*/  MOV R25, R6 ;  /* 0x0000000600197202 */ /* 0x000fe20000000f00 */
[----:B------:R-:W-:-:S02]  /*308c0*/  IMAD.MOV.U32 R24, RZ, RZ, R7 ;  /* 0x000000ffff187224 */ /* 0x000fc400078e0007 */
[----:B------:R-:W0:Y:S02]  /*308d0*/  LDSM.16.MT88.4 R4, [R3+0x15080] ;  /* 0x015080000304783b */ /* 0x000e240000004200 */
[----:B0-----:R-:W-:Y:S01]  /*308e0*/  MOV R14, R6 ;  /* 0x00000006000e7202 */ /* 0x001fe20000000f00 */
[----:B------:R-:W-:Y:S01]  /*308f0*/  IMAD.MOV.U32 R28, RZ, RZ, R7 ;  /* 0x000000ffff1c7224 */ /* 0x000fe200078e0007 */
[----:B------:R-:W-:Y:S01]  /*30900*/  MOV R19, R4 ;  /* 0x0000000400137202 */ /* 0x000fe20000000f00 */
[----:B------:R-:W-:Y:S01]  /*30910*/  IMAD.MOV.U32 R18, RZ, RZ, R5 ;  /* 0x000000ffff127224 */ /* 0x000fe200078e0005 */
        /* <DEDUP_REMOVED lines=20> */
[----:B------:R-:W-:Y:S01]  /*30a60*/  STL [R1+0x4360], R3 ;  /* 0x0043600301007387 */ /* 0x000fe20000100800 */
        /* <DEDUP_REMOVED lines=53> */
[----:B------:R-:W4:Y:S01]  /*30dc0*/  LDL.LU.64 R22, [R1+0x4408] ;  /* 0x0044080001167983 */ /* 0x000f220000300a00 */
[----:B------:R-:W4:Y:S11]  /*30dd0*/  LDL.LU.64 R20, [R1+0x4400] ;  /* 0x0044000001147983 */ /* 0x000f360000300a00 */
[----:B------:R-:W-:Y:S10]  /*30de0*/  @!UPT UIADD3 URZ, URZ, URZ, URZ ;  /* 0x0000003f3f3ff290 */ /* 0x000ff4000fffe03f */
[----:B------:R0:W-:Y:S01]  /*30df0*/  STL.64 [R1+0x170], R8 ;  /* 0x0001700801007387 */ /* 0x0001e20000100a00 */
[----:B------:R1:W-:Y:S03]  /*30e00*/  STL.64 [R1+0x178], R10 ;  /* 0x0001780a01007387 */ /* 0x0003e60000100a00 */
[----:B0-----:R-:W3:Y:S01]  /*30e10*/  LDL.LU R8, [R1+0xe0] ;  /* 0x0000e00001087983 */ /* 0x001ee20000300800 */
[----:B------:R-:W3:Y:S02]  /*30e20*/  LDL.LU R9, [R1+0xe4] ;  /* 0x0000e40001097983 */ /* 0x000ee40000300800 */
[----:B-1----:R-:W3:Y:S02]  /*30e30*/  LDL.LU R10, [R1+0xe8] ;  /* 0x0000e800010a7983 */ /* 0x002ee40000300800 */
[----:B------:R-:W3:Y:S01]  /*30e40*/  LDL.LU R11, [R1+0xec] ;  /* 0x0000ec00010b7983 */ /* 0x000ee20000300800 */
[C---:B----4-:R-:W-:Y:S11]  /*30e50*/  HMMA.16816.F32.BF16 R24, R20.reuse, R16, R24 ;  /* 0x000000101418723c */ /* 0x050ff60000041818 */
[----:B------:R-:W-:Y:S11]  /*30e60*/  @!UPT UIADD3 URZ, URZ, URZ, URZ ;  /* 0x0000003f3f3ff290 */ /* 0x000ff6000fffe03f */
[----:B------:R-:W-:Y:S01]  /*30e70*/  @!UPT UIADD3 URZ, URZ, URZ, URZ ;  /* 0x0000003f3f3ff290 */ /* 0x000fe2000fffe03f */
[----:B------:R-:W-:Y:S01]  /*30e80*/  STL.64 [R1+0x180], R24 ;  /* 0x0001801801007387 */ /* 0x000fe20000100a00 */
[----:B------:R0:W-:Y:S03]  /*30e90*/  STL.64 [R1+0x188], R26 ;  /* 0x0001881a01007387 */ /* 0x0001e60000100a00 */
[----:B0-----:R-:W4:Y:S01]  /*30ea0*/  LDL.LU.64 R26, [R1+0x43f8] ;  /* 0x0043f800011a7983 */ /* 0x001f220000300a00 */
[----:B------:R-:W3:Y:S01]  /*30eb0*/  LDL.LU.64 R24, [R1+0x43f0] ;  /* 0x0043f00001187983 */ /* 0x000ee20000300a00 */
[----:B--2---:R-:W-:Y:S07]  /*30ec0*/  HMMA.16816.F32.BF16 R4, R20, R12, R4 ;  /* 0x0000000c1404723c */ /* 0x004fee0000041804 */
[----:B------:R-:W-:-:S02]  /*30ed0*/  IMAD.MOV.U32 R20, RZ, RZ, R19 ;  /* 0x000000ffff147224 */ /* 0x000fc400078e0013 */
[----:B------:R-:W-:Y:S01]  /*30ee0*/  IMAD.MOV.U32 R22, RZ, RZ, R14 ;  /* 0x000000ffff167224 */ /* 0x000fe200078e000e */
[----:B------:R-:W2:Y:S01]  /*30ef0*/  LDL.LU R19, [R1+0x43ec] ;  /* 0x0043ec0001137983 */ /* 0x000ea20000300800 */
[----:B------:R-:W-:Y:S02]  /*30f00*/  MOV R23, R28 ;  /* 0x0000001c00177202 */ /* 0x000fe40000000f00 */
[----:B------:R-:W-:-:S10]  /*30f10*/  MOV R21, R18 ;  /* 0x0000001200157202 */ /* 0x000fd40000000f00 */
[----:B------:R-:W-:Y:S01]  /*30f20*/  STL.64 [R1+0x140], R4 ;  /* 0x0001400401007387 */ /* 0x000fe20000100a00 */
[----:B------:R-:W-:Y:S02]  /*30f30*/  STL.64 [R1+0x148], R6 ;  /* 0x0001480601007387 */ /* 0x000fe40000100a00 */
[----:B------:R-:W2:Y:S02]  /*30f40*/  LDL.LU R18, [R1+0x43e8] ;  /* 0x0043e80001127983 */ /* 0x000ea40000300800 */
[----:B------:R-:W2:Y:S01]  /*30f50*/  LDL.LU R14, [R1+0x43e4] ;  /* 0x0043e400010e7983 */ /* 0x000ea20000300800 */
[----:B------:R-:W2:Y:S01]  /*30f60*/  LDL.LU R28, [R1+0x43e0] ;  /* 0x0043e000011c7983 */ /* 0x000ea20000300800 */
[----:B------:R-:W-:Y:S02]  /*30f70*/  STL.64 [R1+0x4380], R22 ;  /* 0x0043801601007387 */ /* 0x000fe40000100a00 */
[----:B------:R4:W-:Y:S02]  /*30f80*/  STL.64 [R1+0x4378], R20 ;  /* 0x0043781401007387 */ /* 0x0009e40000100a00 */
[----:B----4-:R-:W-:Y:S01]  /*30f90*/  IMAD.MOV.U32 R20, RZ, RZ, R27 ;  /* 0x000000ffff147224 */ /* 0x010fe200078e001b */
[----:B------:R-:W-:Y:S01]  /*30fa0*/  MOV R21, R26 ;  /* 0x0000001a00157202 */ /* 0x000fe20000000f00 */
[----:B---3--:R-:W-:Y:S01]  /*30fb0*/  IMAD.MOV.U32 R22, RZ, RZ, R25 ;  /* 0x000000ffff167224 */ /* 0x008fe200078e0019 */
[----:B------:R-:W-:-:S02]  /*30fc0*/  MOV R23, R24 ;  /* 0x0000001800177202 */ /* 0x000fc40000000f00 */
[----:B------:R-:W0:Y:S04]  /*30fd0*/  LDSM.16.MT88.4 R24, [R29+0x15080] ;  /* 0x015080001d18783b */ /* 0x000e280000004200 */
[----:B------:R-:W-:Y:S01]  /*30fe0*/  STL.64 [R1+0x43b0], R22 ;  /* 0x0043b01601007387 */ /* 0x000fe20000100a00 */
[----:B------:R1:W-:Y:S03]  /*30ff0*/  STL.64 [R1+0x43a8], R20 ;  /* 0x0043a81401007387 */ /* 0x0003e60000100a00 */
[----:B-1----:R-:W3:Y:S01]  /*31000*/  LDL.LU R20, [R1+0x10] ;  /* 0x0000100001147983 */ /* 0x002ee20000300800 */
[----:B------:R-:W3:Y:S02]  /*31010*/  LDL.LU R21, [R1+0x14] ;  /* 0x0000140001157983 */ /* 0x000ee40000300800 */
[----:B------:R-:W3:Y:S01]  /*31020*/  LDL.LU R22, [R1+0x18] ;  /* 0x0000180001167983 */ /* 0x000ee20000300800 */
[----:B0-----:R-:W-:Y:S01]  /*31030*/  MOV R5, R26 ;  /* 0x0000001a00057202 */ /* 0x001fe20000000f00 */
[----:B------:R-:W-:Y:S01]  /*31040*/  IMAD.MOV.U32 R4, RZ, RZ, R27 ;  /* 0x000000ffff047224 */ /* 0x000fe200078e001b */
[----:B------:R-:W-:Y:S01]  /*31050*/  MOV R3, R24 ;  /* 0x0000001800037202 */ /* 0x000fe20000000f00 */
[----:B------:R-:W-:Y:S01]  /*31060*/  IMAD.MOV.U32 R6, RZ, RZ, R25 ;  /* 0x000000ffff067224 */ /* 0x000fe200078e0019 */
[----:B------:R-:W4:Y:S01]  /*31070*/  LDL.LU.64 R26, [R1+0x43d8] ;  /* 0x0043d800011a7983 */ /* 0x000f220000300a00 */
[----:B------:R-:W4:Y:S02]  /*31080*/  LDL.LU.64 R24, [R1+0x43d0] ;  /* 0x0043d00001187983 */ /* 0x000f240000300a00 */
[----:B------:R-:W-:Y:S02]  /*31090*/  STL [R1+0x4338], R29 ;  /* 0x0043381d01007387 */ /* 0x000fe40000100800 */
[----:B--2---:R-:W-:Y:S01]  /*310a0*/  IMAD.MOV.U32 R23, RZ, RZ, R28 ;  /* 0x000000ffff177224 */ /* 0x004fe200078e001c */
[----:B----4-:R-:W-:Y:S11]  /*310b0*/  HMMA.16816.F32.BF16 R8, R24, R16, R8 ;  /* 0x000000101808723c */ /* 0x010ff60000041808 */
[----:B------:R-:W-:Y:S11]  /*310c0*/  @!UPT UIADD3 URZ, URZ, URZ, URZ ;  /* 0x0000003f3f3ff290 */ /* 0x000ff6000fffe03f */
[----:B------:R-:W-:Y:S01]  /*310d0*/  @!UPT UIADD3 URZ, URZ, URZ, URZ ;  /* 0x0000003f3f3ff290 */ /* 0x000fe2000fffe03f */
[----:B------:R-:W-:Y:S01]  /*310e0*/  STL.64 [R1+0x130], R8 ;  /* 0x0001300801007387 */ /* 0x000fe20000100a00 */
[----:B------:R0:W-:Y:S01]  /*310f0*/  STL [R1+0x138], R10 ;  /* 0x0001380a01007387 */ /* 0x0001e20000100800 */
[----:B------:R-:W-:Y:S01]  /*31100*/  MOV R28, R11 ;  /* 0x0000000b001c7202 */ /* 0x000fe20000000f00 */
[----:B0-----:R-:W-:Y:S01]  /*31110*/  IMAD.MOV.U32 R10, RZ, RZ, R2 ;  /* 0x000000ffff0a7224 */ /* 0x001fe200078e0002 */
[----:B------:R-:W2:Y:S01]  /*31120*/  LDL.LU R8, [R1+0x90] ;  /* 0x0000900001087983 */ /* 0x000ea20000300800 */
[----:B------:R-:W2:Y:S02]  /*31130*/  LDL.LU R9, [R1+0x94] ;  /* 0x0000940001097983 */ /* 0x000ea40000300800 */
[----:B------:R-:W4:Y:S02]  /*31140*/  LDL.LU R2, [R1+0x43cc] ;  /* 0x0043cc0001027983 */ /* 0x000f240000300800 */
[----:B------:R-:W2:Y:S02]  /*31150*/  LDL.LU R11, [R1+0x9c] ;  /* 0x00009c00010b7983 */ /* 0x000ea40000300800 */
[----:B--2---:R-:W-:Y:S01]  /*31160*/  STL.64 [R1+0x4370], R10 ;  /* 0x0043700a01007387 */ /* 0x004fe20000100a00 */
[----:B------:R0:W-:Y:S03]  /*31170*/  STL.64 [R1+0x4368], R8 ;  /* 0x0043680801007387 */ /* 0x0001e60000100a00 */
[----:B0-----:R-:W2:Y:S01]  /*31180*/  LDL.LU R8, [R1+0x70] ;  /* 0x0000700001087983 */ /* 0x001ea20000300800 */
[----:B------:R-:W2:Y:S02]  /*31190*/  LDL.LU R9, [R1+0x74] ;  /* 0x0000740001097983 */ /* 0x000ea40000300800 */
[----:B------:R-:W2:Y:S01]  /*311a0*/  LDL.LU R10, [R1+0x78] ;  /* 0x00007800010a7983 */ /* 0x000ea20000300800 */
[----:B----4-:R-:W-:-:S02]  /*311b0*/  MOV R11, R2 ;  /* 0x00000002000b7202 */ /* 0x010fc40000000f00 */
[----:B------:R-:W4:Y:S01]  /*311c0*/  LDL.LU R2, [R1+0x43c8] ;  /* 0x0043c80001027983 */ /* 0x000f220000300800 */
[----:B---3--:R-:W-:Y:S03]  /*311d0*/  HMMA.16816.F32.BF16 R20, R24, R12, R20 ;  /* 0x0000000c1814723c */ /* 0x008fe60000041814 */
[----:B--2---:R-:W-:Y:S01]  /*311e0*/  STL.64 [R1+0x4390], R10 ;  /* 0x0043900a01007387 */ /* 0x004fe20000100a00 */
[----:B------:R0:W-:Y:S03]  /*311f0*/  STL.64 [R1+0x4388], R8 ;  /* 0x0043880801007387 */ /* 0x0001e60000100a00 */
[----:B0-----:R-:W2:Y:S01]  /*31200*/  LDL.LU R8, [R1+0x80] ;  /* 0x0000800001087983 */ /* 0x001ea20000300800 */
[----:B------:R-:W2:Y:S02]  /*31210*/  LDL.LU R9, [R1+0x84] ;  /* 0x0000840001097983 */ /* 0x000ea40000300800 */
[----:B------:R-:W3:Y:S02]  /*31220*/  LDL.LU R10, [R1+0x88] ;  /* 0x00008800010a7983 */ /* 0x000ee40000300800 */
[----:B------:R-:W3:Y:S02]  /*31230*/  LDL.LU R11, [R1+0x8c] ;  /* 0x00008c00010b7983 */ /* 0x000ee40000300800 */
        /* <DEDUP_REMOVED lines=10> */
[----:B------:R-:W-:Y:S01]  /*312e0*/  STL [R1+0x433c], R28 ;  /* 0x00433c1c01007387 */ /* 0x000fe20000100800 */
[----:B------:R-:W3:Y:S02]  /*312f0*/  LDL.LU R14, [R1+0x43c4] ;  /* 0x0043c400010e7983 */ /* 0x000ee40000300800 */
[----:B------:R-:W-:Y:S02]  /*31300*/  STL.64 [R1+0x120], R20 ;  /* 0x0001201401007387 */ /* 0x000fe40000100a00 */
[----:B------:R-:W-:Y:S02]  /*31310*/  STL.64 [R1+0x128], R22 ;  /* 0x0001281601007387 */ /* 0x000fe40000100a00 */
[----:B----4-:R-:W0:Y:S04]  /*31320*/  LDSM.16.MT88.4 R20, [R2+0x15000] ;  /* 0x015000000214783b */ /* 0x010e280000004200 */
[----:B------:R-:W2:Y:S01]  /*31330*/  LDL.LU R18, [R1+0x43c0] ;  /* 0x0043c00001127983 */ /* 0x000ea20000300800 */
[----:B------:R-:W2:Y:S02]  /*31340*/  LDL.LU R19, [R1+0x43bc] ;  /* 0x0043bc0001137983 */ /* 0x000ea40000300800 */
[----:B------:R-:W3:Y:S02]  /*31350*/  LDL.LU R15, [R1+0x43b8] ;  /* 0x0043b800010f7983 */ /* 0x000ee40000300800 */
[----:B------:R-:W4:Y:S02]  /*31360*/  LDL R7, [R1+0x13f0] ;  /* 0x0013f00001077983 */ /* 0x000f240000100800 */
[----:B0-----:R-:W-:Y:S01]  /*31370*/  IMAD.MOV.U32 R28, RZ, RZ, R22 ;  /* 0x000000ffff1c7224 */ /* 0x001fe200078e0016 */
[----:B------:R0:W-:Y:S01]  /*31380*/  STL.64 [R1+0x10], R20 ;  /* 0x0000101401007387 */ /* 0x0001e20000100a00 */
[----:B------:R-:W-:-:S02]  /*31390*/  MOV R29, R23 ;  /* 0x00000017001d7202 */ /* 0x000fc40000000f00 */
[----:B------:R-:W2:Y:S01]  /*313a0*/  LDL.LU.64 R22, [R1+0x43b0] ;  /* 0x0043b00001167983 */ /* 0x000ea20000300a00 */
[----:B0-----:R-:W2:Y:S02]  /*313b0*/  LDL.LU.64 R20, [R1+0x43a8] ;  /* 0x0043a80001147983 */ /* 0x001ea40000300a00 */
[----:B------:R-:W-:Y:S02]  /*313c0*/  STL [R1+0x4344], R29 ;  /* 0x0043441d01007387 */ /* 0x000fe40000100800 */
[----:B------:R-:W-:Y:S01]  /*313d0*/  STL [R1+0x4340], R28 ;  /* 0x0043401c01007387 */ /* 0x000fe20000100800 */
[C---:B--2---:R-:W-:Y:S11]  /*313e0*/  HMMA.16816.F32.BF16 R8, R20.reuse, R18, R8 ;  /* 0x000000121408723c */ /* 0x044ff60000041808 */
[----:B------:R-:W-:Y:S11]  /*313f0*/  @!UPT UIADD3 URZ, URZ, URZ, URZ ;  /* 0x0000003f3f3ff290 */ /* 0x000ff6000fffe03f */
[----:B------:R-:W-:Y:S01]  /*31400*/  @!UPT UIADD3 URZ, URZ, URZ, URZ ;  /* 0x0000003f3f3ff290 */ /* 0x000fe2000fffe03f */
[----:B------:R0:W-:Y:S01]  /*31410*/  STL.64 [R1+0x118], R10 ;  /* 0x0001180a01007387 */ /* 0x0001e20000100a00 */
[----:B------:R-:W-:Y:S01]  /*31420*/  IMAD.MOV.U32 R12, RZ, RZ, R8 ;  /* 0x000000ffff0c7224 */ /* 0x000fe200078e0008 */
[----:B------:R-:W-:Y:S02]  /*31430*/  MOV R13, R9 ;  /* 0x00000009000d7202 */ /* 0x000fe40000000f00 */
[----:B0-----:R-:W3:Y:S01]  /*31440*/  LDL.LU.64 R10, [R1+0x43a0] ;  /* 0x0043a000010a7983 */ /* 0x001ee20000300a00 */
[----:B------:R-:W3:Y:S02]  /*31450*/  LDL.LU.64 R8, [R1+0x4398] ;  /* 0x0043980001087983 */ /* 0x000ee40000300a00 */
[----:B---3--:R-:W-:Y:S01]  /*31460*/  HMMA.16816.F32.BF16 R20, R20, R14, R8 ;  /* 0x0000000e1414723c */ /* 0x008fe20000041808 */
[----:B------:R-:W2:Y:S01]  /*31470*/  LDL.LU.64 R10, [R1+0x4390] ;  /* 0x00439000010a7983 */ /* 0x000ea20000300a00 */
[----:B------:R-:W2:Y:S11]  /*31480*/  LDL.LU.64 R8, [R1+0x4388] ;  /* 0x0043880001087983 */ /* 0x000eb60000300a00 */
[----:B------:R-:W-:Y:S10]  /*31490*/  @!UPT UIADD3 URZ, URZ, URZ, URZ ;  /* 0x0000003f3f3ff290 */ /* 0x000ff4000fffe03f */
[----:B------:R-:W-:Y:S01]  /*314a0*/  STL.64 [R1+0x80], R20 ;  /* 0x0000801401007387 */ /* 0x000fe20000100a00 */
[----:B------:R0:W-:Y:S03]  /*314b0*/  STL.64 [R1+0x88], R22 ;  /* 0x0000881601007387 */ /* 0x0001e60000100a00 */
[----:B0-----:R-:W2:Y:S01]  /*314c0*/  LDL.LU.64 R22, [R1+0x4380] ;  /* 0x0043800001167983 */ /* 0x001ea20000300a00 */
[----:B------:R-:W2:Y:S02]  /*314d0*/  LDL.LU.64 R20, [R1+0x4378] ;  /* 0x0043780001147983 */ /* 0x000ea40000300a00 */
[C---:B--2---:R-:W-:Y:S08]  /*314e0*/  HMMA.16816.F32.BF16 R8, R20.reuse, R18, R8 ;  /* 0x000000121408723c */ /* 0x044ff00000041808 */
[----:B------:R-:W-:Y:S01]  /*314f0*/  HMMA.16816.F32.BF16 R24, R20, R14, R24 ;  /* 0x0000000e1418723c */ /* 0x000fe20000041818 */
[----:B------:R-:W0:Y:S11]  /*31500*/  LDSM.16.MT88.4 R20, [R2+0x15080] ;  /* 0x015080000214783b */ /* 0x000e360000004200 */
[----:B------:R-:W-:Y:S03]  /*31510*/  @!UPT UIADD3 URZ, URZ, URZ, URZ ;  /* 0x0000003f3f3ff290 */ /* 0x000fe6000fffe03f */
[----:B------:R-:W-:Y:S01]  /*31520*/  STL.64 [R1+0x1a0], R8 ;  /* 0x0001a00801007387 */ /* 0x000fe20000100a00 */
[----:B------:R1:W-:Y:S03]  /*31530*/  STL.64 [R1+0x1a8], R10 ;  /* 0x0001a80a01007387 */ /* 0x0003e60000100a00 */
[----:B-1----:R-:W2:Y:S01]  /*31540*/  LDL.LU.64 R10, [R1+0x4370] ;  /* 0x00437000010a7983 */ /* 0x002ea20000300a00 */
[----:B------:R-:W2:Y:S03]  /*31550*/  LDL.LU.64 R8, [R1+0x4368] ;  /* 0x0043680001087983 */ /* 0x000ea60000300a00 */
[----:B------:R-:W-:Y:S02]  /*31560*/  STL.64 [R1+0x150], R24 ;  /* 0x0001501801007387 */ /* 0x000fe40000100a00 */
[----:B------:R-:W-:Y:S02]  /*31570*/  STL.64 [R1+0x158], R26 ;  /* 0x0001581a01007387 */ /* 0x000fe40000100a00 */
[----:B------:R-:W-:Y:S04]  /*31580*/  LDSM.16.MT88.4 R24, [R0+0x15080] ;  /* 0x015080000018783b */ /* 0x000fe80000004200 */
[----:B0-----:R-:W-:Y:S01]  /*31590*/  STL.64 [R1], R20 ;  /* 0x0000001401007387 */ /* 0x001fe20000100a00 */
[----:B------:R-:W-:Y:S01]  /*315a0*/  IMAD.MOV.U32 R29, RZ, RZ, R22 ;  /* 0x000000ffff1d7224 */ /* 0x000fe200078e0016 */
[----:B------:R-:W-:-:S02]  /*315b0*/  MOV R28, R23 ;  /* 0x00000017001c7202 */ /* 0x000fc40000000f00 */
[----:B------:R-:W0:Y:S04]  /*315c0*/  LDSM.16.MT88.4 R20, [R0+0x15000] ;  /* 0x015000000014783b */ /* 0x000e280000004200 */
[----:B0-----:R-:W-:Y:S01]  /*315d0*/  STL.64 [R1+0x42e0], R22 ;  /* 0x0042e01601007387 */ /* 0x001fe20000100a00 */
[----:B------:R0:W-:Y:S02]  /*315e0*/  STL.64 [R1+0x42d8], R20 ;  /* 0x0042d81401007387 */ /* 0x0001e40000100a00 */
[----:B0-----:R-:W-:Y:S02]  /*315f0*/  IMAD.MOV.U32 R20, RZ, RZ, R3 ;  /* 0x000000ffff147224 */ /* 0x001fe400078e0003 */
[----:B------:R-:W3:Y:S01]  /*31600*/  LDL.LU R3, [R1+0x4364] ;  /* 0x0043640001037983 */ /* 0x000ee20000300800 */
[----:B------:R-:W-:Y:S01]  /*31610*/  IMAD.MOV.U32 R22, RZ, RZ, R5 ;  /* 0x000000ffff167224 */ /* 0x000fe200078e0005 */
[----:B------:R-:W-:-:S02]  /*31620*/  MOV R23, R4 ;  /* 0x0000000400177202 */ /* 0x000fc40000000f00 */
[----:B------:R-:W-:-:S03]  /*31630*/  MOV R21, R6 ;  /* 0x0000000600157202 */ /* 0x000fc60000000f00 */
[----:B------:R-:W-:Y:S02]  /*31640*/  STL.64 [R1+0x4350], R22 ;  /* 0x0043501601007387 */ /* 0x000fe40000100a00 */
[----:B------:R0:W-:Y:S02]  /*31650*/  STL.64 [R1+0x4348], R20 ;  /* 0x0043481401007387 */ /* 0x0001e40000100a00 */
[----:B0-----:R-:W2:Y:S01]  /*31660*/  LDL.LU R20, [R1+0x50] ;  /* 0x0000500001147983 */ /* 0x001ea20000300800 */
[----:B------:R-:W2:Y:S02]  /*31670*/  LDL.LU R21, [R1+0x54] ;  /* 0x0000540001157983 */ /* 0x000ea40000300800 */
[----:B------:R-:W2:Y:S02]  /*31680*/  LDL.LU R22, [R1+0x58] ;  /* 0x0000580001167983 */ /* 0x000ea40000300800 */
[----:B---3--:R-:W-:Y:S02]  /*31690*/  IMAD.MOV.U32 R23, RZ, RZ, R3 ;  /* 0x000000ffff177224 */ /* 0x008fe400078e0003 */
[----:B------:R-:W3:Y:S05]  /*316a0*/  LDL.LU R3, [R1+0x4360] ;  /* 0x0043600001037983 */ /* 0x000eea0000300800 */
[C---:B--2---:R-:W-:Y:S01]  /*316b0*/  HMMA.16816.F32.BF16 R8, R20.reuse, R18, R8 ;  /* 0x000000121408723c */ /* 0x044fe20000041808 */
[----:B------:R0:W-:Y:S01]  /*316c0*/  STL.64 [R1+0x4358], R18 ;  /* 0x0043581201007387 */ /* 0x0001e20000100a00 */
[----:B------:R-:W2:Y:S11]  /*316d0*/  LDL.LU R16, [R1+0xc0] ;  /* 0x0000c00001107983 */ /* 0x000eb60000300800 */
[----:B------:R-:W-:Y:S10]  /*316e0*/  @!UPT UIADD3 URZ, URZ, URZ, URZ ;  /* 0x0000003f3f3ff290 */ /* 0x000ff4000fffe03f */
[----:B------:R-:W-:Y:S01]  /*316f0*/  STL.64 [R1+0x1c0], R8 ;  /* 0x0001c00801007387 */ /* 0x000fe20000100a00 */
[----:B------:R-:W-:Y:S02]  /*31700*/  STL.64 [R1+0x1c8], R10 ;  /* 0x0001c80a01007387 */ /* 0x000fe40000100a00 */
[----:B------:R-:W2:Y:S02]  /*31710*/  LDL.LU R17, [R1+0xc4] ;  /* 0x0000c40001117983 */ /* 0x000ea40000300800 */
[----:B0-----:R-:W2:Y:S01]  /*31720*/  LDL.LU R18, [R1+0xc8] ;  /* 0x0000c80001127983 */ /* 0x001ea20000300800 */
[----:B------:R-:W2:Y:S01]  /*31730*/  LDL.LU R19, [R1+0xcc] ;  /* 0x0000cc0001137983 */ /* 0x000ea20000300800 */
[----:B------:R-:W-:Y:S02]  /*31740*/  STL.64 [R1+0x42c0], R26 ;  /* 0x0042c01a01007387 */ /* 0x000fe40000100a00 */
[----:B------:R0:W-:Y:S02]  /*31750*/  STL.64 [R1+0x42b8], R24 ;  /* 0x0042b81801007387 */ /* 0x0001e40000100a00 */
[----:B0-----:R-:W2:Y:S01]  /*31760*/  LDL.LU R24, [R1+0xb0] ;  /* 0x0000b00001187983 */ /* 0x001ea20000300800 */
[----:B------:R-:W2:Y:S02]  /*31770*/  LDL.LU R25, [R1+0xb4] ;  /* 0x0000b40001197983 */ /* 0x000ea40000300800 */
[----:B------:R-:W2:Y:S02]  /*31780*/  LDL.LU R26, [R1+0xb8] ;  /* 0x0000b800011a7983 */ /* 0x000ea40000300800 */
[----:B------:R-:W2:Y:S01]  /*31790*/  LDL.LU R27, [R1+0xbc] ;  /* 0x0000bc00011b7983 */ /* 0x000ea20000300800 */
[----:B------:R-:W-:Y:S04]  /*317a0*/  STL [R1+0x4280], R0 ;  /* 0x0042800001007387 */ /* 0x000fe80000100800 */
[----:B---3--:R-:W0:Y:S04]  /*317b0*/  LDSM.16.MT88.4 R8, [R3+0x16000] ;  /* 0x016000000308783b */ /* 0x008e280000004200 */
[----:B0-----:R-:W-:Y:S01]  /*317c0*/  STL.64 [R1+0x60], R8 ;  /* 0x0000600801007387 */ /* 0x001fe20000100a00 */
[----:B------:R-:W-:Y:S02]  /*317d0*/  STL.64 [R1+0x68], R10 ;  /* 0x0000680a01007387 */ /* 0x000fe40000100a00 */
[----:B----4-:R-:W0:Y:S02]  /*317e0*/  LDSM.16.M88.4 R8, [R7+0x20280] ;  /* 0x020280000708783b */ /* 0x010e240000000200 */
[----:B------:R-:W1:Y:S01]  /*317f0*/  LDSM.16.M88.4 R4, [R7+0x30280] ;  /* 0x030280000704783b */ /* 0x000e620000000200 */
[----:B--2---:R-:W-:Y:S11]  /*31800*/  HMMA.16816.F32.BF16 R20, R20, R14, R16 ;  /* 0x0000000e1414723c */ /* 0x004ff60000041810 */
[----:B------:R-:W-:Y:S11]  /*31810*/  @!UPT UIADD3 URZ, URZ, URZ, URZ ;  /* 0x0000003f3f3ff290 */ /* 0x000ff6000fffe03f */
[----:B------:R-:W-:Y:S02]  /*31820*/  @!UPT UIADD3 URZ, URZ, URZ, URZ ;  /* 0x0000003f3f3ff290 */ /* 0x000fe4000fffe03f */
[----:B------:R-:W-:Y:S01]  /*31830*/  IMAD.MOV.U32 R16, RZ, RZ, R23 ;  /* 0x000000ffff107224 */ /* 0x000fe200078e0017 */
[----:B------:R-:W-:Y:S01]  /*31840*/  MOV R17, R22 ;  /* 0x0000001600117202 */ /* 0x000fe20000000f00 */
[----:B0-----:R-:W-:Y:S01]  /*31850*/  STL [R1+0x41a4], R10 ;  /* 0x0041a40a01007387 */ /* 0x001fe20000100800 */
[----:B------:R-:W-:Y:S02]  /*31860*/  STL [R1+0x41a0], R11 ;  /* 0x0041a00b01007387 */ /* 0x000fe40000100800 */
[----:B------:R-:W2:Y:S02]  /*31870*/  LDL.LU.64 R18, [R1+0x4358] ;  /* 0x0043580001127983 */ /* 0x000ea40000300a00 */
[----:B------:R0:W-:Y:S01]  /*31880*/  STL.64 [R1+0x160], R20 ;  /* 0x0001601401007387 */ /* 0x0001e20000100a00 */
[----:B------:R-:W2:Y:S04]  /*31890*/  LDL.LU.64 R22, [R1+0x4350] ;  /* 0x0043500001167983 */ /* 0x000ea80000300a00 */
[----:B0-----:R-:W2:Y:S01]  /*318a0*/  LDL.LU.64 R20, [R1+0x4348] ;  /* 0x0043480001147983 */ /* 0x001ea20000300a00 */
[----:B------:R-:W-:Y:S02]  /*318b0*/  STL [R1+0x427c], R16 ;  /* 0x00427c1001007387 */ /* 0x000fe40000100800 */
[----:B------:R-:W-:Y:S02]  /*318c0*/  STL [R1+0x4278], R17 ;  /* 0x0042781101007387 */ /* 0x000fe40000100800 */
[----:B-1----:R0:W-:Y:S01]  /*318d0*/  STL [R1+0x4288], R4 ;  /* 0x0042880401007387 */ /* 0x0021e20000100800 */
[----:B------:R1:W-:Y:S01]  /*318e0*/  STL [R1+0x4284], R5 ;  /* 0x0042840501007387 */ /* 0x0003e20000100800 */
[----:B------:R3:W-:Y:S02]  /*318f0*/  STL [R1+0x418c], R6 ;  /* 0x00418c0601007387 */ /* 0x0007e40000100800 */
[----:B------:R4:W-:Y:S01]  /*31900*/  STL [R1+0x4188], R7 ;  /* 0x0041880701007387 */ /* 0x0009e20000100800 */
[----:B0-----:R-:W2:Y:S01]  /*31910*/  LDL.LU R4, [R1+0xd0] ;  /* 0x0000d00001047983 */ /* 0x001ea20000300800 */
[----:B-1----:R-:W2:Y:S02]  /*31920*/  LDL.LU R5, [R1+0xd4] ;  /* 0x0000d40001057983 */ /* 0x002ea40000300800 */
[----:B---3--:R-:W2:Y:S02]  /*31930*/  LDL.LU R6, [R1+0xd8] ;  /* 0x0000d80001067983 */ /* 0x008ea40000300800 */
[----:B----4-:R-:W2:Y:S02]  /*31940*/  LDL.LU R7, [R1+0xdc] ;  /* 0x0000dc0001077983 */ /* 0x010ea40000300800 */
[C---:B--2---:R-:W-:Y:S11]  /*31950*/  HMMA.16816.F32.BF16 R4, R20.reuse, R18, R4 ;  /* 0x000000121404723c */ /* 0x044ff60000041804 */
[----:B------:R-:W-:Y:S11]  /*31960*/  @!UPT UIADD3 URZ, URZ, URZ, URZ ;  /* 0x0000003f3f3ff290 */ /* 0x000ff6000fffe03f */
[----:B------:R-:W-:Y:S01]  /*31970*/  @!UPT UIADD3 URZ, URZ, URZ, URZ ;  /* 0x0000003f3f3ff290 */ /* 0x000fe2000fffe03f */
[----:B------:R-:W-:Y:S01]  /*31980*/  STL.64 [R1+0x100], R4 ;  /* 0x0001000401007387 */ /* 0x000fe20000100a00 */
[----:B------:R0:W-:Y:S02]  /*31990*/  STL.64 [R1+0x108], R6 ;  /* 0x0001080601007387 */ /* 0x0001e40000100a00 */
[----:B0-----:R-:W-:Y:S11]  /*319a0*/  HMMA.16816.F32.BF16 R4, R20, R14, R24 ;  /* 0x0000000e1404723c */ /* 0x001ff60000041818 */
[----:B------:R-:W-:Y:S11]  /*319b0*/  @!UPT UIADD3 URZ, URZ, URZ, URZ ;  /* 0x0000003f3f3ff290 */ /* 0x000ff6000fffe03f */
[----:B------:R-:W-:Y:S01]  /*319c0*/  @!UPT UIADD3 URZ, URZ, URZ, URZ ;  /* 0x0000003f3f3ff290 */ /* 0x000fe2000fffe03f */
[----:B------:R-:W-:Y:S01]  /*319d0*/  STL.64 [R1+0x40], R4 ;  /* 0x0000400401007387 */ /* 0x000fe20000100a00 */
[----:B------:R-:W-:Y:S01]  /*319e0*/  MOV R16, R6 ;  /* 0x0000000600107202 */ /* 0x000fe20000000f00 */
[----:B------:R-:W-:Y:S02]  /*319f0*/  IMAD.MOV.U32 R17, RZ, RZ, R7 ;  /* 0x000000ffff117224 */ /* 0x000fe400078e0007 */
[----:B------:R-:W0:Y:S01]  /*31a00*/  LDSM.16.MT88.4 R4, [R3+0x16080] ;  /* 0x016080000304783b */ /* 0x000e220000004200 */
[----:B------:R-:W-:Y:S02]  /*31a10*/  STL.64 [R1+0x4330], R14 ;  /* 0x0043300e01007387 */ /* 0x000fe40000100a00 */
[----:B------:R-:W-:Y:S02]  /*31a20*/  STL.64 [R1+0x4328], R12 ;  /* 0x0043280c01007387 */ /* 0x000fe40000100a00 */
[----:B------:R-:W-:Y:S01]  /*31a30*/  STL [R1+0x4290], R17 ;  /* 0x0042901101007387 */ /* 0x000fe20000100800 */
[----:B------:R-:W-:Y:S01]  /*31a40*/  STL [R1+0x428c], R16 ;  /* 0x00428c1001007387 */ /* 0x000fe20000100800 */
[----:B------:R-:W-:Y:S01]  /*31a50*/  MOV R22, R29 ;  /* 0x0000001d00167202 */ /* 0x000fe20000000f00 */
[----:B------:R-:W-:-:S02]  /*31a60*/  IMAD.MOV.U32 R23, RZ, RZ, R28 ;  /* 0x000000ffff177224 */ /* 0x000fc400078e001c */
[----:B0-----:R0:W-:Y:S01]  /*31a70*/  STL.64 [R1+0x20], R4 ;  /* 0x0000200401007387 */ /* 0x0011e20000100a00 */
[----:B------:R-:W2:Y:S02]  /*31a80*/  LDL.LU R24, [R1+0x140] ;  /* 0x0001400001187983 */ /* 0x000ea40000300800 */
[----:B------:R-:W2:Y:S02]  /*31a90*/  LDL.LU R25, [R1+0x144] ;  /* 0x0001440001197983 */ /* 0x000ea40000300800 */
[----:B------:R-:W3:Y:S01]  /*31aa0*/  LDL.LU R26, [R1+0x148] ;  /* 0x00014800011a7983 */ /* 0x000ee20000300800 */
[----:B------:R-:W3:Y:S01]  /*31ab0*/  LDL.LU R27, [R1+0x14c] ;  /* 0x00014c00011b7983 */ /* 0x000ee20000300800 */
[----:B------:R-:W4:Y:S02]  /*31ac0*/  LDL.LU R20, [R1] ;  /* 0x0000000001147983 */ /* 0x000f240000300800 */
[----:B------:R-:W4:Y:S02]  /*31ad0*/  LDL.LU R21, [R1+0x4] ;  /* 0x0000040001157983 */ /* 0x000f240000300800 */
[----:B------:R-:W2:Y:S01]  /*31ae0*/  LDL.LU R29, [R1+0x4344] ;  /* 0x00434400011d7983 */ /* 0x000ea20000300800 */
[----:B------:R-:W3:Y:S01]  /*31af0*/  LDL.LU R28, [R1+0x4340] ;  /* 0x00434000011c7983 */ /* 0x000ee20000300800 */
[----:B------:R-:W-:Y:S01]  /*31b00*/  MOV R11, R6 ;  /* 0x00000006000b7202 */ /* 0x000fe20000000f00 */
[----:B------:R-:W-:-:S02]  /*31b10*/  IMAD.MOV.U32 R10, RZ, RZ, R7 ;  /* 0x000000ffff0a7224 */ /* 0x000fc400078e0007 */
[----:B0-----:R-:W3:Y:S01]  /*31b20*/  LDL.LU R4, [R1+0x1b0] ;  /* 0x0001b00001047983 */ /* 0x001ee20000300800 */
[----:B------:R-:W3:Y:S02]  /*31b30*/  LDL.LU R5, [R1+0x1b4] ;  /* 0x0001b40001057983 */ /* 0x000ee40000300800 */
[----:B------:R-:W3:Y:S02]  /*31b40*/  LDL.LU R6, [R1+0x1b8] ;  /* 0x0001b80001067983 */ /* 0x000ee40000300800 */
[----:B------:R-:W3:Y:S01]  /*31b50*/  LDL.LU R7, [R1+0x1bc] ;  /* 0x0001bc0001077983 */ /* 0x000ee20000300800 */
[----:B------:R2:W-:Y:S04]  /*31b60*/  STL.64 [R1+0x4310], R22 ;  /* 0x0043101601007387 */ /* 0x0005e80000100a00 */
[----:B----4-:R0:W-:Y:S01]  /*31b70*/  STL.64 [R1+0x4308], R20 ;  /* 0x0043081401007387 */ /* 0x0101e20000100a00 */
[----:B--2---:R-:W-:Y:S01]  /*31b80*/  IMAD.MOV.U32 R23, RZ, RZ, R29 ;  /* 0x000000ffff177224 */ /* 0x004fe200078e001d */
[----:B---3--:R-:W-:-:S02]  /*31b90*/  MOV R22, R28 ;  /* 0x0000001c00167202 */ /* 0x008fc40000000f00 */
[----:B0-----:R-:W2:Y:S01]  /*31ba0*/  LDL.LU R20, [R1+0x10] ;  /* 0x0000100001147983 */ /* 0x001ea20000300800 */
[----:B------:R-:W2:Y:S02]  /*31bb0*/  LDL.LU R21, [R1+0x14] ;  /* 0x0000140001157983 */ /* 0x000ea40000300800 */
[----:B------:R-:W3:Y:S02]  /*31bc0*/  LDL.LU R28, [R1+0x433c] ;  /* 0x00433c00011c7983 */ /* 0x000ee40000300800 */
[----:B------:R-:W4:Y:S01]  /*31bd0*/  LDL.LU R29, [R1+0x4338] ;  /* 0x00433800011d7983 */ /* 0x000f220000300800 */
[----:B------:R-:W-:Y:S01]  /*31be0*/  STL.64 [R1+0x42d0], R26 ;  /* 0x0042d01a01007387 */ /* 0x000fe20000100a00 */
[----:B------:R0:W-:Y:S03]  /*31bf0*/  STL.64 [R1+0x42c8], R24 ;  /* 0x0042c81801007387 */ /* 0x0001e60000100a00 */
[----:B0-----:R-:W2:Y:S01]  /*31c00*/  LDL.LU R24, [R1+0x180] ;  /* 0x0001800001187983 */ /* 0x001ea20000300800 */
[----:B------:R-:W2:Y:S02]  /*31c10*/  LDL.LU R25, [R1+0x184] ;  /* 0x0001840001197983 */ /* 0x000ea40000300800 */
[----:B------:R-:W2:Y:S02]  /*31c20*/  LDL.LU R26, [R1+0x188] ;  /* 0x00018800011a7983 */ /* 0x000ea40000300800 */
[----:B------:R-:W2:Y:S01]  /*31c30*/  LDL.LU R27, [R1+0x18c] ;  /* 0x00018c00011b7983 */ /* 0x000ea20000300800 */
[----:B----4-:R-:W0:Y:S04]  /*31c40*/  LDSM.16.MT88.4 R12, [R29+0x16000] ;  /* 0x016000001d0c783b */ /* 0x010e280000004200 */
[----:B--2---:R-:W-:Y:S01]  /*31c50*/  STL.64 [R1+0x42f0], R26 ;  /* 0x0042f01a01007387 */ /* 0x004fe20000100a00 */
[----:B------:R1:W-:Y:S03]  /*31c60*/  STL.64 [R1+0x42e8], R24 ;  /* 0x0042e81801007387 */ /* 0x0003e60000100a00 */
[----:B-1----:R-:W2:Y:S01]  /*31c70*/  LDL.LU R24, [R1+0x170] ;  /* 0x0001700001187983 */ /* 0x002ea20000300800 */
[----:B------:R-:W2:Y:S02]  /*31c80*/  LDL.LU R25, [R1+0x174] ;  /* 0x0001740001197983 */ /* 0x000ea40000300800 */
[----:B------:R-:W4:Y:S02]  /*31c90*/  LDL.LU R26, [R1+0x178] ;  /* 0x00017800011a7983 */ /* 0x000f240000300800 */
[----:B------:R-:W4:Y:S01]  /*31ca0*/  LDL.LU R27, [R1+0x17c] ;  /* 0x00017c00011b7983 */ /* 0x000f220000300800 */
[----:B------:R-:W-:Y:S01]  /*31cb0*/  HMMA.16816.F32.BF16 R4, R20, R18, R4 ;  /* 0x000000121404723c */ /* 0x000fe20000041804 */
[----:B----4-:R-:W-:Y:S01]  /*31cc0*/  STL.64 [R1+0x4300], R26 ;  /* 0x0043001a01007387 */ /* 0x010fe20000100a00 */
[----:B--2---:R1:W-:Y:S03]  /*31cd0*/  STL.64 [R1+0x42f8], R24 ;  /* 0x0042f81801007387 */ /* 0x0043e60000100a00 */
[----:B-1----:R-:W2:Y:S01]  /*31ce0*/  LDL.LU R24, [R1+0x1d0] ;  /* 0x0001d00001187983 */ /* 0x002ea20000300800 */
[----:B------:R-:W2:Y:S02]  /*31cf0*/  LDL.LU R25, [R1+0x1d4] ;  /* 0x0001d40001197983 */ /* 0x000ea40000300800 */
[----:B------:R-:W4:Y:S02]  /*31d00*/  LDL.LU R26, [R1+0x1d8] ;  /* 0x0001d800011a7983 */ /* 0x000f240000300800 */
[----:B------:R-:W4:Y:S02]  /*31d10*/  LDL.LU R27, [R1+0x1dc] ;  /* 0x0001dc00011b7983 */ /* 0x000f240000300800 */
[----:B0-----:R-:W-:Y:S01]  /*31d20*/  IMAD.MOV.U32 R0, RZ, RZ, R15 ;  /* 0x000000ffff007224 */ /* 0x001fe200078e000f */
[----:B------:R-:W-:Y:S01]  /*31d30*/  MOV R16, R12 ;  /* 0x0000000c00107202 */ /* 0x000fe20000000f00 */
[----:B----4-:R-:W-:Y:S01]  /*31d40*/  STL.64 [R1+0x4320], R26 ;  /* 0x0043201a01007387 */ /* 0x010fe20000100a00 */
[----:B--2---:R0:W-:Y:S03]  /*31d50*/  STL.64 [R1+0x4318], R24 ;  /* 0x0043181801007387 */ /* 0x0041e60000100a00 */
[----:B0-----:R-:W2:Y:S01]  /*31d60*/  LDL.LU R24, [R1+0x190] ;  /* 0x0001900001187983 */ /* 0x001ea20000300800 */
[----:B------:R-:W2:Y:S02]  /*31d70*/  LDL.LU R25, [R1+0x194] ;  /* 0x0001940001197983 */ /* 0x000ea40000300800 */
[----:B------:R-:W2:Y:S02]  /*31d80*/  LDL.LU R26, [R1+0x198] ;  /* 0x00019800011a7983 */ /* 0x000ea40000300800 */
[----:B------:R-:W2:Y:S01]  /*31d90*/  LDL.LU R27, [R1+0x19c] ;  /* 0x00019c00011b7983 */ /* 0x000ea20000300800 */
[----:B------:R-:W-:Y:S01]  /*31da0*/  STL [R1+0x429c], R10 ;  /* 0x00429c0a01007387 */ /* 0x000fe20000100800 */
[----:B------:R-:W-:Y:S02]  /*31db0*/  STL [R1+0x4298], R11 ;  /* 0x0042980b01007387 */ /* 0x000fe40000100800 */
[----:B------:R-:W-:Y:S02]  /*31dc0*/  STL [R1+0x4294], R3 ;  /* 0x0042940301007387 */ /* 0x000fe40000100800 */
[----:B------:R0:W-:Y:S01]  /*31dd0*/  STL.64 [R1+0x1b0], R4 ;  /* 0x0001b00401007387 */ /* 0x0001e20000100a00 */
[----:B------:R-:W-:Y:S01]  /*31de0*/  STL.64 [R1+0x1b8], R6 ;  /* 0x0001b80601007387 */ /* 0x000fe20000100a00 */
[----:B0-----:R-:W-:-:S03]  /*31df0*/  MOV R5, R14 ;  /* 0x0000000e00057202 */ /* 0x001fc60000000f00 */
[----:B------:R-:W2:Y:S01]  /*31e00*/  LDL.LU.64 R14, [R1+0x4330] ;  /* 0x00433000010e7983 */ /* 0x000ea20000300a00 */
[----:B------:R-:W-:Y:S02]  /*31e10*/  IMAD.MOV.U32 R4, RZ, RZ, R13 ;  /* 0x000000ffff047224 */ /* 0x000fe400078e000d */
[----:B------:R-:W4:Y:S03]  /*31e20*/  LDL.LU.64 R12, [R1+0x4328] ;  /* 0x00432800010c7983 */ /* 0x000f260000300a00 */
[----:B------:R0:W-:Y:S04]  /*31e30*/  STL.64 [R1+0x42a0], R4 ;  /* 0x0042a00401007387 */ /* 0x0001e80000100a00 */
[----:B0-----:R-:W3:Y:S01]  /*31e40*/  LDL.LU R4, [R1+0x120] ;  /* 0x0001200001047983 */ /* 0x001ee20000300800 */
[----:B------:R-:W3:Y:S02]  /*31e50*/  LDL.LU R5, [R1+0x124] ;  /* 0x0001240001057983 */ /* 0x000ee40000300800 */
[----:B------:R-:W3:Y:S02]  /*31e60*/  LDL.LU R6, [R1+0x128] ;  /* 0x0001280001067983 */ /* 0x000ee40000300800 */
[----:B------:R-:W3:Y:S01]  /*31e70*/  LDL.LU R7, [R1+0x12c] ;  /* 0x00012c0001077983 */ /* 0x000ee20000300800 */
[----:B--2---:R-:W-:Y:S01]  /*31e80*/  HMMA.16816.F32.BF16 R20, R20, R14, R24 ;  /* 0x0000000e1414723c */ /* 0x004fe20000041818 */
[----:B---3--:R-:W-:Y:S01]  /*31e90*/  STL.64 [R1+0x42b0], R6 ;  /* 0x0042b00601007387 */ /* 0x008fe20000100a00 */
[----:B------:R0:W-:Y:S03]  /*31ea0*/  STL.64 [R1+0x42a8], R4 ;  /* 0x0042a80401007387 */ /* 0x0001e60000100a00 */
[----:B0-----:R-:W2:Y:S01]  /*31eb0*/  LDL.LU R4, [R1+0x130] ;  /* 0x0001300001047983 */ /* 0x001ea20000300800 */
[----:B------:R-:W2:Y:S02]  /*31ec0*/  LDL.LU R5, [R1+0x134] ;  /* 0x0001340001057983 */ /* 0x000ea40000300800 */
[----:B------:R-:W2:Y:S02]  /*31ed0*/  LDL.LU R6, [R1+0x138] ;  /* 0x0001380001067983 */ /* 0x000ea40000300800 */
[----:B------:R-:W3:Y:S01]  /*31ee0*/  LDL.LU.64 R26, [R1+0x4320] ;  /* 0x00432000011a7983 */ /* 0x000ee20000300a00 */
[----:B------:R-:W3:Y:S01]  /*31ef0*/  LDL.LU.64 R24, [R1+0x4318] ;  /* 0x0043180001187983 */ /* 0x000ee20000300a00 */
[----:B------:R-:W-:-:S11]  /*31f00*/  MOV R7, R28 ;  /* 0x0000001c00077202 */ /* 0x000fd60000000f00 */
[----:B------:R-:W-:Y:S02]  /*31f10*/  STL.64 [R1+0xf0], R20 ;  /* 0x0000f01401007387 */ /* 0x000fe40000100a00 */
[----:B------:R-:W-:Y:S02]  /*31f20*/  STL [R1+0xf8], R22 ;  /* 0x0000f81601007387 */ /* 0x000fe40000100800 */
[----:B------:R-:W-:Y:S02]  /*31f30*/  IMAD.MOV.U32 R28, RZ, RZ, R23 ;  /* 0x000000ffff1c7224 */ /* 0x000fe400078e0017 */
[----:B------:R-:W0:Y:S02]  /*31f40*/  LDSM.16.MT88.4 R20, [R29+0x16080] ;  /* 0x016080001d14783b */ /* 0x000e240000004200 */
[----:B0-----:R-:W-:Y:S01]  /*31f50*/  MOV R3, R22 ;  /* 0x0000001600037202 */ /* 0x001fe20000000f00 */
[----:B------:R-:W-:Y:S01]  /*31f60*/  IMAD.MOV.U32 R17, RZ, RZ, R23 ;  /* 0x000000ffff117224 */ /* 0x000fe200078e0017 */
[----:B------:R-:W-:Y:S01]  /*31f70*/  MOV R10, R20 ;  /* 0x00000014000a7202 */ /* 0x000fe20000000f00 */
[----:B------:R-:W-:Y:S01]  /*31f80*/  IMAD.MOV.U32 R11, RZ, RZ, R21 ;  /* 0x000000ffff0b7224 */ /* 0x000fe200078e0015 */
[----:B------:R-:W3:Y:S01]  /*31f90*/  LDL.LU.64 R22, [R1+0x4310] ;  /* 0x0043100001167983 */ /* 0x000ee20000300a00 */
        /* <DEDUP_REMOVED lines=10> */
[----:B------:R-:W3:Y:S11]  /*32040*/  LDL.LU.64 R24, [R1+0x42e8] ;  /* 0x0042e80001187983 */ /* 0x000ef60000300a00 */
        /* <DEDUP_REMOVED lines=18> */
[----:B0-----:R-:W4:Y:S01]  /*32170*/  LDL.LU.64 R20, [R1+0x60] ;  /* 0x0000600001147983 */ /* 0x001f220000300a00 */
[----:B-1----:R-:W4:Y:S01]  /*32180*/  LDL.LU.64 R22, [R1+0x68] ;  /* 0x0000680001167983 */ /* 0x002f220000300a00 */
        /* <DEDUP_REMOVED lines=8> */
[----:B------:R-:W2:Y:S11]  /*32210*/  LDL.LU.64 R4, [R1+0x42a0] ;  /* 0x0042a00001047983 */ /* 0x000eb60000300a00 */
[----:B------:R-:W-:Y:S11]  /*32220*/  @!UPT UIADD3 URZ, URZ, URZ, URZ ;  /* 0x0000003f3f3ff290 */ /* 0x000ff6000fffe03f */
[----:B------:R-:W-:Y:S01]  /*32230*/  STL.64 [R1+0x70], R24 ;  /* 0x0000701801007387 */ /* 0x000fe20000100a00 */
[----:B------:R-:W-:Y:S02]  /*32240*/  STL.64 [R1+0x78], R26 ;  /* 0x0000781a01007387 */ /* 0x000fe40000100a00 */
[----:B------:R-:W4:Y:S02]  /*32250*/  LDL.LU R14, [R1+0x118] ;  /* 0x00011800010e7983 */ /* 0x000f240000300800 */
[----:B------:R-:W4:Y:S01]  /*32260*/  LDL.LU R15, [R1+0x11c] ;  /* 0x00011c00010f7983 */ /* 0x000f220000300800 */
[----:B------:R-:W-:Y:S01]  /*32270*/  LDSM.16.MT88.4 R24, [R2+0x16080] ;  /* 0x016080000218783b */ /* 0x000fe20000004200 */
[----:B----4-:R-:W-:Y:S11]  /*32280*/  HMMA.16816.F32.BF16 R12, R20, R8, R12 ;  /* 0x00000008140c723c */ /* 0x010ff6000004180c */
[----:B------:R-:W-:Y:S11]  /*32290*/  @!UPT UIADD3 URZ, URZ, URZ, URZ ;  /* 0x0000003f3f3ff290 */ /* 0x000ff6000fffe03f */
[----:B------:R-:W-:Y:S01]  /*322a0*/  @!UPT UIADD3 URZ, URZ, URZ, URZ ;  /* 0x0000003f3f3ff290 */ /* 0x000fe2000fffe03f */
[----:B------:R-:W-:Y:S01]  /*322b0*/  STL.64 [R1+0x90], R12 ;  /* 0x0000900c01007387 */ /* 0x000fe20000100a00 */
[----:B------:R-:W-:Y:S02]  /*322c0*/  STL.64 [R1+0x98], R14 ;  /* 0x0000980e01007387 */ /* 0x000fe40000100a00 */
[----:B------:R-:W0:Y:S02]  /*322d0*/  LDSM.16.MT88.4 R12, [R2+0x16000] ;  /* 0x01600000020c783b */ /* 0x000e240000004200 */
[----:B0-----:R0:W-:Y:S02]  /*322e0*/  STL.64 [R1+0x4220], R14 ;  /* 0x0042200e01007387 */ /* 0x0011e40000100a00 */
[----:B------:R1:W-:Y:S01]  /*322f0*/  STL.64 [R1+0x4218], R12 ;  /* 0x0042180c01007387 */ /* 0x0003e20000100a00 */
[----:B0-----:R-:W-:Y:S02]  /*32300*/  MOV R14, R3 ;  /* 0x00000003000e7202 */ /* 0x001fe40000000f00 */
[----:B-1----:R-:W-:Y:S01]  /*32310*/  MOV R12, R10 ;  /* 0x0000000a000c7202 */ /* 0x002fe20000000f00 */
[----:B------:R-:W-:Y:S01]  /*32320*/  IMAD.MOV.U32 R15, RZ, RZ, R17 ;  /* 0x000000ffff0f7224 */ /* 0x000fe200078e0011 */
[----:B------:R-:W3:Y:S01]  /*32330*/  LDL.LU R10, [R1+0x429c] ;  /* 0x00429c00010a7983 */ /* 0x000ee20000300800 */
[----:B------:R-:W-:-:S02]  /*32340*/  IMAD.MOV.U32 R13, RZ, RZ, R11 ;  /* 0x000000ffff0d7224 */ /* 0x000fc400078e000b */
[----:B------:R-:W4:Y:S02]  /*32350*/  LDL.LU R11, [R1+0x4298] ;  /* 0x00429800010b7983 */ /* 0x000f240000300800 */
[----:B------:R-:W3:Y:S01]  /*32360*/  LDL.LU R3, [R1+0x4294] ;  /* 0x0042940001037983 */ /* 0x000ee20000300800 */
[----:B------:R-:W3:Y:S01]  /*32370*/  LDL.LU R17, [R1+0x4290] ;  /* 0x0042900001117983 */ /* 0x000ee20000300800 */
[----:B------:R-:W-:Y:S02]  /*32380*/  STL.64 [R1+0x4240], R14 ;  /* 0x0042400e01007387 */ /* 0x000fe40000100a00 */
[----:B------:R0:W-:Y:S02]  /*32390*/  STL.64 [R1+0x4238], R12 ;  /* 0x0042380c01007387 */ /* 0x0001e40000100a00 */
[----:B0-----:R-:W-:Y:S01]  /*323a0*/  MOV R12, R16 ;  /* 0x00000010000c7202 */ /* 0x001fe20000000f00 */
[----:B--2---:R-:W-:Y:S01]  /*323b0*/  IMAD.MOV.U32 R13, RZ, RZ, R4 ;  /* 0x000000ffff0d7224 */ /* 0x004fe200078e0004 */
[----:B------:R-:W2:Y:S01]  /*323c0*/  LDL.LU R16, [R1+0x428c] ;  /* 0x00428c0001107983 */ /* 0x000ea20000300800 */
[----:B------:R-:W2:Y:S01]  /*323d0*/  LDL.LU R4, [R1+0x4288] ;  /* 0x0042880001047983 */ /* 0x000ea20000300800 */
[----:B------:R-:W-:Y:S01]  /*323e0*/  MOV R14, R5 ;  /* 0x00000005000e7202 */ /* 0x000fe20000000f00 */
[----:B------:R-:W-:Y:S01]  /*323f0*/  IMAD.MOV.U32 R15, RZ, RZ, R0 ;  /* 0x000000ffff0f7224 */ /* 0x000fe200078e0000 */
[----:B------:R-:W2:Y:S01]  /*32400*/  LDL.LU R5, [R1+0x4284] ;  /* 0x0042840001057983 */ /* 0x000ea20000300800 */
[----:B------:R-:W2:Y:S03]  /*32410*/  LDL.LU R0, [R1+0x4280] ;  /* 0x0042800001007983 */ /* 0x000ea60000300800 */
[----:B------:R-:W-:Y:S01]  /*32420*/  STL.64 [R1+0x4260], R14 ;  /* 0x0042600e01007387 */ /* 0x000fe20000100a00 */
[----:B------:R-:W-:Y:S02]  /*32430*/  STL.64 [R1+0x4258], R12 ;  /* 0x0042580c01007387 */ /* 0x000fe40000100a00 */
[----:B------:R-:W-:Y:S02]  /*32440*/  STL.64 [R1+0x4210], R26 ;  /* 0x0042101a01007387 */ /* 0x000fe40000100a00 */
[----:B------:R0:W-:Y:S02]  /*32450*/  STL.64 [R1+0x4208], R24 ;  /* 0x0042081801007387 */ /* 0x0001e40000100a00 */
[----:B0-----:R-:W3:Y:S01]  /*32460*/  LDL.LU R24, [R1+0x80] ;  /* 0x0000800001187983 */ /* 0x001ee20000300800 */
[----:B------:R-:W3:Y:S02]  /*32470*/  LDL.LU R25, [R1+0x84] ;  /* 0x0000840001197983 */ /* 0x000ee40000300800 */
[----:B------:R-:W3:Y:S02]  /*32480*/  LDL.LU R26, [R1+0x88] ;  /* 0x00008800011a7983 */ /* 0x000ee40000300800 */
[----:B------:R-:W3:Y:S01]  /*32490*/  LDL.LU R27, [R1+0x8c] ;  /* 0x00008c00011b7983 */ /* 0x000ee20000300800 */
[----:B------:R-:W-:Y:S01]  /*324a0*/  MOV R19, R20 ;  /* 0x0000001400137202 */ /* 0x000fe20000000f00 */
[----:B------:R-:W-:Y:S01]  /*324b0*/  IMAD.MOV.U32 R18, RZ, RZ, R21 ;  /* 0x000000ffff127224 */ /* 0x000fe200078e0015 */
[----:B------:R-:W-:Y:S01]  /*324c0*/  MOV R7, R22 ;  /* 0x0000001600077202 */ /* 0x000fe20000000f00 */
[----:B------:R-:W-:Y:S01]  /*324d0*/  IMAD.MOV.U32 R6, RZ, RZ, R23 ;  /* 0x000000ffff067224 */ /* 0x000fe200078e0017 */
[----:B------:R-:W-:Y:S01]  /*324e0*/  MOV R12, R19 ;  /* 0x00000013000c7202 */ /* 0x000fe20000000f00 */
[----:B------:R-:W-:Y:S01]  /*324f0*/  IMAD.MOV.U32 R13, RZ, RZ, R18 ;  /* 0x000000ffff0d7224 */ /* 0x000fe200078e0012 */
[----:B------:R-:W-:Y:S01]  /*32500*/  MOV R14, R7 ;  /* 0x00000007000e7202 */ /* 0x000fe20000000f00 */
[----:B------:R-:W-:Y:S01]  /*32510*/  IMAD.MOV.U32 R15, RZ, RZ, R6 ;  /* 0x000000ffff0f7224 */ /* 0x000fe200078e0006 */
[----:B------:R-:W-:Y:S04]  /*32520*/  STL [R1+0x41a8], R2 ;  /* 0x0041a80201007387 */ /* 0x000fe80000100800 */
[----:B--2---:R-:W0:Y:S02]  /*32530*/  LDSM.16.MT88.4 R20, [R0+0x16000] ;  /* 0x016000000014783b */ /* 0x004e240000004200 */
[----:B---3--:R-:W-:Y:S02]  /*32540*/  HMMA.16816.F32.BF16 R12, R12, R4, R24 ;  /* 0x000000040c0c723c */ /* 0x008fe40000041818 */
[----:B0-----:R-:W-:Y:S01]  /*32550*/  STL [R1+0x41e4], R20 ;  /* 0x0041e41401007387 */ /* 0x001fe20000100800 */
[----:B------:R-:W-:Y:S02]  /*32560*/  STL [R1+0x41e0], R21 ;  /* 0x0041e01501007387 */ /* 0x000fe40000100800 */
[----:B------:R-:W-:Y:S02]  /*32570*/  STL [R1+0x41dc], R22 ;  /* 0x0041dc1601007387 */ /* 0x000fe40000100800 */
[----:B------:R-:W-:Y:S11]  /*32580*/  STL [R1+0x41d8], R23 ;  /* 0x0041d81701007387 */ /* 0x000ff60000100800 */
[----:B------:R-:W-:Y:S05]  /*32590*/  @!UPT UIADD3 URZ, URZ, URZ, URZ ;  /* 0x0000003f3f3ff290 */ /* 0x000fea000fffe03f */
[----:B------:R0:W-:Y:S01]  /*325a0*/  STL [R1+0x60], R12 ;  /* 0x0000600c01007387 */ /* 0x0001e20000100800 */
[----:B------:R1:W-:Y:S01]  /*325b0*/  STL [R1+0x6c], R15 ;  /* 0x00006c0f01007387 */ /* 0x0003e20000100800 */
[----:B------:R-:W-:Y:S01]  /*325c0*/  MOV R6, R13 ;  /* 0x0000000d00067202 */ /* 0x000fe20000000f00 */
[----:B------:R-:W-:Y:S01]  /*325d0*/  IMAD.MOV.U32 R7, RZ, RZ, R14 ;  /* 0x000000ffff077224 */ /* 0x000fe200078e000e */
[----:B0-----:R-:W2:Y:S01]  /*325e0*/  LDL.LU R12, [R1+0x150] ;  /* 0x00015000010c7983 */ /* 0x001ea20000300800 */
[----:B------:R-:W2:Y:S02]  /*325f0*/  LDL.LU R13, [R1+0x154] ;  /* 0x00015400010d7983 */ /* 0x000ea40000300800 */
[----:B------:R-:W3:Y:S02]  /*32600*/  LDL.LU R14, [R1+0x158] ;  /* 0x00015800010e7983 */ /* 0x000ee40000300800 */
[----:B-1----:R-:W3:Y:S01]  /*32610*/  LDL.LU R15, [R1+0x15c] ;  /* 0x00015c00010f7983 */ /* 0x002ee20000300800 */
[----:B------:R-:W-:Y:S01]  /*32620*/  MOV R22, R16 ;  /* 0x0000001000167202 */ /* 0x000fe20000000f00 */
[----:B---3--:R-:W-:Y:S01]  /*32630*/  STL.64 [R1+0x4270], R14 ;  /* 0x0042700e01007387 */ /* 0x008fe20000100a00 */
[----:B--2---:R0:W-:Y:S03]  /*32640*/  STL.64 [R1+0x4268], R12 ;  /* 0x0042680c01007387 */ /* 0x0041e60000100a00 */
[----:B0-----:R-:W2:Y:S01]  /*32650*/  LDL.LU R12, [R1+0x1a0] ;  /* 0x0001a000010c7983 */ /* 0x001ea20000300800 */
[----:B------:R-:W2:Y:S02]  /*32660*/  LDL.LU R13, [R1+0x1a4] ;  /* 0x0001a400010d7983 */ /* 0x000ea40000300800 */
[----:B------:R-:W2:Y:S02]  /*32670*/  LDL.LU R14, [R1+0x1a8] ;  /* 0x0001a800010e7983 */ /* 0x000ea40000300800 */
[----:B------:R-:W2:Y:S01]  /*32680*/  LDL.LU R15, [R1+0x1ac] ;  /* 0x0001ac00010f7983 */ /* 0x000ea20000300800 */
[----:B------:R-:W3:Y:S01]  /*32690*/  LDL.LU R20, [R1+0x40] ;  /* 0x0000400001147983 */ /* 0x000ee20000300800 */
[----:B------:R-:W3:Y:S02]  /*326a0*/  LDL.LU R21, [R1+0x44] ;  /* 0x0000440001157983 */ /* 0x000ee40000300800 */
[----:B------:R-:W2:Y:S02]  /*326b0*/  LDL.LU R16, [R1+0x427c] ;  /* 0x00427c0001107983 */ /* 0x000ea40000300800 */
[----:B------:R-:W-:-:S02]  /*326c0*/  IMAD.MOV.U32 R23, RZ, RZ, R17 ;  /* 0x000000ffff177224 */ /* 0x000fc400078e0011 */
[----:B------:R-:W2:Y:S01]  /*326d0*/  LDL.LU R17, [R1+0x4278] ;  /* 0x0042780001117983 */ /* 0x000ea20000300800 */
[----:B------:R-:W2:Y:S02]  /*326e0*/  LDL.LU R24, [R1+0x1c0] ;  /* 0x0001c00001187983 */ /* 0x000ea40000300800 */
[----:B------:R-:W2:Y:S02]  /*326f0*/  LDL.LU R25, [R1+0x1c4] ;  /* 0x0001c40001197983 */ /* 0x000ea40000300800 */
[----:B------:R-:W2:Y:S01]  /*32700*/  LDL.LU R26, [R1+0x1c8] ;  /* 0x0001c800011a7983 */ /* 0x000ea20000300800 */
[----:B------:R-:W2:Y:S01]  /*32710*/  LDL.LU R27, [R1+0x1cc] ;  /* 0x0001cc00011b7983 */ /* 0x000ea20000300800 */
[----:B------:R-:W-:Y:S03]  /*32720*/  STL.64 [R1+0x4230], R22 ;  /* 0x0042301601007387 */ /* 0x000fe60000100a00 */
[----:B---3--:R0:W-:Y:S04]  /*32730*/  STL.64 [R1+0x4228], R20 ;  /* 0x0042281401007387 */ /* 0x0081e80000100a00 */
[----:B0-----:R-:W3:Y:S01]  /*32740*/  LDL.LU R20, [R1+0x100] ;  /* 0x0001000001147983 */ /* 0x001ee20000300800 */
[----:B------:R-:W3:Y:S02]  /*32750*/  LDL.LU R21, [R1+0x104] ;  /* 0x0001040001157983 */ /* 0x000ee40000300800 */
[----:B------:R-:W2:Y:S02]  /*32760*/  LDL.LU R22, [R1+0x108] ;  /* 0x0001080001167983 */ /* 0x000ea40000300800 */
[----:B------:R-:W2:Y:S02]  /*32770*/  LDL.LU R23, [R1+0x10c] ;  /* 0x00010c0001177983 */ /* 0x000ea40000300800 */
[----:B--2---:R0:W-:Y:S02]  /*32780*/  STL.64 [R1+0x4250], R22 ;  /* 0x0042501601007387 */ /* 0x0041e40000100a00 */
[----:B0-----:R-:W-:Y:S01]  /*32790*/  MOV R22, R17 ;  /* 0x0000001100167202 */ /* 0x001fe20000000f00 */
[----:B------:R-:W-:-:S02]  /*327a0*/  IMAD.MOV.U32 R23, RZ, RZ, R16 ;  /* 0x000000ffff177224 */ /* 0x000fc400078e0010 */
[----:B------:R-:W0:Y:S04]  /*327b0*/  LDSM.16.MT88.4 R16, [R0+0x16080] ;  /* 0x016080000010783b */ /* 0x000e280000004200 */
[----:B---3--:R1:W-:Y:S04]  /*327c0*/  STL.64 [R1+0x4248], R20 ;  /* 0x0042481401007387 */ /* 0x0083e80000100a00 */
[----:B-1----:R-:W2:Y:S01]  /*327d0*/  LDL.LU R20, [R1+0x160] ;  /* 0x0001600001147983 */ /* 0x002ea20000300800 */
[----:B------:R-:W2:Y:S02]  /*327e0*/  LDL.LU R21, [R1+0x164] ;  /* 0x0001640001157983 */ /* 0x000ea40000300800 */
[----:B------:R-:W-:Y:S02]  /*327f0*/  STL [R1+0x41c0], R7 ;  /* 0x0041c00701007387 */ /* 0x000fe40000100800 */
[----:B------:R-:W-:Y:S01]  /*32800*/  STL [R1+0x41ac], R6 ;  /* 0x0041ac0601007387 */ /* 0x000fe20000100800 */
[----:B------:R-:W-:Y:S04]  /*32810*/  STL [R1+0x41c4], R0 ;  /* 0x0041c40001007387 */ /* 0x000fe80000100800 */
[----:B0-----:R-:W-:Y:S01]  /*32820*/  STL.64 [R1+0x41b8], R18 ;  /* 0x0041b81201007387 */ /* 0x001fe20000100a00 */
[----:B------:R0:W-:Y:S03]  /*32830*/  STL.64 [R1+0x41b0], R16 ;  /* 0x0041b01001007387 */ /* 0x0001e60000100a00 */
[----:B0-----:R-:W3:Y:S01]  /*32840*/  LDL.LU R16, [R1+0x20] ;  /* 0x0000200001107983 */ /* 0x001ee20000300800 */
[----:B------:R-:W3:Y:S01]  /*32850*/  LDL.LU R17, [R1+0x24] ;  /* 0x0000240001117983 */ /* 0x000ee20000300800 */
[----:B----4-:R-:W-:Y:S01]  /*32860*/  MOV R18, R11 ;  /* 0x0000000b00127202 */ /* 0x010fe20000000f00 */
[----:B------:R-:W-:-:S07]  /*32870*/  IMAD.MOV.U32 R19, RZ, RZ, R10 ;  /* 0x000000ffff137224 */ /* 0x000fce00078e000a */
        /* <DEDUP_REMOVED lines=10> */
[----:B------:R-:W-:Y:S11]  /*32920*/  @!UPT UIADD3 URZ, URZ, URZ, URZ ;  /* 0x0000003f3f3ff290 */ /* 0x000ff6000fffe03f */
[----:B------:R-:W-:Y:S01]  /*32930*/  MOV R6, R16 ;  /* 0x0000001000067202 */ /* 0x000fe20000000f00 */
[----:B------:R-:W-:Y:S01]  /*32940*/  IMAD.MOV.U32 R2, RZ, RZ, R17 ;  /* 0x000000ffff027224 */ /* 0x000fe200078e0011 */
[----:B------:R-:W-:Y:S01]  /*32950*/  MOV R10, R18 ;  /* 0x00000012000a7202 */ /* 0x000fe20000000f00 */
[----:B------:R-:W-:Y:S02]  /*32960*/  IMAD.MOV.U32 R11, RZ, RZ, R19 ;  /* 0x000000ffff0b7224 */ /* 0x000fe400078e0013 */
[----:B------:R-:W0:Y:S04]  /*32970*/  LDSM.16.MT88.4 R16, [R3+0x17000] ;  /* 0x017000000310783b */ /* 0x000e280000004200 */
[----:B------:R-:W-:Y:S01]  /*32980*/  STL [R1+0x41d4], R11 ;  /* 0x0041d40b01007387 */ /* 0x000fe20000100800 */
[----:B------:R-:W-:Y:S02]  /*32990*/  STL [R1+0x41d0], R10 ;  /* 0x0041d00a01007387 */ /* 0x000fe40000100800 */
[----:B------:R-:W-:Y:S02]  /*329a0*/  STL [R1+0x41cc], R2 ;  /* 0x0041cc0201007387 */ /* 0x000fe40000100800 */
[----:B------:R-:W-:Y:S01]  /*329b0*/  STL [R1+0x41c8], R6 ;  /* 0x0041c80601007387 */ /* 0x000fe20000100800 */
[----:B0-----:R-:W-:Y:S01]  /*329c0*/  MOV R0, R18 ;  /* 0x0000001200007202 */ /* 0x001fe20000000f00 */
[----:B------:R3:W-:Y:S01]  /*329d0*/  STL.64 [R1], R16 ;  /* 0x0000001001007387 */ /* 0x0007e20000100a00 */
[----:B------:R-:W-:-:S02]  /*329e0*/  IMAD.MOV.U32 R7, RZ, RZ, R19 ;  /* 0x000000ffff077224 */ /* 0x000fc400078e0013 */
[C---:B---3--:R-:W-:Y:S08]  /*329f0*/  HMMA.16816.F32.BF16 R16, R12.reuse, R8, R24 ;  /* 0x000000080c10723c */ /* 0x048ff00000041818 */
[----:B--2---:R-:W-:Y:S01]  /*32a00*/  HMMA.16816.F32.BF16 R12, R12, R4, R20 ;  /* 0x000000040c0c723c */ /* 0x004fe20000041814 */
[----:B------:R-:W2:Y:S11]  /*32a10*/  LDL.LU R24, [R1+0x1b0] ;  /* 0x0001b00001187983 */ /* 0x000eb60000300800 */
[----:B------:R-:W-:Y:S03]  /*32a20*/  @!UPT UIADD3 URZ, URZ, URZ, URZ ;  /* 0x0000003f3f3ff290 */ /* 0x000fe6000fffe03f */
[----:B------:R0:W-:Y:S01]  /*32a30*/  STL.64 [R1+0x130], R16 ;  /* 0x0001301001007387 */ /* 0x0001e20000100a00 */
[----:B------:R1:W-:Y:S02]  /*32a40*/  STL.64 [R1+0x138], R18 ;  /* 0x0001381201007387 */ /* 0x0003e40000100a00 */
[----:B------:R-:W2:Y:S02]  /*32a50*/  LDL.LU R25, [R1+0x1b4] ;  /* 0x0001b40001197983 */ /* 0x000ea40000300800 */
[----:B------:R-:W2:Y:S01]  /*32a60*/  LDL.LU R26, [R1+0x1b8] ;  /* 0x0001b800011a7983 */ /* 0x000ea20000300800 */
[----:B------:R-:W2:Y:S04]  /*32a70*/  LDL.LU R27, [R1+0x1bc] ;  /* 0x0001bc00011b7983 */ /* 0x000ea80000300800 */
[----:B0-----:R-:W3:Y:S01]  /*32a80*/  LDL.LU R16, [R1+0xf0] ;  /* 0x0000f00001107983 */ /* 0x001ee20000300800 */
[----:B------:R-:W3:Y:S02]  /*32a90*/  LDL.LU R17, [R1+0xf4] ;  /* 0x0000f40001117983 */ /* 0x000ee40000300800 */
[----:B-1----:R-:W3:Y:S02]  /*32aa0*/  LDL.LU R18, [R1+0xf8] ;  /* 0x0000f80001127983 */ /* 0x002ee40000300800 */
[----:B------:R-:W4:Y:S01]  /*32ab0*/  LDL.LU.64 R22, [R1+0x4250] ;  /* 0x0042500001167983 */ /* 0x000f220000300a00 */
[----:B------:R-:W4:Y:S01]  /*32ac0*/  LDL.LU.64 R20, [R1+0x4248] ;  /* 0x0042480001147983 */ /* 0x000f220000300a00 */
[----:B------:R-:W-:Y:S02]  /*32ad0*/  STL.64 [R1+0x150], R12 ;  /* 0x0001500c01007387 */ /* 0x000fe40000100a00 */
[----:B------:R0:W-:Y:S02]  /*32ae0*/  STL.64 [R1+0x158], R14 ;  /* 0x0001580e01007387 */ /* 0x0001e40000100a00 */
[----:B0-----:R-:W4:Y:S01]  /*32af0*/  LDL.LU.64 R14, [R1+0x4240] ;  /* 0x00424000010e7983 */ /* 0x001f220000300a00 */
[----:B------:R-:W4:Y:S02]  /*32b00*/  LDL.LU.64 R12, [R1+0x4238] ;  /* 0x00423800010c7983 */ /* 0x000f240000300a00 */
[C---:B----4-:R-:W-:Y:S11]  /*32b10*/  HMMA.16816.F32.BF16 R20, R12.reuse, R8, R20 ;  /* 0x000000080c14723c */ /* 0x050ff60000041814 */
[----:B------:R-:W-:Y:S11]  /*32b20*/  @!UPT UIADD3 URZ, URZ, URZ, URZ ;  /* 0x0000003f3f3ff290 */ /* 0x000ff6000fffe03f */
[----:B------:R-:W-:Y:S01]  /*32b30*/  @!UPT UIADD3 URZ, URZ, URZ, URZ ;  /* 0x0000003f3f3ff290 */ /* 0x000fe2000fffe03f */
[----:B------:R-:W-:Y:S01]  /*32b40*/  STL.64 [R1+0x160], R20 ;  /* 0x0001601401007387 */ /* 0x000fe20000100a00 */
[----:B------:R-:W-:Y:S02]  /*32b50*/  STL.64 [R1+0x168], R22 ;  /* 0x0001681601007387 */ /* 0x000fe40000100a00 */
[----:B------:R-:W0:Y:S04]  /*32b60*/  LDSM.16.MT88.4 R20, [R3+0x17080] ;  /* 0x017080000314783b */ /* 0x000e280000004200 */
[----:B0-----:R-:W-:Y:S01]  /*32b70*/  IMAD.MOV.U32 R2, RZ, RZ, R22 ;  /* 0x000000ffff027224 */ /* 0x001fe200078e0016 */
[----:B------:R-:W-:Y:S01]  /*32b80*/  MOV R6, R23 ;  /* 0x0000001700067202 */ /* 0x000fe20000000f00 */
[----:B------:R-:W-:Y:S01]  /*32b90*/  IMAD.MOV.U32 R11, RZ, RZ, R20 ;  /* 0x000000ffff0b7224 */ /* 0x000fe200078e0014 */
[----:B------:R-:W-:Y:S01]  /*32ba0*/  MOV R10, R21 ;  /* 0x00000015000a7202 */ /* 0x000fe20000000f00 */
[----:B------:R-:W4:Y:S01]  /*32bb0*/  LDL.LU.64 R22, [R1+0x4230] ;  /* 0x0042300001167983 */ /* 0x000f220000300a00 */
[----:B------:R-:W4:Y:S01]  /*32bc0*/  LDL.LU.64 R20, [R1+0x4228] ;  /* 0x0042280001147983 */ /* 0x000f220000300a00 */
[----:B------:R-:W-:Y:S01]  /*32bd0*/  MOV R19, R28 ;  /* 0x0000001c00137202 */ /* 0x000fe20000000f00 */
[----:B----4-:R-:W-:Y:S11]  /*32be0*/  HMMA.16816.F32.BF16 R12, R12, R4, R20 ;  /* 0x000000040c0c723c */ /* 0x010ff60000041814 */
[----:B------:R-:W-:Y:S11]  /*32bf0*/  @!UPT UIADD3 URZ, URZ, URZ, URZ ;  /* 0x0000003f3f3ff290 */ /* 0x000ff6000fffe03f */
[----:B------:R-:W-:Y:S01]  /*32c00*/  @!UPT UIADD3 URZ, URZ, URZ, URZ ;  /* 0x0000003f3f3ff290 */ /* 0x000fe2000fffe03f */
[----:B------:R-:W-:Y:S01]  /*32c10*/  STL.64 [R1+0x140], R12 ;  /* 0x0001400c01007387 */ /* 0x000fe20000100a00 */
[----:B------:R-:W-:Y:S02]  /*32c20*/  STL [R1+0x148], R14 ;  /* 0x0001480e01007387 */ /* 0x000fe40000100800 */
[----:B------:R-:W-:Y:S02]  /*32c30*/  IMAD.MOV.U32 R28, RZ, RZ, R15 ;  /* 0x000000ffff1c7224 */ /* 0x000fe400078e000f */
[----:B------:R-:W0:Y:S04]  /*32c40*/  LDSM.16.MT88.4 R12, [R29+0x17000] ;  /* 0x017000001d0c783b */ /* 0x000e280000004200 */
[----:B------:R-:W-:Y:S01]  /*32c50*/  STL [R1+0x412c], R28 ;  /* 0x00412c1c01007387 */ /* 0x000fe20000100800 */
[----:B0-----:R-:W-:Y:S01]  /*32c60*/  MOV R22, R14 ;  /* 0x0000000e00167202 */ /* 0x001fe20000000f00 */
[----:B------:R-:W-:Y:S01]  /*32c70*/  IMAD.MOV.U32 R23, RZ, RZ, R15 ;  /* 0x000000ffff177224 */ /* 0x000fe200078e000f */
[----:B------:R-:W-:Y:S01]  /*32c80*/  MOV R20, R12 ;  /* 0x0000000c00147202 */ /* 0x000fe20000000f00 */
[----:B------:R-:W-:Y:S01]  /*32c90*/  IMAD.MOV.U32 R21, RZ, RZ, R13 ;  /* 0x000000ffff157224 */ /* 0x000fe200078e000d */
[----:B------:R-:W2:Y:S01]  /*32ca0*/  LDL.LU.64 R14, [R1+0x4220] ;  /* 0x00422000010e7983 */ /* 0x000ea20000300a00 */
[----:B------:R-:W2:Y:S02]  /*32cb0*/  LDL.LU.64 R12, [R1+0x4218] ;  /* 0x00421800010c7983 */ /* 0x000ea40000300a00 */
[----:B------:R-:W-:Y:S01]  /*32cc0*/  STL.64 [R1+0x41f0], R22 ;  /* 0x0041f01601007387 */ /* 0x000fe20000100a00 */
[----:B------:R0:W-:Y:S04]  /*32cd0*/  STL.64 [R1+0x41e8], R20 ;  /* 0x0041e81401007387 */ /* 0x0001e80000100a00 */
[----:B0-----:R-:W4:Y:S01]  /*32ce0*/  LDL.LU R20, [R1+0xc0] ;  /* 0x0000c00001147983 */ /* 0x001f220000300800 */
[----:B------:R-:W4:Y:S02]  /*32cf0*/  LDL.LU R21, [R1+0xc4] ;  /* 0x0000c40001157983 */ /* 0x000f240000300800 */
[----:B------:R-:W3:Y:S02]  /*32d00*/  LDL.LU R22, [R1+0xc8] ;  /* 0x0000c80001167983 */ /* 0x000ee40000300800 */
[----:B------:R-:W3:Y:S01]  /*32d10*/  LDL.LU R23, [R1+0xcc] ;  /* 0x0000cc0001177983 */ /* 0x000ee20000300800 */
[C---:B--2---:R-:W-:Y:S01]  /*32d20*/  HMMA.16816.F32.BF16 R24, R12.reuse, R8, R24 ;  /* 0x000000080c18723c */ /* 0x044fe20000041818 */
[----:B---3--:R-:W-:Y:S01]  /*32d30*/  STL.64 [R1+0x4200], R22 ;  /* 0x0042001601007387 */ /* 0x008fe20000100a00 */
[----:B----4-:R0:W-:Y:S11]  /*32d40*/  STL.64 [R1+0x41f8], R20 ;  /* 0x0041f81401007387 */ /* 0x0101f60000100a00 */
[----:B------:R-:W-:Y:S11]  /*32d50*/  @!UPT UIADD3 URZ, URZ, URZ, URZ ;  /* 0x0000003f3f3ff290 */ /* 0x000ff6000fffe03f */
[----:B------:R-:W-:Y:S01]  /*32d60*/  MOV R28, R26 ;  /* 0x0000001a001c7202 */ /* 0x000fe20000000f00 */
[----:B0-----:R-:W2:Y:S01]  /*32d70*/  LDL.LU R20, [R1+0xe0] ;  /* 0x0000e00001147983 */ /* 0x001ea20000300800 */
[----:B------:R-:W2:Y:S02]  /*32d80*/  LDL.LU R21, [R1+0xe4] ;  /* 0x0000e40001157983 */ /* 0x000ea40000300800 */
[----:B------:R-:W2:Y:S02]  /*32d90*/  LDL.LU R22, [R1+0xe8] ;  /* 0x0000e80001167983 */ /* 0x000ea40000300800 */
[----:B------:R-:W2:Y:S01]  /*32da0*/  LDL.LU R23, [R1+0xec] ;  /* 0x0000ec0001177983 */ /* 0x000ea20000300800 */
[----:B------:R-:W-:Y:S01]  /*32db0*/  STL.64 [R1+0x190], R24 ;  /* 0x0001901801007387 */ /* 0x000fe20000100a00 */
[----:B------:R0:W-:Y:S03]  /*32dc0*/  STL [R1+0x19c], R27 ;  /* 0x00019c1b01007387 */ /* 0x0001e60000100800 */
[----:B0-----:R-:W2:Y:S01]  /*32dd0*/  LDL.LU.64 R26, [R1+0x4210] ;  /* 0x00421000011a7983 */ /* 0x001ea20000300a00 */
[----:B------:R-:W2:Y:S01]  /*32de0*/  LDL.LU.64 R24, [R1+0x4208] ;  /* 0x0042080001187983 */ /* 0x000ea20000300a00 */
[----:B------:R-:W-:Y:S01]  /*32df0*/  HMMA.16816.F32.BF16 R16, R12, R4, R16 ;  /* 0x000000040c10723c */ /* 0x000fe20000041810 */
[----:B------:R-:W-:Y:S01]  /*32e00*/  STL [R1+0x4130], R28 ;  /* 0x0041301c01007387 */ /* 0x000fe20000100800 */
[----:B------:R-:W3:Y:S11]  /*32e10*/  LDL.LU R12, [R1+0xd0] ;  /* 0x0000d000010c7983 */ /* 0x000ef60000300800 */
[----:B------:R-:W-:Y:S10]  /*32e20*/  @!UPT UIADD3 URZ, URZ, URZ, URZ ;  /* 0x0000003f3f3ff290 */ /* 0x000ff4000fffe03f */
[----:B------:R0:W-:Y:S01]  /*32e30*/  STL.64 [R1+0x180], R16 ;  /* 0x0001801001007387 */ /* 0x0001e20000100a00 */
[----:B------:R1:W-:Y:S02]  /*32e40*/  STL.64 [R1+0x188], R18 ;  /* 0x0001881201007387 */ /* 0x0003e40000100a00 */
[----:B------:R-:W3:Y:S02]  /*32e50*/  LDL.LU R13, [R1+0xd4] ;  /* 0x0000d400010d7983 */ /* 0x000ee40000300800 */
[----:B------:R-:W3:Y:S01]  /*32e60*/  LDL.LU R14, [R1+0xd8] ;  /* 0x0000d800010e7983 */ /* 0x000ee20000300800 */
[----:B------:R-:W3:Y:S04]  /*32e70*/  LDL.LU R15, [R1+0xdc] ;  /* 0x0000dc00010f7983 */ /* 0x000ee80000300800 */
[----:B0-----:R-:W4:Y:S01]  /*32e80*/  LDL.LU R16, [R1+0xb0] ;  /* 0x0000b00001107983 */ /* 0x001f220000300800 */
[----:B------:R-:W4:Y:S02]  /*32e90*/  LDL.LU R17, [R1+0xb4] ;  /* 0x0000b40001117983 */ /* 0x000f240000300800 */
[----:B-1----:R-:W4:Y:S02]  /*32ea0*/  LDL.LU R18, [R1+0xb8] ;  /* 0x0000b80001127983 */ /* 0x002f240000300800 */
[----:B------:R-:W4:Y:S01]  /*32eb0*/  LDL.LU R19, [R1+0xbc] ;  /* 0x0000bc0001137983 */ /* 0x000f220000300800 */
        /* <DEDUP_REMOVED lines=14> */
[----:B------:R0:W-:Y:S01]  /*32fa0*/  STL.64 [R1+0x128], R26 ;  /* 0x0001281a01007387 */ /* 0x0001e20000100a00 */
[----:B--2---:R-:W-:Y:S01]  /*32fb0*/  MOV R24, R20 ;  /* 0x0000001400187202 */ /* 0x004fe20000000f00 */
[----:B------:R-:W-:Y:S01]  /*32fc0*/  IMAD.MOV.U32 R25, RZ, RZ, R21 ;  /* 0x000000ffff197224 */ /* 0x000fe200078e0015 */
[----:B------:R-:W3:Y:S01]  /*32fd0*/  LDL.LU R20, [R1+0x41e4] ;  /* 0x0041e40001147983 */ /* 0x000ee20000300800 */
[----:B------:R-:W3:Y:S01]  /*32fe0*/  LDL.LU R21, [R1+0x41e0] ;  /* 0x0041e00001157983 */ /* 0x000ee20000300800 */
[----:B0-----:R-:W-:Y:S01]  /*32ff0*/  MOV R26, R22 ;  /* 0x00000016001a7202 */ /* 0x001fe20000000f00 */
[----:B------:R-:W-:Y:S01]  /*33000*/  IMAD.MOV.U32 R27, RZ, RZ, R23 ;  /* 0x000000ffff1b7224 */ /* 0x000fe200078e0017 */
[----:B------:R-:W3:Y:S01]  /*33010*/  LDL.LU R22, [R1+0x41dc] ;  /* 0x0041dc0001167983 */ /* 0x000ee20000300800 */
[----:B------:R-:W3:Y:S03]  /*33020*/  LDL.LU R23, [R1+0x41d8] ;  /* 0x0041d80001177983 */ /* 0x000ee60000300800 */
[----:B------:R-:W-:Y:S01]  /*33030*/  STL.64 [R1+0x4160], R26 ;  /* 0x0041601a01007387 */ /* 0x000fe20000100a00 */
[----:B------:R0:W-:Y:S03]  /*33040*/  STL.64 [R1+0x4158], R24 ;  /* 0x0041581801007387 */ /* 0x0001e60000100a00 */
[----:B0-----:R-:W2:Y:S01]  /*33050*/  LDL.LU R24, [R1+0x70] ;  /* 0x0000700001187983 */ /* 0x001ea20000300800 */
[----:B------:R-:W2:Y:S02]  /*33060*/  LDL.LU R25, [R1+0x74] ;  /* 0x0000740001197983 */ /* 0x000ea40000300800 */
[----:B------:R-:W2:Y:S02]  /*33070*/  LDL.LU R26, [R1+0x78] ;  /* 0x00007800011a7983 */ /* 0x000ea40000300800 */
[----:B------:R-:W2:Y:S01]  /*33080*/  LDL.LU R27, [R1+0x7c] ;  /* 0x00007c00011b7983 */ /* 0x000ea20000300800 */
[C---:B---3--:R-:W-:Y:S11]  /*33090*/  HMMA.16816.F32.BF16 R12, R20.reuse, R8, R12 ;  /* 0x00000008140c723c */ /* 0x048ff6000004180c */
[----:B------:R-:W-:Y:S11]  /*330a0*/  @!UPT UIADD3 URZ, URZ, URZ, URZ ;  /* 0x0000003f3f3ff290 */ /* 0x000ff6000fffe03f */
[----:B------:R-:W-:Y:S01]  /*330b0*/  @!UPT UIADD3 URZ, URZ, URZ, URZ ;  /* 0x0000003f3f3ff290 */ /* 0x000fe2000fffe03f */
[----:B------:R0:W-:Y:S01]  /*330c0*/  STL.64 [R1+0x110], R12 ;  /* 0x0001100c01007387 */ /* 0x0001e20000100a00 */
[----:B------:R1:W-:Y:S01]  /*330d0*/  STL.64 [R1+0x118], R14 ;  /* 0x0001180e01007387 */ /* 0x0003e20000100a00 */
[----:B0-----:R-:W-:Y:S02]  /*330e0*/  MOV R12, R11 ;  /* 0x0000000b000c7202 */ /* 0x001fe40000000f00 */
[----:B-1----:R-:W-:Y:S01]  /*330f0*/  MOV R14, R2 ;  /* 0x00000002000e7202 */ /* 0x002fe20000000f00 */
[----:B------:R-:W-:Y:S01]  /*33100*/  IMAD.MOV.U32 R15, RZ, RZ, R6 ;  /* 0x000000ffff0f7224 */ /* 0x000fe200078e0006 */
[----:B------:R-:W3:Y:S01]  /*33110*/  LDL.LU R11, [R1+0x41d4] ;  /* 0x0041d400010b7983 */ /* 0x000ee20000300800 */
[----:B------:R-:W-:Y:S02]  /*33120*/  IMAD.MOV.U32 R13, RZ, RZ, R10 ;  /* 0x000000ffff0d7224 */ /* 0x000fe400078e000a */
[----:B------:R-:W2:Y:S02]  /*33130*/  LDL.LU R10, [R1+0x41d0] ;  /* 0x0041d000010a7983 */ /* 0x000ea40000300800 */
[----:B------:R-:W2:Y:S01]  /*33140*/  LDL.LU R2, [R1+0x41cc] ;  /* 0x0041cc0001027983 */ /* 0x000ea20000300800 */
[----:B------:R-:W2:Y:S01]  /*33150*/  LDL.LU R6, [R1+0x41c8] ;  /* 0x0041c80001067983 */ /* 0x000ea20000300800 */
[----:B------:R-:W-:Y:S02]  /*33160*/  STL.64 [R1+0x4170], R14 ;  /* 0x0041700e01007387 */ /* 0x000fe40000100a00 */
[----:B------:R0:W-:Y:S02]  /*33170*/  STL.64 [R1+0x4168], R12 ;  /* 0x0041680c01007387 */ /* 0x0001e40000100a00 */
[----:B0-----:R-:W2:Y:S01]  /*33180*/  LDL.LU R12, [R1] ;  /* 0x00000000010c7983 */ /* 0x001ea20000300800 */
[----:B------:R-:W2:Y:S01]  /*33190*/  LDL.LU R13, [R1+0x4] ;  /* 0x00000400010d7983 */ /* 0x000ea20000300800 */
[----:B------:R-:W-:Y:S01]  /*331a0*/  MOV R14, R0 ;  /* 0x00000000000e7202 */ /* 0x000fe20000000f00 */
[----:B------:R-:W-:Y:S01]  /*331b0*/  IMAD.MOV.U32 R15, RZ, RZ, R7 ;  /* 0x000000ffff0f7224 */ /* 0x000fe200078e0007 */
[----:B------:R-:W3:Y:S01]  /*331c0*/  LDL.LU R0, [R1+0x41c4] ;  /* 0x0041c40001007983 */ /* 0x000ee20000300800 */
[----:B------:R-:W3:Y:S03]  /*331d0*/  LDL.LU R7, [R1+0x41c0] ;  /* 0x0041c00001077983 */ /* 0x000ee60000300800 */
[----:B------:R-:W-:Y:S01]  /*331e0*/  STL.64 [R1+0x4198], R14 ;  /* 0x0041980e01007387 */ /* 0x000fe20000100a00 */
[----:B----4-:R-:W-:Y:S03]  /*331f0*/  HMMA.16816.F32.BF16 R20, R20, R4, R16 ;  /* 0x000000041414723c */ /* 0x010fe60000041810 */
[----:B--2---:R0:W-:Y:S04]  /*33200*/  STL.64 [R1+0x4190], R12 ;  /* 0x0041900c01007387 */ /* 0x0041e80000100a00 */
[----:B0-----:R-:W2:Y:S01]  /*33210*/  LDL.LU R12, [R1+0xa0] ;  /* 0x0000a000010c7983 */ /* 0x001ea20000300800 */
[----:B------:R-:W2:Y:S02]  /*33220*/  LDL.LU R13, [R1+0xa4] ;  /* 0x0000a400010d7983 */ /* 0x000ea40000300800 */
[----:B------:R-:W2:Y:S02]  /*33230*/  LDL.LU R14, [R1+0xa8] ;  /* 0x0000a800010e7983 */ /* 0x000ea40000300800 */
[----:B------:R-:W2:Y:S01]  /*33240*/  LDL.LU R15, [R1+0xac] ;  /* 0x0000ac00010f7983 */ /* 0x000ea20000300800 */
[----:B------:R-:W2:Y:S01]  /*33250*/  LDL.LU.64 R18, [R1+0x41b8] ;  /* 0x0041b80001127983 */ /* 0x000ea20000300a00 */
[----:B------:R-:W2:Y:S09]  /*33260*/  LDL.LU.64 R16, [R1+0x41b0] ;  /* 0x0041b00001107983 */ /* 0x000eb20000300a00 */
[----:B------:R-:W-:Y:S02]  /*33270*/  STL.64 [R1+0x100], R20 ;  /* 0x0001001401007387 */ /* 0x000fe40000100a00 */
[----:B------:R2:W-:Y:S02]  /*33280*/  STL.64 [R1+0x108], R22 ;  /* 0x0001081601007387 */ /* 0x0005e40000100a00 */
[C---:B--2---:R-:W-:Y:S08]  /*33290*/  HMMA.16816.F32.BF16 R20, R16.reuse, R8, R12 ;  /* 0x000000081014723c */ /* 0x044ff0000004180c */
[----:B------:R-:W-:Y:S01]  /*332a0*/  HMMA.16816.F32.BF16 R12, R16, R4, R24 ;  /* 0x00000004100c723c */ /* 0x000fe20000041818 */
[----:B------:R-:W2:Y:S11]  /*332b0*/  LDL.LU R24, [R1+0x80] ;  /* 0x0000800001187983 */ /* 0x000eb60000300800 */
[----:B------:R-:W-:Y:S03]  /*332c0*/  @!UPT UIADD3 URZ, URZ, URZ, URZ ;  /* 0x0000003f3f3ff290 */ /* 0x000fe6000fffe03f */
[----:B------:R-:W-:Y:S01]  /*332d0*/  STL.64 [R1+0xf0], R20 ;  /* 0x0000f01401007387 */ /* 0x000fe20000100a00 */
[----:B------:R-:W-:Y:S07]  /*332e0*/  STL.64 [R1+0xf8], R22 ;  /* 0x0000f81601007387 */ /* 0x000fee0000100a00 */
[----:B------:R-:W-:Y:S02]  /*332f0*/  STL.64 [R1+0xe0], R12 ;  /* 0x0000e00c01007387 */ /* 0x000fe40000100a00 */
[----:B------:R-:W-:Y:S01]  /*33300*/  STL.64 [R1+0xe8], R14 ;  /* 0x0000e80e01007387 */ /* 0x000fe20000100a00 */
[----:B------:R-:W2:Y:S01]  /*33310*/  LDL.LU R25, [R1+0x84] ;  /* 0x0000840001197983 */ /* 0x000ea20000300800 */
[----:B------:R-:W4:Y:S02]  /*33320*/  LDL.LU R26, [R1+0x88] ;  /* 0x00008800011a7983 */ /* 0x000f240000300800 */
[----:B------:R-:W4:Y:S01]  /*33330*/  LDL.LU R27, [R1+0x8c] ;  /* 0x00008c00011b7983 */ /* 0x000f220000300800 */
[----:B------:R-:W-:Y:S01]  /*33340*/  MOV R16, R6 ;  /* 0x0000000600107202 */ /* 0x000fe20000000f00 */
[----:B------:R-:W0:Y:S01]  /*33350*/  LDSM.16.MT88.4 R12, [R29+0x17080] ;  /* 0x017080001d0c783b */ /* 0x000e220000004200 */
[----:B------:R-:W-:-:S03]  /*33360*/  IMAD.MOV.U32 R17, RZ, RZ, R2 ;  /* 0x000000ffff117224 */ /* 0x000fc600078e0002 */
[----:B----4-:R-:W-:Y:S01]  /*33370*/  STL.64 [R1+0x4180], R26 ;  /* 0x0041801a01007387 */ /* 0x010fe20000100a00 */
[----:B--2---:R1:W-:Y:S03]  /*33380*/  STL.64 [R1+0x4178], R24 ;  /* 0x0041781801007387 */ /* 0x0043e60000100a00 */
[----:B-1----:R-:W2:Y:S01]  /*33390*/  LDL.LU R24, [R1+0x90] ;  /* 0x0000900001187983 */ /* 0x002ea20000300800 */
[----:B------:R-:W2:Y:S02]  /*333a0*/  LDL.LU R25, [R1+0x94] ;  /* 0x0000940001197983 */ /* 0x000ea40000300800 */
[----:B------:R-:W2:Y:S02]  /*333b0*/  LDL.LU R26, [R1+0x98] ;  /* 0x00009800011a7983 */ /* 0x000ea40000300800 */
[----:B------:R-:W2:Y:S01]  /*333c0*/  LDL.LU R27, [R1+0x9c] ;  /* 0x00009c00011b7983 */ /* 0x000ea20000300800 */
[----:B------:R-:W4:Y:S01]  /*333d0*/  LDL.LU R6, [R1+0x41ac] ;  /* 0x0041ac0001067983 */ /* 0x000f220000300800 */
[----:B------:R-:W2:Y:S01]  /*333e0*/  LDL.LU R2, [R1+0x41a8] ;  /* 0x0041a80001027983 */ /* 0x000ea20000300800 */
[----:B------:R-:W-:Y:S01]  /*333f0*/  MOV R18, R10 ;  /* 0x0000000a00127202 */ /* 0x000fe20000000f00 */
[----:B0-----:R-:W-:Y:S01]  /*33400*/  IMAD.MOV.U32 R20, RZ, RZ, R15 ;  /* 0x000000ffff147224 */ /* 0x001fe200078e000f */
[----:B------:R-:W2:Y:S01]  /*33410*/  LDL.LU R10, [R1+0x41a4] ;  /* 0x0041a400010a7983 */ /* 0x000ea20000300800 */
[----:B---3--:R-:W-:Y:S01]  /*33420*/  IMAD.MOV.U32 R19, RZ, RZ, R11 ;  /* 0x000000ffff137224 */ /* 0x008fe200078e000b */
[----:B------:R-:W-:Y:S01]  /*33430*/  MOV R21, R14 ;  /* 0x0000000e00157202 */ /* 0x000fe20000000f00 */
[----:B------:R-:W2:Y:S02]  /*33440*/  LDL.LU R11, [R1+0x41a0] ;  /* 0x0041a000010b7983 */ /* 0x000ea40000300800 */
[----:B------:R-:W-:Y:S01]  /*33450*/  IMAD.MOV.U32 R22, RZ, RZ, R13 ;  /* 0x000000ffff167224 */ /* 0x000fe200078e000d */
[----:B------:R-:W-:Y:S01]  /*33460*/  MOV R23, R12 ;  /* 0x0000000c00177202 */ /* 0x000fe20000000f00 */
[----:B------:R-:W2:Y:S01]  /*33470*/  LDL.LU.64 R14, [R1+0x4198] ;  /* 0x00419800010e7983 */ /* 0x000ea20000300a00 */
[----:B------:R-:W2:Y:S02]  /*33480*/  LDL.LU.64 R12, [R1+0x4190] ;  /* 0x00419000010c7983 */ /* 0x000ea40000300a00 */
[----:B------:R0:W-:Y:S02]  /*33490*/  STL [R1+0x4148], R20 ;  /* 0x0041481401007387 */ /* 0x0001e40000100800 */
[----:B------:R-:W-:Y:S01]  /*334a0*/  STL [R1+0x4144], R21 ;  /* 0x0041441501007387 */ /* 0x000fe20000100800 */
[----:B------:R1:W-:Y:S01]  /*334b0*/  STL [R1+0x4140], R22 ;  /* 0x0041401601007387 */ /* 0x0003e20000100800 */
[----:B------:R3:W-:Y:S03]  /*334c0*/  STL [R1+0x413c], R23 ;  /* 0x00413c1701007387 */ /* 0x0007e60000100800 */
[----:B0-----:R-:W2:Y:S01]  /*334d0*/  LDL.LU R20, [R1+0x60] ;  /* 0x0000600001147983 */ /* 0x001ea20000300800 */
[----:B-1----:R-:W-:Y:S01]  /*334e0*/  IMAD.MOV.U32 R22, RZ, RZ, R7 ;  /* 0x000000ffff167224 */ /* 0x002fe200078e0007 */
[----:B----4-:R-:W-:-:S02]  /*334f0*/  MOV R21, R6 ;  /* 0x0000000600157202 */ /* 0x010fc40000000f00 */
[----:B------:R-:W4:Y:S01]  /*33500*/  LDL.LU R6, [R1+0x418c] ;  /* 0x00418c0001067983 */ /* 0x000f220000300800 */
[----:B------:R-:W4:Y:S02]  /*33510*/  LDL.LU R7, [R1+0x4188] ;  /* 0x0041880001077983 */ /* 0x000f240000300800 */
[----:B---3--:R-:W4:Y:S01]  /*33520*/  LDL.LU R23, [R1+0x6c] ;  /* 0x00006c0001177983 */ /* 0x008f220000300800 */
[C---:B--2---:R-:W-:Y:S01]  /*33530*/  HMMA.16816.F32.BF16 R24, R12.reuse, R10, R24 ;  /* 0x0000000a0c18723c */ /* 0x044fe20000041818 */
[----:B------:R-:W-:Y:S11]  /*33540*/  STL [R1+0x4138], R29 ;  /* 0x0041381d01007387 */ /* 0x000ff60000100800 */
[----:B------:R-:W-:Y:S11]  /*33550*/  @!UPT UIADD3 URZ, URZ, URZ, URZ ;  /* 0x0000003f3f3ff290 */ /* 0x000ff6000fffe03f */
[----:B------:R-:W-:Y:S01]  /*33560*/  @!UPT UIADD3 URZ, URZ, URZ, URZ ;  /* 0x0000003f3f3ff290 */ /* 0x000fe2000fffe03f */
[----:B------:R-:W-:Y:S01]  /*33570*/  MOV R4, R24 ;  /* 0x0000001800047202 */ /* 0x000fe20000000f00 */
[----:B------:R-:W-:Y:S01]  /*33580*/  IMAD.MOV.U32 R5, RZ, RZ, R25 ;  /* 0x000000ffff057224 */ /* 0x000fe200078e0019 */
[----:B------:R0:W-:Y:S04]  /*33590*/  STL.64 [R1+0xb8], R26 ;  /* 0x0000b81a01007387 */ /* 0x0001e80000100a00 */
[----:B0-----:R-:W2:Y:S01]  /*335a0*/  LDL.LU.64 R26, [R1+0x4180] ;  /* 0x00418000011a7983 */ /* 0x001ea20000300a00 */
[----:B------:R-:W2:Y:S02]  /*335b0*/  LDL.LU.64 R24, [R1+0x4178] ;  /* 0x0041780001187983 */ /* 0x000ea40000300a00 */
[----:B------:R-:W-:Y:S02]  /*335c0*/  STL [R1+0x4060], R4 ;  /* 0x0040600401007387 */ /* 0x000fe40000100800 */
[----:B------:R-:W-:Y:S01]  /*335d0*/  STL [R1+0x405c], R5 ;  /* 0x00405c0501007387 */ /* 0x000fe20000100800 */
        /* <DEDUP_REMOVED lines=8> */
[----:B------:R-:W-:Y:S01]  /*33660*/  STL [R1+0x4034], R8 ;  /* 0x0040340801007387 */ /* 0x000fe20000100800 */
[----:B0-----:R-:W-:Y:S01]  /*33670*/  MOV R29, R14 ;  /* 0x0000000e001d7202 */ /* 0x001fe20000000f00 */
[----:B------:R-:W-:Y:S01]  /*33680*/  IMAD.MOV.U32 R28, RZ, RZ, R15 ;  /* 0x000000ffff1c7224 */ /* 0x000fe200078e000f */
[----:B------:R-:W-:Y:S01]  /*33690*/  MOV R22, R12 ;  /* 0x0000000c00167202 */ /* 0x000fe20000000f00 */
[----:B------:R-:W-:Y:S01]  /*336a0*/  IMAD.MOV.U32 R23, RZ, RZ, R13 ;  /* 0x000000ffff177224 */ /* 0x000fe200078e000d */
[----:B------:R-:W2:Y:S01]  /*336b0*/  LDL.LU.64 R14, [R1+0x4170] ;  /* 0x00417000010e7983 */ /* 0x000ea20000300a00 */
[----:B------:R-:W2:Y:S03]  /*336c0*/  LDL.LU.64 R12, [R1+0x4168] ;  /* 0x00416800010c7983 */ /* 0x000ea60000300a00 */
[----:B------:R-:W-:Y:S01]  /*336d0*/  STL [R1+0x4150], R23 ;  /* 0x0041501701007387 */ /* 0x000fe20000100800 */
[----:B------:R-:W-:Y:S01]  /*336e0*/  STL [R1+0x414c], R29 ;  /* 0x00414c1d01007387 */ /* 0x000fe20000100800 */
[C---:B--2---:R-:W-:Y:S08]  /*336f0*/  HMMA.16816.F32.BF16 R24, R12.reuse, R10, R24 ;  /* 0x0000000a0c18723c */ /* 0x044ff00000041818 */
[----:B------:R-:W-:Y:S01]  /*33700*/  HMMA.16816.F32.BF16 R16, R12, R6, R16 ;  /* 0x000000060c10723c */ /* 0x000fe20000041810 */
[----:B------:R-:W0:Y:S02]  /*33710*/  LDSM.16.MT88.4 R12, [R2+0x17080] ;  /* 0x01708000020c783b */ /* 0x000e240000004200 */
[----:B0-----:R-:W-:Y:S01]  /*33720*/  MOV R23, R12 ;  /* 0x0000000c00177202 */ /* 0x001fe20000000f00 */
[----:B------:R-:W-:Y:S01]  /*33730*/  IMAD.MOV.U32 R29, RZ, RZ, R13 ;  /* 0x000000ffff1d7224 */ /* 0x000fe200078e000d */
[----:B------:R-:W-:Y:S01]  /*33740*/  MOV R20, R14 ;  /* 0x0000000e00147202 */ /* 0x000fe20000000f00 */
[----:B------:R-:W-:-:S02]  /*33750*/  IMAD.MOV.U32 R21, RZ, RZ, R15 ;  /* 0x000000ffff157224 */ /* 0x000fc400078e000f */
[----:B------:R-:W0:Y:S08]  /*33760*/  LDSM.16.MT88.4 R12, [R0+0x17000] ;  /* 0x01700000000c783b */ /* 0x000e300000004200 */
[----:B------:R-:W-:Y:S01]  /*33770*/  IMAD.MOV.U32 R8, RZ, RZ, R26 ;  /* 0x000000ffff087224 */ /* 0x000fe200078e001a */
[----:B------:R-:W-:Y:S01]  /*33780*/  MOV R9, R25 ;  /* 0x0000001900097202 */ /* 0x000fe20000000f00 */
[----:B------:R-:W-:Y:S01]  /*33790*/  STL [R1+0xc0], R24 ;  /* 0x0000c01801007387 */ /* 0x000fe20000100800 */
[----:B------:R1:W-:Y:S03]  /*337a0*/  STL [R1+0xcc], R27 ;  /* 0x0000cc1b01007387 */ /* 0x0003e60000100800 */
[----:B-1----:R-:W2:Y:S01]  /*337b0*/  LDL.LU.64 R26, [R1+0x4160] ;  /* 0x00416000011a7983 */ /* 0x002ea20000300a00 */
[----:B------:R-:W2:Y:S02]  /*337c0*/  LDL.LU.64 R24, [R1+0x4158] ;  /* 0x0041580001187983 */ /* 0x000ea40000300a00 */
[----:B------:R-:W-:Y:S02]  /*337d0*/  STL [R1+0x4064], R8 ;  /* 0x0040640801007387 */ /* 0x000fe40000100800 */
[----:B------:R-:W-:Y:S01]  /*337e0*/  STL [R1+0x4058], R9 ;  /* 0x0040580901007387 */ /* 0x000fe20000100800 */
[----:B------:R-:W-:Y:S01]  /*337f0*/  STL.64 [R1+0x70], R16 ;  /* 0x0000701001007387 */ /* 0x000fe20000100a00 */
[----:B------:R-:W-:Y:S02]  /*33800*/  STL.64 [R1+0x78], R18 ;  /* 0x0000781201007387 */ /* 0x000fe40000100a00 */
[----:B------:R-:W1:Y:S01]  /*33810*/  LDSM.16.MT88.4 R16, [R0+0x17080] ;  /* 0x017080000010783b */ /* 0x000e620000004200 */
[----:B0-----:R-:W-:Y:S03]  /*33820*/  STL.64 [R1+0x4090], R14 ;  /* 0x0040900e01007387 */ /* 0x001fe60000100a00 */
[----:B------:R0:W-:Y:S02]  /*33830*/  STL.64 [R1+0x4088], R12 ;  /* 0x0040880c01007387 */ /* 0x0001e40000100a00 */
[----:B0-----:R-:W2:Y:S01]  /*33840*/  LDL.LU R12, [R1+0x130] ;  /* 0x00013000010c7983 */ /* 0x001ea20000300800 */
[----:B------:R-:W2:Y:S02]  /*33850*/  LDL.LU R13, [R1+0x134] ;  /* 0x00013400010d7983 */ /* 0x000ea40000300800 */
[----:B------:R-:W2:Y:S02]  /*33860*/  LDL.LU R14, [R1+0x138] ;  /* 0x00013800010e7983 */ /* 0x000ea40000300800 */
[----:B------:R-:W2:Y:S01]  /*33870*/  LDL.LU R15, [R1+0x13c] ;  /* 0x00013c00010f7983 */ /* 0x000ea20000300800 */
[----:B-1----:R-:W-:Y:S01]  /*33880*/  STL.64 [R1+0x4070], R18 ;  /* 0x0040701201007387 */ /* 0x002fe20000100a00 */
[----:B------:R2:W-:Y:S02]  /*33890*/  STL.64 [R1+0x4068], R16 ;  /* 0x0040681001007387 */ /* 0x0005e40000100a00 */
[----:B--2---:R-:W-:Y:S01]  /*338a0*/  HMMA.16816.F32.BF16 R16, R24, R10, R12 ;  /* 0x0000000a1810723c */ /* 0x004fe2000004180c */
[----:B------:R-:W0:Y:S11]  /*338b0*/  LDSM.16.MT88.4 R12, [R3+0x18000] ;  /* 0x01800000030c783b */ /* 0x000e360000004200 */
[----:B------:R-:W-:Y:S11]  /*338c0*/  @!UPT UIADD3 URZ, URZ, URZ, URZ ;  /* 0x0000003f3f3ff290 */ /* 0x000ff6000fffe03f */
[----:B------:R1:W-:Y:S01]  /*338d0*/  STL.64 [R1+0x90], R16 ;  /* 0x0000901001007387 */ /* 0x0003e20000100a00 */
[----:B------:R2:W-:Y:S02]  /*338e0*/  STL.64 [R1+0x98], R18 ;  /* 0x0000981201007387 */ /* 0x0005e40000100a00 */
[----:B------:R-:W-:Y:S01]  /*338f0*/  STL.64 [R1+0x4120], R10 ;  /* 0x0041200a01007387 */ /* 0x000fe20000100a00 */
[----:B0-----:R-:W-:Y:S01]  /*33900*/  MOV R8, R12 ;  /* 0x0000000c00087202 */ /* 0x001fe20000000f00 */
[----:B------:R-:W-:-:S05]  /*33910*/  IMAD.MOV.U32 R9, RZ, RZ, R15 ;  /* 0x000000ffff097224 */ /* 0x000fca00078e000f */
[----:B------:R-:W-:Y:S01]  /*33920*/  STL.64 [R1+0x4118], R8 ;  /* 0x0041180801007387 */ /* 0x000fe20000100a00 */
[----:B-1----:R-:W3:Y:S02]  /*33930*/  LDL.LU R16, [R1+0x100] ;  /* 0x0001000001107983 */ /* 0x002ee40000300800 */
[----:B------:R-:W3:Y:S02]  /*33940*/  LDL.LU R17, [R1+0x104] ;  /* 0x0001040001117983 */ /* 0x000ee40000300800 */
[----:B--2---:R-:W2:Y:S01]  /*33950*/  LDL.LU R18, [R1+0x108] ;  /* 0x0001080001127983 */ /* 0x004ea20000300800 */
[----:B------:R-:W2:Y:S04]  /*33960*/  LDL.LU R19, [R1+0x10c] ;  /* 0x00010c0001137983 */ /* 0x000ea80000300800 */
[----:B--2---:R-:W-:Y:S01]  /*33970*/  STL.64 [R1+0x4080], R18 ;  /* 0x0040801201007387 */ /* 0x004fe20000100a00 */
[----:B---3--:R0:W-:Y:S03]  /*33980*/  STL.64 [R1+0x4078], R16 ;  /* 0x0040781001007387 */ /* 0x0081e60000100a00 */
        /* <DEDUP_REMOVED lines=9> */
[----:B--2---:R-:W-:Y:S02]  /*33a20*/  STL.64 [R1+0x4098], R16 ;  /* 0x0040981001007387 */ /* 0x004fe40000100a00 */
[----:B------:R-:W2:Y:S02]  /*33a30*/  LDL.LU R23, [R1+0x4150] ;  /* 0x0041500001177983 */ /* 0x000ea40000300800 */
[----:B------:R-:W3:Y:S01]  /*33a40*/  LDL.LU R29, [R1+0x414c] ;  /* 0x00414c00011d7983 */ /* 0x000ee20000300800 */
[----:B------:R-:W-:Y:S01]  /*33a50*/  MOV R14, R20 ;  /* 0x00000014000e7202 */ /* 0x000fe20000000f00 */
[----:B------:R-:W-:Y:S01]  /*33a60*/  IMAD.MOV.U32 R15, RZ, RZ, R21 ;  /* 0x000000ffff0f7224 */ /* 0x000fe200078e0015 */
[----:B------:R-:W4:Y:S01]  /*33a70*/  LDL.LU R20, [R1+0x4148] ;  /* 0x0041480001147983 */ /* 0x000f220000300800 */
[----:B------:R-:W4:Y:S03]  /*33a80*/  LDL.LU R21, [R1+0x4144] ;  /* 0x0041440001157983 */ /* 0x000f260000300800 */
[----:B------:R0:W-:Y:S01]  /*33a90*/  STL.64 [R1+0x40c0], R14 ;  /* 0x0040c00e01007387 */ /* 0x0001e20000100a00 */
[----:B------:R1:W-:Y:S02]  /*33aa0*/  STL.64 [R1+0x40b8], R12 ;  /* 0x0040b80c01007387 */ /* 0x0003e40000100a00 */
[----:B0-----:R-:W-:Y:S01]  /*33ab0*/  IMAD.MOV.U32 R15, RZ, RZ, R28 ;  /* 0x000000ffff0f7224 */ /* 0x001fe200078e001c */
[----:B-1----:R-:W-:-:S02]  /*33ac0*/  MOV R12, R22 ;  /* 0x00000016000c7202 */ /* 0x002fc40000000f00 */
[----:B------:R-:W4:Y:S01]  /*33ad0*/  LDL.LU R22, [R1+0x4140] ;  /* 0x0041400001167983 */ /* 0x000f220000300800 */
[----:B--2---:R-:W-:Y:S01]  /*33ae0*/  IMAD.MOV.U32 R13, RZ, RZ, R23 ;  /* 0x000000ffff0d7224 */ /* 0x004fe200078e0017 */
[----:B---3--:R-:W-:Y:S02]  /*33af0*/  MOV R14, R29 ;  /* 0x0000001d000e7202 */ /* 0x008fe40000000f00 */
[----:B------:R-:W2:Y:S01]  /*33b00*/  LDL.LU R23, [R1+0x413c] ;  /* 0x00413c0001177983 */ /* 0x000ea20000300800 */
[----:B------:R-:W3:Y:S02]  /*33b10*/  LDL.LU R29, [R1+0x4138] ;  /* 0x00413800011d7983 */ /* 0x000ee40000300800 */
[----:B------:R-:W2:Y:S01]  /*33b20*/  LDL.LU R28, [R1+0x4134] ;  /* 0x00413400011c7983 */ /* 0x000ea20000300800 */
[----:B------:R-:W-:Y:S01]  /*33b30*/  STL.64 [R1+0x40f0], R14 ;  /* 0x0040f00e01007387 */ /* 0x000fe20000100a00 */
[----:B------:R-:W-:Y:S02]  /*33b40*/  STL.64 [R1+0x40e8], R12 ;  /* 0x0040e80c01007387 */ /* 0x000fe40000100a00 */
[----:B------:R-:W2:Y:S02]  /*33b50*/  LDL.LU R16, [R1+0x120] ;  /* 0x0001200001107983 */ /* 0x000ea40000300800 */
[----:B------:R-:W2:Y:S01]  /*33b60*/  LDL.LU R17, [R1+0x124] ;  /* 0x0001240001117983 */ /* 0x000ea20000300800 */
[----:B------:R-:W2:Y:S01]  /*33b70*/  LDL.LU R18, [R1+0x128] ;  /* 0x0001280001127983 */ /* 0x000ea20000300800 */
[----:B------:R-:W2:Y:S03]  /*33b80*/  LDL.LU R19, [R1+0x12c] ;  /* 0x00012c0001137983 */ /* 0x000ea60000300800 */
[----:B--2---:R-:W-:Y:S01]  /*33b90*/  STL.64 [R1+0x40b0], R18 ;  /* 0x0040b01201007387 */ /* 0x004fe20000100a00 */
[----:B------:R0:W-:Y:S03]  /*33ba0*/  STL.64 [R1+0x40a8], R16 ;  /* 0x0040a81001007387 */ /* 0x0001e60000100a00 */
[----:B0-----:R-:W2:Y:S01]  /*33bb0*/  LDL.LU R16, [R1+0x170] ;  /* 0x0001700001107983 */ /* 0x001ea20000300800 */
[----:B------:R-:W2:Y:S02]  /*33bc0*/  LDL.LU R17, [R1+0x174] ;  /* 0x0001740001117983 */ /* 0x000ea40000300800 */
[----:B------:R-:W2:Y:S01]  /*33bd0*/  LDL.LU R18, [R1+0x178] ;  /* 0x0001780001127983 */ /* 0x000ea20000300800 */
[----:B------:R-:W-:-:S02]  /*33be0*/  MOV R19, R28 ;  /* 0x0000001c00137202 */ /* 0x000fc40000000f00 */
[----:B------:R-:W3:Y:S04]  /*33bf0*/  LDL.LU R28, [R1+0x4130] ;  /* 0x00413000011c7983 */ /* 0x000ee80000300800 */
[----:B--2---:R-:W-:Y:S01]  /*33c00*/  STL.64 [R1+0x40d0], R18 ;  /* 0x0040d01201007387 */ /* 0x004fe20000100a00 */
[----:B------:R0:W-:Y:S03]  /*33c10*/  STL.64 [R1+0x40c8], R16 ;  /* 0x0040c81001007387 */ /* 0x0001e60000100a00 */
[----:B0-----:R-:W2:Y:S01]  /*33c20*/  LDL.LU R16, [R1+0x180] ;  /* 0x0001800001107983 */ /* 0x001ea20000300800 */
[----:B------:R-:W2:Y:S02]  /*33c30*/  LDL.LU R17, [R1+0x184] ;  /* 0x0001840001117983 */ /* 0x000ea40000300800 */
[----:B------:R-:W2:Y:S02]  /*33c40*/  LDL.LU R18, [R1+0x188] ;  /* 0x0001880001127983 */ /* 0x000ea40000300800 */
[----:B------:R-:W2:Y:S01]  /*33c50*/  LDL.LU R19, [R1+0x18c] ;  /* 0x00018c0001137983 */ /* 0x000ea20000300800 */
[----:B------:R-:W3:Y:S01]  /*33c60*/  LDL.LU R8, [R1+0x150] ;  /* 0x0001500001087983 */ /* 0x000ee20000300800 */
[----:B------:R-:W3:Y:S02]  /*33c70*/  LDL.LU R9, [R1+0x154] ;  /* 0x0001540001097983 */ /* 0x000ee40000300800 */
[----:B------:R-:W3:Y:S02]  /*33c80*/  LDL.LU R10, [R1+0x158] ;  /* 0x00015800010a7983 */ /* 0x000ee40000300800 */
[----:B------:R-:W3:Y:S01]  /*33c90*/  LDL.LU R11, [R1+0x15c] ;  /* 0x00015c00010b7983 */ /* 0x000ee20000300800 */
[----:B--2---:R3:W-:Y:S01]  /*33ca0*/  STL.64 [R1+0x40e0], R18 ;  /* 0x0040e01201007387 */ /* 0x0047e20000100a00 */
[----:B------:R0:W-:Y:S02]  /*33cb0*/  STL.64 [R1+0x40d8], R16 ;  /* 0x0040d81001007387 */ /* 0x0001e40000100a00 */
[----:B---3--:R-:W-:Y:S01]  /*33cc0*/  IMAD.MOV.U32 R18, RZ, RZ, R28 ;  /* 0x000000ffff127224 */ /* 0x008fe200078e001c */
[----:B0-----:R-:W2:Y:S01]  /*33cd0*/  LDL.LU R16, [R1+0x190] ;  /* 0x0001900001107983 */ /* 0x001ea20000300800 */
[----:B------:R-:W2:Y:S02]  /*33ce0*/  LDL.LU R17, [R1+0x194] ;  /* 0x0001940001117983 */ /* 0x000ea40000300800 */
[----:B------:R-:W3:Y:S02]  /*33cf0*/  LDL.LU R28, [R1+0x412c] ;  /* 0x00412c00011c7983 */ /* 0x000ee40000300800 */
[----:B------:R-:W2:Y:S02]  /*33d00*/  LDL.LU R19, [R1+0x19c] ;  /* 0x00019c0001137983 */ /* 0x000ea40000300800 */
[----:B--2---:R-:W-:Y:S01]  /*33d10*/  STL.64 [R1+0x4100], R18 ;  /* 0x0041001201007387 */ /* 0x004fe20000100a00 */
[----:B------:R0:W-:Y:S03]  /*33d20*/  STL.64 [R1+0x40f8], R16 ;  /* 0x0040f81001007387 */ /* 0x0001e60000100a00 */
[----:B0-----:R-:W2:Y:S01]  /*33d30*/  LDL.LU R16, [R1+0x140] ;  /* 0x0001400001107983 */ /* 0x001ea20000300800 */
[----:B------:R-:W2:Y:S02]  /*33d40*/  LDL.LU R17, [R1+0x144] ;  /* 0x0001440001117983 */ /* 0x000ea40000300800 */
[----:B------:R-:W2:Y:S01]  /*33d50*/  LDL.LU R18, [R1+0x148] ;  /* 0x0001480001127983 */ /* 0x000ea20000300800 */
[----:B---3--:R-:W-:-:S02]  /*33d60*/  MOV R19, R28 ;  /* 0x0000001c00137202 */ /* 0x008fc40000000f00 */
[----:B------:R-:W3:Y:S01]  /*33d70*/  LDL.LU R28, [R1+0x4128] ;  /* 0x00412800011c7983 */ /* 0x000ee20000300800 */
[----:B------:R-:W-:Y:S01]  /*33d80*/  IMAD.MOV.U32 R12, RZ, RZ, R23 ;  /* 0x000000ffff0c7224 */ /* 0x000fe200078e0017 */
[----:B----4-:R-:W-:Y:S01]  /*33d90*/  MOV R13, R22 ;  /* 0x00000016000d7202 */ /* 0x010fe20000000f00 */
[----:B------:R-:W-:Y:S01]  /*33da0*/  IMAD.MOV.U32 R14, RZ, RZ, R21 ;  /* 0x000000ffff0e7224 */ /* 0x000fe200078e0015 */
[----:B------:R-:W-:Y:S02]  /*33db0*/  MOV R15, R20 ;  /* 0x00000014000f7202 */ /* 0x000fe40000000f00 */
[----:B---3--:R-:W0:Y:S04]  /*33dc0*/  LDSM.16.M88.4 R20, [R28+0x20300] ;  /* 0x020300001c14783b */ /* 0x008e280000000200 */
[----:B--2---:R-:W-:Y:S01]  /*33dd0*/  STL.64 [R1+0x4110], R18 ;  /* 0x0041101201007387 */ /* 0x004fe20000100a00 */
[----:B------:R1:W-:Y:S03]  /*33de0*/  STL.64 [R1+0x4108], R16 ;  /* 0x0041081001007387 */ /* 0x0003e60000100a00 */
        /* <DEDUP_REMOVED lines=48> */
[----:B------:R-:W-:Y:S01]  /*340f0*/  IMAD.MOV.U32 R28, RZ, RZ, R18 ;  /* 0x000000ffff1c7224 */ /* 0x000fe200078e0012 */
[----:B------:R-:W-:Y:S02]  /*34100*/  MOV R27, R19 ;  /* 0x00000013001b7202 */ /* 0x000fe40000000f00 */
[----:B------:R-:W0:Y:S04]  /*34110*/  LDSM.16.MT88.4 R16, [R29+0x18000] ;  /* 0x018000001d10783b */ /* 0x000e280000004200 */
[----:B------:R-:W-:Y:S01]  /*34120*/  STL [R1+0x4018], R27 ;  /* 0x0040181b01007387 */ /* 0x000fe20000100800 */
[----:B------:R-:W-:Y:S03]  /*34130*/  STL [R1+0x4014], R28 ;  /* 0x0040141c01007387 */ /* 0x000fe60000100800 */
[----:B0-----:R-:W-:Y:S01]  /*34140*/  STL.64 [R1+0x40], R16 ;  /* 0x0000401001007387 */ /* 0x001fe20000100a00 */
        /* <DEDUP_REMOVED lines=8> */
[----:B------:R-:W-:Y:S01]  /*341d0*/  IMAD.MOV.U32 R27, RZ, RZ, R12 ;  /* 0x000000ffff1b7224 */ /* 0x000fe200078e000c */
[----:B------:R-:W-:Y:S02]  /*341e0*/  MOV R28, R13 ;  /* 0x0000000d001c7202 */ /* 0x000fe40000000f00 */
[----:B------:R-:W0:Y:S04]  /*341f0*/  LDSM.16.MT88.4 R12, [R29+0x18080] ;  /* 0x018080001d0c783b */ /* 0x000e280000004200 */
[----:B0-----:R-:W-:Y:S01]  /*34200*/  STL.64 [R1+0x60], R12 ;  /* 0x0000600c01007387 */ /* 0x001fe20000100a00 */
[----:B------:R0:W-:Y:S02]  /*34210*/  STL [R1+0x68], R14 ;  /* 0x0000680e01007387 */ /* 0x0001e40000100800 */
[----:B------:R-:W-:-:S02]  /*34220*/  IMAD.MOV.U32 R3, RZ, RZ, R15 ;  /* 0x000000ffff037224 */ /* 0x000fc400078e000f */
        /* <DEDUP_REMOVED lines=29> */
[----:B------:R0:W-:Y:S01]  /*34400*/  STL.64 [R1+0x188], R14 ;  /* 0x0001880e01007387 */ /* 0x0001e20000100a00 */
[----:B----4-:R-:W-:Y:S01]  /*34410*/  MOV R12, R8 ;  /* 0x00000008000c7202 */ /* 0x010fe20000000f00 */
[----:B------:R-:W-:Y:S01]  /*34420*/  IMAD.MOV.U32 R13, RZ, RZ, R4 ;  /* 0x000000ffff0d7224 */ /* 0x000fe200078e0004 */
[----:B------:R-:W2:Y:S01]  /*34430*/  LDL.LU R8, [R1+0x4064] ;  /* 0x0040640001087983 */ /* 0x000ea20000300800 */
[----:B------:R-:W4:Y:S01]  /*34440*/  LDL.LU R4, [R1+0x4060] ;  /* 0x0040600001047983 */ /* 0x000f220000300800 */
[----:B0-----:R-:W-:Y:S01]  /*34450*/  MOV R14, R5 ;  /* 0x00000005000e7202 */ /* 0x001fe20000000f00 */
        /* <DEDUP_REMOVED lines=11> */
[----:B------:R-:W4:Y:S11]  /*34510*/  LDL.LU.64 R20, [R1+0x4040] ;  /* 0x0040400001147983 */ /* 0x000f360000300a00 */
        /* <DEDUP_REMOVED lines=9> */
[----:B------:R-:W-:Y:S01]  /*345b0*/  STL [R1+0x140], R4 ;  /* 0x0001400401007387 */ /* 0x000fe20000100800 */
[----:B------:R-:W-:Y:S01]  /*345c0*/  MOV R26, R5 ;  /* 0x00000005001a7202 */ /* 0x000fe20000000f00 */
[----:B------:R-:W-:Y:S01]  /*345d0*/  IMAD.MOV.U32 R22, RZ, RZ, R6 ;  /* 0x000000ffff167224 */ /* 0x000fe200078e0006 */
[----:B------:R-:W-:Y:S02]  /*345e0*/  MOV R23, R7 ;  /* 0x0000000700177202 */ /* 0x000fe40000000f00 */
[----:B------:R-:W0:Y:S04]  /*345f0*/  LDSM.16.MT88.4 R4, [R2+0x18000] ;  /* 0x018000000204783b */ /* 0x000e280000004200 */
[----:B------:R-:W-:Y:S01]  /*34600*/  STL [R1+0x3f4c], R23 ;  /* 0x003f4c1701007387 */ /* 0x000fe20000100800 */
[----:B------:R-:W-:Y:S02]  /*34610*/  STL [R1+0x3f48], R22 ;  /* 0x003f481601007387 */ /* 0x000fe40000100800 */
[----:B------:R-:W-:Y:S01]  /*34620*/  STL [R1+0x3f44], R26 ;  /* 0x003f441a01007387 */ /* 0x000fe20000100800 */
[----:B0-----:R2:W-:Y:S01]  /*34630*/  STL.64 [R1+0x4008], R6 ;  /* 0x0040080601007387 */ /* 0x0015e20000100a00 */
[----:B------:R0:W-:Y:S01]  /*34640*/  STL.64 [R1+0x4000], R4 ;  /* 0x0040000401007387 */ /* 0x0001e20000100a00 */
[----:B--2---:R-:W-:-:S02]  /*34650*/  MOV R6, R8 ;  /* 0x0000000800067202 */ /* 0x004fc40000000f00 */
[----:B0-----:R-:W2:Y:S01]  /*34660*/  LDL.LU R4, [R1+0xc0] ;  /* 0x0000c00001047983 */ /* 0x001ea20000300800 */
[----:B------:R-:W-:Y:S02]  /*34670*/  IMAD.MOV.U32 R5, RZ, RZ, R9 ;  /* 0x000000ffff057224 */ /* 0x000fe400078e0009 */
[----:B------:R-:W3:Y:S02]  /*34680*/  LDL.LU R9, [R1+0x4038] ;  /* 0x0040380001097983 */ /* 0x000ee40000300800 */
[----:B------:R-:W4:Y:S01]  /*34690*/  LDL.LU R8, [R1+0x4034] ;  /* 0x0040340001087983 */ /* 0x000f220000300800 */
[----:B------:R-:W2:Y:S01]  /*346a0*/  LDL.LU R7, [R1+0xcc] ;  /* 0x0000cc0001077983 */ /* 0x000ea20000300800 */
[----:B------:R-:W-:Y:S02]  /*346b0*/  STL.64 [R1+0x3fe8], R18 ;  /* 0x003fe81201007387 */ /* 0x000fe40000100a00 */
[----:B------:R0:W-:Y:S02]  /*346c0*/  STL.64 [R1+0x3fe0], R16 ;  /* 0x003fe01001007387 */ /* 0x0001e40000100a00 */
[----:B0-----:R-:W2:Y:S01]  /*346d0*/  LDL.LU R16, [R1+0xd0] ;  /* 0x0000d00001107983 */ /* 0x001ea20000300800 */
[----:B------:R-:W2:Y:S02]  /*346e0*/  LDL.LU R17, [R1+0xd4] ;  /* 0x0000d40001117983 */ /* 0x000ea40000300800 */
[----:B---3--:R-:W-:Y:S01]  /*346f0*/  IMAD.MOV.U32 R18, RZ, RZ, R9 ;  /* 0x000000ffff127224 */ /* 0x008fe200078e0009 */
[----:B----4-:R-:W-:-:S02]  /*34700*/  MOV R19, R8 ;  /* 0x0000000800137202 */ /* 0x010fc40000000f00 */
[----:B------:R-:W0:Y:S05]  /*34710*/  LDSM.16.MT88.4 R8, [R0+0x18000] ;  /* 0x018000000008783b */ /* 0x000e2a0000004200 */
[----:B--2---:R-:W-:Y:S01]  /*34720*/  HMMA.16816.F32.BF16 R12, R12, R24, R16 ;  /* 0x000000180c0c723c */ /* 0x004fe20000041810 */
[----:B0-----:R-:W-:Y:S01]  /*34730*/  STL [R1+0x3fb8], R9 ;  /* 0x003fb80901007387 */ /* 0x001fe20000100800 */
[----:B------:R-:W-:Y:S02]  /*34740*/  STL [R1+0x3fb4], R10 ;  /* 0x003fb40a01007387 */ /* 0x000fe40000100800 */
[----:B------:R-:W-:Y:S02]  /*34750*/  STL [R1+0x3fb0], R11 ;  /* 0x003fb00b01007387 */ /* 0x000fe40000100800 */
[----:B------:R0:W-:Y:S02]  /*34760*/  STL [R1+0x4010], R8 ;  /* 0x0040100801007387 */ /* 0x0001e40000100800 */
[----:B0-----:R-:W2:Y:S11]  /*34770*/  LDL.LU R8, [R1+0x40] ;  /* 0x0000400001087983 */ /* 0x001eb60000300800 */
[----:B------:R-:W-:Y:S04]  /*34780*/  @!UPT UIADD3 URZ, URZ, URZ, URZ ;  /* 0x0000003f3f3ff290 */ /* 0x000fe8000fffe03f */
[----:B------:R-:W-:Y:S02]  /*34790*/  STL.64 [R1+0x130], R12 ;  /* 0x0001300c01007387 */ /* 0x000fe40000100a00 */
[----:B------:R-:W-:Y:S02]  /*347a0*/  STL.64 [R1+0x138], R14 ;  /* 0x0001380e01007387 */ /* 0x000fe40000100a00 */
[----:B------:R-:W2:Y:S01]  /*347b0*/  LDL.LU R9, [R1+0x44] ;  /* 0x0000440001097983 */ /* 0x000ea20000300800 */
[----:B------:R-:W3:Y:S01]  /*347c0*/  LDL.LU R10, [R1+0x48] ;  /* 0x00004800010a7983 */ /* 0x000ee20000300800 */
[----:B------:R-:W3:Y:S03]  /*347d0*/  LDL.LU R11, [R1+0x4c] ;  /* 0x00004c00010b7983 */ /* 0x000ee60000300800 */
[----:B------:R-:W0:Y:S04]  /*347e0*/  LDSM.16.MT88.4 R12, [R0+0x18080] ;  /* 0x01808000000c783b */ /* 0x000e280000004200 */
[----:B---3--:R-:W-:Y:S01]  /*347f0*/  STL.64 [R1+0x4028], R10 ;  /* 0x0040280a01007387 */ /* 0x008fe20000100a00 */
[----:B--2---:R1:W-:Y:S03]  /*34800*/  STL.64 [R1+0x4020], R8 ;  /* 0x0040200801007387 */ /* 0x0043e60000100a00 */
[----:B-1----:R-:W2:Y:S01]  /*34810*/  LDL.LU R8, [R1+0x20] ;  /* 0x0000200001087983 */ /* 0x002ea20000300800 */
[----:B------:R-:W2:Y:S02]  /*34820*/  LDL.LU R9, [R1+0x24] ;  /* 0x0000240001097983 */ /* 0x000ea40000300800 */
[----:B------:R-:W2:Y:S02]  /*34830*/  LDL.LU R10, [R1+0x28] ;  /* 0x00002800010a7983 */ /* 0x000ea40000300800 */
[----:B------:R-:W2:Y:S01]  /*34840*/  LDL.LU R11, [R1+0x2c] ;  /* 0x00002c00010b7983 */ /* 0x000ea20000300800 */
[----:B0-----:R0:W-:Y:S01]  /*34850*/  STL [R1+0x3f60], R12 ;  /* 0x003f600c01007387 */ /* 0x0011e20000100800 */
[----:B------:R1:W-:Y:S02]  /*34860*/  STL [R1+0x3f5c], R13 ;  /* 0x003f5c0d01007387 */ /* 0x0003e40000100800 */
[----:B------:R3:W-:Y:S02]  /*34870*/  STL [R1+0x3f58], R14 ;  /* 0x003f580e01007387 */ /* 0x0007e40000100800 */
[----:B------:R4:W-:Y:S01]  /*34880*/  STL [R1+0x3f54], R15 ;  /* 0x003f540f01007387 */ /* 0x0009e20000100800 */
[----:B0-----:R-:W2:Y:S01]  /*34890*/  LDL.LU R12, [R1+0x70] ;  /* 0x00007000010c7983 */ /* 0x001ea20000300800 */
[----:B-1----:R-:W2:Y:S02]  /*348a0*/  LDL.LU R13, [R1+0x74] ;  /* 0x00007400010d7983 */ /* 0x002ea40000300800 */
[----:B---3--:R-:W3:Y:S02]  /*348b0*/  LDL.LU R14, [R1+0x78] ;  /* 0x00007800010e7983 */ /* 0x008ee40000300800 */
[----:B----4-:R-:W3:Y:S01]  /*348c0*/  LDL.LU R15, [R1+0x7c] ;  /* 0x00007c00010f7983 */ /* 0x010ee20000300800 */
[----:B------:R-:W-:Y:S01]  /*348d0*/  STL [R1+0x3f50], R0 ;  /* 0x003f500001007387 */ /* 0x000fe20000100800 */
[C---:B--2---:R-:W-:Y:S11]  /*348e0*/  HMMA.16816.F32.BF16 R4, R8.reuse, R20, R4 ;  /* 0x000000140804723c */ /* 0x044ff60000041804 */
[----:B------:R-:W-:Y:S11]  /*348f0*/  @!UPT UIADD3 URZ, URZ, URZ, URZ ;  /* 0x0000003f3f3ff290 */ /* 0x000ff6000fffe03f */
[----:B------:R-:W-:Y:S01]  /*34900*/  @!UPT UIADD3 URZ, URZ, URZ, URZ ;  /* 0x0000003f3f3ff290 */ /* 0x000fe2000fffe03f */
[----:B------:R0:W-:Y:S01]  /*34910*/  STL [R1+0x120], R4 ;  /* 0x0001200401007387 */ /* 0x0001e20000100800 */
[----:B------:R-:W-:Y:S01]  /*34920*/  IMAD.MOV.U32 R23, RZ, RZ, R5 ;  /* 0x000000ffff177224 */ /* 0x000fe200078e0005 */
[----:B------:R-:W-:Y:S01]  /*34930*/  MOV R22, R6 ;  /* 0x0000000600167202 */ /* 0x000fe20000000f00 */
[----:B------:R-:W-:Y:S01]  /*34940*/  IMAD.MOV.U32 R26, RZ, RZ, R7 ;  /* 0x000000ffff1a7224 */ /* 0x000fe200078e0007 */
[----:B------:R-:W-:Y:S01]  /*34950*/  MOV R7, R3 ;  /* 0x0000000300077202 */ /* 0x000fe20000000f00 */
[----:B0-----:R-:W2:Y:S01]  /*34960*/  LDL.LU R4, [R1+0x60] ;  /* 0x0000600001047983 */ /* 0x001ea20000300800 */
[----:B------:R-:W2:Y:S02]  /*34970*/  LDL.LU R5, [R1+0x64] ;  /* 0x0000640001057983 */ /* 0x000ea40000300800 */
[----:B------:R-:W2:Y:S02]  /*34980*/  LDL.LU R6, [R1+0x68] ;  /* 0x0000680001067983 */ /* 0x000ea40000300800 */
[----:B------:R-:W4:Y:S01]  /*34990*/  LDL.LU R3, [R1+0x4030] ;  /* 0x0040300001037983 */ /* 0x000f220000300800 */
[----:B---3--:R-:W-:Y:S01]  /*349a0*/  HMMA.16816.F32.BF16 R8, R8, R24, R12 ;  /* 0x000000180808723c */ /* 0x008fe2000004180c */
[----:B------:R-:W2:Y:S01]  /*349b0*/  LDL.LU R16, [R1+0xa0] ;  /* 0x0000a00001107983 */ /* 0x000ea20000300800 */
[----:B------:R-:W2:Y:S02]  /*349c0*/  LDL.LU R17, [R1+0xa4] ;  /* 0x0000a40001117983 */ /* 0x000ea40000300800 */
[----:B------:R-:W2:Y:S02]  /*349d0*/  LDL.LU R18, [R1+0xa8] ;  /* 0x0000a80001127983 */ /* 0x000ea40000300800 */
[----:B------:R-:W2:Y:S11]  /*349e0*/  LDL.LU R19, [R1+0xac] ;  /* 0x0000ac0001137983 */ /* 0x000eb60000300800 */
[----:B------:R-:W-:Y:S07]  /*349f0*/  @!UPT UIADD3 URZ, URZ, URZ, URZ ;  /* 0x0000003f3f3ff290 */ /* 0x000fee000fffe03f */
[----:B------:R-:W-:Y:S01]  /*34a00*/  IMAD.MOV.U32 R13, RZ, RZ, R8 ;  /* 0x000000ffff0d7224 */ /* 0x000fe200078e0008 */
[----:B------:R-:W-:Y:S01]  /*34a10*/  MOV R14, R9 ;  /* 0x00000009000e7202 */ /* 0x000fe20000000f00 */
[----:B------:R-:W-:Y:S01]  /*34a20*/  IMAD.MOV.U32 R15, RZ, RZ, R10 ;  /* 0x000000ffff0f7224 */ /* 0x000fe200078e000a */
[----:B------:R-:W-:Y:S01]  /*34a30*/  MOV R0, R11 ;  /* 0x0000000b00007202 */ /* 0x000fe20000000f00 */
[----:B------:R-:W-:Y:S01]  /*34a40*/  STL [R1+0x3f6c], R26 ;  /* 0x003f6c1a01007387 */ /* 0x000fe20000100800 */
[----:B------:R-:W-:Y:S02]  /*34a50*/  STL [R1+0x3f68], R22 ;  /* 0x003f681601007387 */ /* 0x000fe40000100800 */
[----:B------:R-:W-:Y:S01]  /*34a60*/  STL [R1+0x3f64], R23 ;  /* 0x003f641701007387 */ /* 0x000fe20000100800 */
[----:B------:R-:W-:Y:S01]  /*34a70*/  STL [R1+0x3f7c], R0 ;  /* 0x003f7c0001007387 */ /* 0x000fe20000100800 */
[----:B------:R-:W-:Y:S02]  /*34a80*/  STL [R1+0x3f78], R15 ;  /* 0x003f780f01007387 */ /* 0x000fe40000100800 */
[----:B------:R-:W-:Y:S02]  /*34a90*/  STL [R1+0x3f74], R14 ;  /* 0x003f740e01007387 */ /* 0x000fe40000100800 */
[----:B------:R0:W-:Y:S01]  /*34aa0*/  STL [R1+0x3f70], R13 ;  /* 0x003f700d01007387 */ /* 0x0001e20000100800 */
[----:B------:R-:W3:Y:S04]  /*34ab0*/  LDL.LU R12, [R1+0x90] ;  /* 0x00009000010c7983 */ /* 0x000ee80000300800 */
[----:B0-----:R-:W3:Y:S01]  /*34ac0*/  LDL.LU R13, [R1+0x94] ;  /* 0x00009400010d7983 */ /* 0x001ee20000300800 */
[----:B------:R-:W3:Y:S02]  /*34ad0*/  LDL.LU R14, [R1+0x98] ;  /* 0x00009800010e7983 */ /* 0x000ee40000300800 */
[----:B------:R-:W3:Y:S01]  /*34ae0*/  LDL.LU R15, [R1+0x9c] ;  /* 0x00009c00010f7983 */ /* 0x000ee20000300800 */
[----:B----4-:R-:W0:Y:S04]  /*34af0*/  LDSM.16.MT88.4 R8, [R3+0x19000] ;  /* 0x019000000308783b */ /* 0x010e280000004200 */
[----:B0-----:R-:W-:Y:S01]  /*34b00*/  STL.64 [R1+0x30], R8 ;  /* 0x0000300801007387 */ /* 0x001fe20000100a00 */
[----:B------:R0:W-:Y:S03]  /*34b10*/  STL.64 [R1+0x38], R10 ;  /* 0x0000380a01007387 */ /* 0x0001e60000100a00 */
[----:B0-----:R-:W3:Y:S01]  /*34b20*/  LDL.LU.64 R10, [R1+0x4028] ;  /* 0x00402800010a7983 */ /* 0x001ee20000300a00 */
[----:B------:R-:W3:Y:S02]  /*34b30*/  LDL.LU.64 R8, [R1+0x4020] ;  /* 0x0040200001087983 */ /* 0x000ee40000300a00 */
[-C--:B---3--:R-:W-:Y:S11]  /*34b40*/  HMMA.16816.F32.BF16 R12, R8, R20.reuse, R12 ;  /* 0x00000014080c723c */ /* 0x088ff6000004180c */
[----:B------:R-:W-:Y:S11]  /*34b50*/  @!UPT UIADD3 URZ, URZ, URZ, URZ ;  /* 0x0000003f3f3ff290 */ /* 0x000ff6000fffe03f */
[----:B------:R-:W-:Y:S02]  /*34b60*/  @!UPT UIADD3 URZ, URZ, URZ, URZ ;  /* 0x0000003f3f3ff290 */ /* 0x000fe4000fffe03f */
[----:B------:R-:W-:Y:S01]  /*34b70*/  IMAD.MOV.U32 R26, RZ, RZ, R12 ;  /* 0x000000ffff1a7224 */ /* 0x000fe200078e000c */
[----:B------:R-:W-:Y:S02]  /*34b80*/  MOV R12, R15 ;  /* 0x0000000f000c7202 */ /* 0x000fe40000000f00 */
[----:B------:R-:W-:Y:S01]  /*34b90*/  MOV R22, R13 ;  /* 0x0000000d00167202 */ /* 0x000fe20000000f00 */
[----:B------:R-:W-:Y:S02]  /*34ba0*/  IMAD.MOV.U32 R23, RZ, RZ, R14 ;  /* 0x000000ffff177224 */ /* 0x000fe400078e000e */
[----:B------:R0:W-:Y:S04]  /*34bb0*/  STL [R1+0x3f8c], R12 ;  /* 0x003f8c0c01007387 */ /* 0x0001e80000100800 */
[----:B0-----:R-:W3:Y:S01]  /*34bc0*/  LDL.LU R12, [R1+0x80] ;  /* 0x00008000010c7983 */ /* 0x001ee20000300800 */
[----:B------:R-:W3:Y:S02]  /*34bd0*/  LDL.LU R13, [R1+0x84] ;  /* 0x00008400010d7983 */ /* 0x000ee40000300800 */
[----:B------:R-:W3:Y:S02]  /*34be0*/  LDL.LU R14, [R1+0x88] ;  /* 0x00008800010e7983 */ /* 0x000ee40000300800 */
[----:B------:R-:W3:Y:S01]  /*34bf0*/  LDL.LU R15, [R1+0x8c] ;  /* 0x00008c00010f7983 */ /* 0x000ee20000300800 */
[----:B--2---:R-:W-:Y:S01]  /*34c00*/  HMMA.16816.F32.BF16 R16, R4, R20, R16 ;  /* 0x000000140410723c */ /* 0x004fe20000041810 */
[----:B------:R-:W-:Y:S01]  /*34c10*/  STL [R1+0x3f88], R23 ;  /* 0x003f881701007387 */ /* 0x000fe20000100800 */
[----:B------:R-:W-:Y:S02]  /*34c20*/  STL [R1+0x3f84], R22 ;  /* 0x003f841601007387 */ /* 0x000fe40000100800 */
[----:B------:R-:W-:Y:S04]  /*34c30*/  STL [R1+0x3f80], R26 ;  /* 0x003f801a01007387 */ /* 0x000fe80000100800 */
[----:B---3--:R-:W-:Y:S11]  /*34c40*/  HMMA.16816.F32.BF16 R8, R8, R24, R12 ;  /* 0x000000180808723c */ /* 0x008ff6000004180c */
[----:B------:R-:W-:Y:S11]  /*34c50*/  @!UPT UIADD3 URZ, URZ, URZ, URZ ;  /* 0x0000003f3f3ff290 */ /* 0x000ff6000fffe03f */
[----:B------:R-:W-:Y:S02]  /*34c60*/  @!UPT UIADD3 URZ, URZ, URZ, URZ ;  /* 0x0000003f3f3ff290 */ /* 0x000fe4000fffe03f */
        /* <DEDUP_REMOVED lines=8> */
[----:B------:R0:W-:Y:S01]  /*34cf0*/  STL [R1+0x3f90], R0 ;  /* 0x003f900001007387 */ /* 0x0001e20000100800 */
[----:B------:R-:W-:Y:S01]  /*34d00*/  STL.64 [R1+0x70], R16 ;  /* 0x0000701001007387 */ /* 0x000fe20000100a00 */
[----:B------:R-:W-:Y:S01]  /*34d10*/  STL.64 [R1+0x78], R18 ;  /* 0x0000781201007387 */ /* 0x000fe20000100a00 */
[----:B0-----:R-:W-:Y:S01]  /*34d20*/  MOV R0, R11 ;  /* 0x0000000b00007202 */ /* 0x001fe20000000f00 */
[----:B------:R-:W-:Y:S01]  /*34d30*/  IMAD.MOV.U32 R15, RZ, RZ, R10 ;  /* 0x000000ffff0f7224 */ /* 0x000fe200078e000a */
[----:B------:R-:W-:Y:S01]  /*34d40*/  MOV R14, R9 ;  /* 0x00000009000e7202 */ /* 0x000fe20000000f00 */
[----:B------:R-:W-:-:S02]  /*34d50*/  IMAD.MOV.U32 R13, RZ, RZ, R8 ;  /* 0x000000ffff0d7224 */ /* 0x000fc400078e0008 */
[----:B------:R-:W-:Y:S01]  /*34d60*/  STL [R1+0x3fac], R0 ;  /* 0x003fac0001007387 */ /* 0x000fe20000100800 */
[----:B------:R-:W-:Y:S02]  /*34d70*/  STL [R1+0x3fa8], R15 ;  /* 0x003fa80f01007387 */ /* 0x000fe40000100800 */
[----:B------:R-:W-:Y:S02]  /*34d80*/  STL [R1+0x3fa4], R14 ;  /* 0x003fa40e01007387 */ /* 0x000fe40000100800 */
[----:B------:R0:W-:Y:S01]  /*34d90*/  STL [R1+0x3fa0], R13 ;  /* 0x003fa00d01007387 */ /* 0x0001e20000100800 */
[----:B------:R-:W2:Y:S04]  /*34da0*/  LDL.LU R12, [R1+0x160] ;  /* 0x00016000010c7983 */ /* 0x000ea80000300800 */
[----:B------:R-:W1:Y:S04]  /*34db0*/  LDSM.16.MT88.4 R8, [R29+0x19000] ;  /* 0x019000001d08783b */ /* 0x000e680000004200 */
[----:B0-----:R-:W2:Y:S01]  /*34dc0*/  LDL.LU R13, [R1+0x164] ;  /* 0x00016400010d7983 */ /* 0x001ea20000300800 */
[----:B------:R-:W2:Y:S02]  /*34dd0*/  LDL.LU R14, [R1+0x168] ;  /* 0x00016800010e7983 */ /* 0x000ea40000300800 */
[----:B------:R-:W2:Y:S02]  /*34de0*/  LDL.LU R15, [R1+0x16c] ;  /* 0x00016c00010f7983 */ /* 0x000ea40000300800 */
[----:B------:R-:W-:Y:S02]  /*34df0*/  STL [R1+0x3f20], R3 ;  /* 0x003f200301007387 */ /* 0x000fe40000100800 */
[----:B------:R-:W-:-:S02]  /*34e00*/  IMAD.MOV.U32 R16, RZ, RZ, R27 ;  /* 0x000000ffff107224 */ /* 0x000fc400078e001b */
[----:B------:R-:W3:Y:S01]  /*34e10*/  LDL.LU R27, [R1+0x4018] ;  /* 0x00401800011b7983 */ /* 0x000ee20000300800 */
[----:B------:R-:W-:-:S03]  /*34e20*/  MOV R17, R28 ;  /* 0x0000001c00117202 */ /* 0x000fc60000000f00 */
[----:B-1----:R-:W-:Y:S01]  /*34e30*/  STL.64 [R1+0x10], R8 ;  /* 0x0000100801007387 */ /* 0x002fe20000100a00 */
[----:B------:R-:W-:Y:S02]  /*34e40*/  STL.64 [R1+0x18], R10 ;  /* 0x0000180a01007387 */ /* 0x000fe40000100a00 */
[----:B------:R-:W4:Y:S02]  /*34e50*/  LDL.LU R28, [R1+0x4014] ;  /* 0x00401400011c7983 */ /* 0x000f240000300800 */
[----:B------:R-:W3:Y:S01]  /*34e60*/  LDL.LU R18, [R1+0x1c8] ;  /* 0x0001c80001127983 */ /* 0x000ee20000300800 */
[----:B------:R-:W3:Y:S04]  /*34e70*/  LDL.LU R19, [R1+0x1cc] ;  /* 0x0001cc0001137983 */ /* 0x000ee80000300800 */
[----:B------:R-:W0:Y:S01]  /*34e80*/  LDSM.16.MT88.4 R8, [R29+0x19080] ;  /* 0x019080001d08783b */ /* 0x000e220000004200 */
[----:B--2---:R-:W-:Y:S11]  /*34e90*/  HMMA.16816.F32.BF16 R4, R4, R24, R12 ;  /* 0x000000180404723c */ /* 0x004ff6000004180c */
[----:B------:R-:W-:Y:S11]  /*34ea0*/  @!UPT UIADD3 URZ, URZ, URZ, URZ ;  /* 0x0000003f3f3ff290 */ /* 0x000ff6000fffe03f */
[----:B------:R-:W-:Y:S02]  /*34eb0*/  @!UPT UIADD3 URZ, URZ, URZ, URZ ;  /* 0x0000003f3f3ff290 */ /* 0x000fe4000fffe03f */
[----:B------:R-:W-:Y:S01]  /*34ec0*/  MOV R0, R4 ;  /* 0x0000000400007202 */ /* 0x000fe20000000f00 */
[----:B------:R-:W-:Y:S01]  /*34ed0*/  IMAD.MOV.U32 R15, RZ, RZ, R5 ;  /* 0x000000ffff0f7224 */ /* 0x000fe200078e0005 */
[----:B------:R-:W-:Y:S01]  /*34ee0*/  MOV R14, R6 ;  /* 0x00000006000e7202 */ /* 0x000fe20000000f00 */
[----:B------:R-:W-:Y:S02]  /*34ef0*/  IMAD.MOV.U32 R13, RZ, RZ, R7 ;  /* 0x000000ffff0d7224 */ /* 0x000fe400078e0007 */
[----:B------:R-:W1:Y:S04]  /*34f00*/  LDSM.16.MT88.4 R4, [R2+0x19000] ;  /* 0x019000000204783b */ /* 0x000e680000004200 */
[----:B---3--:R2:W-:Y:S01]  /*34f10*/  STL.64 [R1+0x3ff8], R18 ;  /* 0x003ff81201007387 */ /* 0x0085e20000100a00 */
[----:B------:R3:W-:Y:S01]  /*34f20*/  STL.64 [R1+0x3ff0], R16 ;  /* 0x003ff01001007387 */ /* 0x0007e20000100a00 */
[----:B--2---:R-:W-:-:S02]  /*34f30*/  MOV R19, R27 ;  /* 0x0000001b00137202 */ /* 0x004fc40000000f00 */
[----:B---3--:R-:W2:Y:S01]  /*34f40*/  LDL.LU R16, [R1+0x1d0] ;  /* 0x0001d00001107983 */ /* 0x008ea20000300800 */
[----:B------:R-:W2:Y:S02]  /*34f50*/  LDL.LU R17, [R1+0x1d4] ;  /* 0x0001d40001117983 */ /* 0x000ea40000300800 */
[----:B0-----:R-:W-:Y:S02]  /*34f60*/  IMAD.MOV.U32 R27, RZ, RZ, R8 ;  /* 0x000000ffff1b7224 */ /* 0x001fe400078e0008 */
[----:B------:R-:W-:Y:S01]  /*34f70*/  STL [R1+0x4], R9 ;  /* 0x0000040901007387 */ /* 0x000fe20000100800 */
[----:B------:R-:W3:Y:S01]  /*34f80*/  LDL.LU R8, [R1+0x4010] ;  /* 0x0040100001087983 */ /* 0x000ee20000300800 */
[----:B------:R-:W-:Y:S01]  /*34f90*/  STL [R1+0x3e58], R29 ;  /* 0x003e581d01007387 */ /* 0x000fe20000100800 */
[----:B-1----:R-:W-:Y:S01]  /*34fa0*/  MOV R22, R6 ;  /* 0x0000000600167202 */ /* 0x002fe20000000f00 */
[----:B------:R-:W-:Y:S01]  /*34fb0*/  IMAD.MOV.U32 R26, RZ, RZ, R7 ;  /* 0x000000ffff1a7224 */ /* 0x000fe200078e0007 */
[----:B------:R-:W-:Y:S01]  /*34fc0*/  MOV R12, R4 ;  /* 0x00000004000c7202 */ /* 0x000fe20000000f00 */
[----:B------:R-:W-:Y:S01]  /*34fd0*/  IMAD.MOV.U32 R23, RZ, RZ, R5 ;  /* 0x000000ffff177224 */ /* 0x000fe200078e0005 */
[----:B------:R-:W2:Y:S01]  /*34fe0*/  LDL.LU.64 R6, [R1+0x4008] ;  /* 0x0040080001067983 */ /* 0x000ea20000300a00 */
[----:B------:R-:W2:Y:S02]  /*34ff0*/  LDL.LU.64 R4, [R1+0x4000] ;  /* 0x0040000001047983 */ /* 0x000ea40000300a00 */
[----:B------:R-:W-:Y:S02]  /*35000*/  STL.64 [R1+0x3fc8], R14 ;  /* 0x003fc80e01007387 */ /* 0x000fe40000100a00 */
[----:B------:R0:W-:Y:S02]  /*35010*/  STL.64 [R1+0x3fc0], R12 ;  /* 0x003fc00c01007387 */ /* 0x0001e40000100a00 */
[----:B0-----:R-:W3:Y:S01]  /*35020*/  LDL.LU R12, [R1+0x190] ;  /* 0x00019000010c7983 */ /* 0x001ee20000300800 */
[----:B------:R-:W3:Y:S02]  /*35030*/  LDL.LU R13, [R1+0x194] ;  /* 0x00019400010d7983 */ /* 0x000ee40000300800 */
[----:B------:R-:W3:Y:S02]  /*35040*/  LDL.LU R14, [R1+0x198] ;  /* 0x00019800010e7983 */ /* 0x000ee40000300800 */
[----:B------:R-:W3:Y:S02]  /*35050*/  LDL.LU R15, [R1+0x19c] ;  /* 0x00019c00010f7983 */ /* 0x000ee40000300800 */
[----:B----4-:R-:W-:-:S02]  /*35060*/  IMAD.MOV.U32 R18, RZ, RZ, R28 ;  /* 0x000000ffff127224 */ /* 0x010fc400078e001c */
[----:B------:R-:W-:Y:S01]  /*35070*/  IMAD.MOV.U32 R28, RZ, RZ, R11 ;  /* 0x000000ffff1c7224 */ /* 0x000fe200078e000b */
[----:B------:R-:W-:-:S04]  /*35080*/  MOV R3, R10 ;  /* 0x0000000a00037202 */ /* 0x000fc80000000f00 */
[C---:B--2---:R-:W-:Y:S01]  /*35090*/  HMMA.16816.F32.BF16 R16, R4.reuse, R20, R16 ;  /* 0x000000140410723c */ /* 0x044fe20000041810 */
[----:B---3--:R-:W-:Y:S01]  /*350a0*/  STL.64 [R1+0x3fd8], R14 ;  /* 0x003fd80e01007387 */ /* 0x008fe20000100a00 */
[----:B------:R0:W-:Y:S11]  /*350b0*/  STL.64 [R1+0x3fd0], R12 ;  /* 0x003fd00c01007387 */ /* 0x0001f60000100a00 */
[----:B------:R-:W-:Y:S11]  /*350c0*/  @!UPT UIADD3 URZ, URZ, URZ, URZ ;  /* 0x0000003f3f3ff290 */ /* 0x000ff6000fffe03f */
[----:B------:R-:W-:Y:S01]  /*350d0*/  MOV R11, R18 ;  /* 0x00000012000b7202 */ /* 0x000fe20000000f00 */
[----:B------:R-:W-:Y:S01]  /*350e0*/  IMAD.MOV.U32 R29, RZ, RZ, R19 ;  /* 0x000000ffff1d7224 */ /* 0x000fe200078e0013 */
[----:B------:R-:W-:Y:S01]  /*350f0*/  MOV R9, R16 ;  /* 0x0000001000097202 */ /* 0x000fe20000000f00 */
[----:B0-----:R-:W2:Y:S01]  /*35100*/  LDL.LU R12, [R1+0x1b0] ;  /* 0x0001b000010c7983 */ /* 0x001ea20000300800 */
[----:B------:R-:W2:Y:S02]  /*35110*/  LDL.LU R13, [R1+0x1b4] ;  /* 0x0001b400010d7983 */ /* 0x000ea40000300800 */
[----:B------:R-:W2:Y:S02]  /*35120*/  LDL.LU R14, [R1+0x1b8] ;  /* 0x0001b800010e7983 */ /* 0x000ea40000300800 */
[----:B------:R-:W2:Y:S02]  /*35130*/  LDL.LU R15, [R1+0x1bc] ;  /* 0x0001bc00010f7983 */ /* 0x000ea40000300800 */
[----:B------:R-:W-:Y:S01]  /*35140*/  IMAD.MOV.U32 R10, RZ, RZ, R17 ;  /* 0x000000ffff0a7224 */ /* 0x000fe200078e0011 */
[----:B------:R-:W3:Y:S01]  /*35150*/  LDL.LU.64 R18, [R1+0x3ff8] ;  /* 0x003ff80001127983 */ /* 0x000ee20000300a00 */
        /* <DEDUP_REMOVED lines=20> */
[----:B------:R-:W4:Y:S11]  /*352a0*/  LDL.LU.64 R12, [R1+0x3fc0] ;  /* 0x003fc000010c7983 */ /* 0x000f360000300a00 */
[----:B------:R-:W-:Y:S10]  /*352b0*/  @!UPT UIADD3 URZ, URZ, URZ, URZ ;  /* 0x0000003f3f3ff290 */ /* 0x000ff4000fffe03f */
[----:B------:R0:W-:Y:S01]  /*352c0*/  STL.64 [R1+0xa0], R16 ;  /* 0x0000a01001007387 */ /* 0x0001e20000100a00 */
[----:B------:R1:W-:Y:S01]  /*352d0*/  STL.64 [R1+0xa8], R18 ;  /* 0x0000a81201007387 */ /* 0x0003e20000100a00 */
[----:B0-----:R-:W-:Y:S02]  /*352e0*/  MOV R16, R9 ;  /* 0x0000000900107202 */ /* 0x001fe40000000f00 */
[----:B-1----:R-:W-:Y:S01]  /*352f0*/  MOV R18, R11 ;  /* 0x0000000b00127202 */ /* 0x002fe20000000f00 */
[----:B------:R-:W-:Y:S02]  /*35300*/  IMAD.MOV.U32 R19, RZ, RZ, R29 ;  /* 0x000000ffff137224 */ /* 0x000fe400078e001d */
[----:B------:R-:W-:Y:S01]  /*35310*/  IMAD.MOV.U32 R17, RZ, RZ, R10 ;  /* 0x000000ffff117224 */ /* 0x000fe200078e000a */
[----:B------:R-:W3:Y:S01]  /*35320*/  LDL.LU R9, [R1+0x3fb8] ;  /* 0x003fb80001097983 */ /* 0x000ee20000300800 */
[----:B------:R-:W3:Y:S02]  /*35330*/  LDL.LU R10, [R1+0x3fb4] ;  /* 0x003fb400010a7983 */ /* 0x000ee40000300800 */
[----:B------:R-:W3:Y:S02]  /*35340*/  LDL.LU R11, [R1+0x3fb0] ;  /* 0x003fb000010b7983 */ /* 0x000ee40000300800 */
[----:B------:R-:W-:Y:S01]  /*35350*/  STL.64 [R1+0x3e78], R18 ;  /* 0x003e781201007387 */ /* 0x000fe20000100a00 */
[----:B------:R0:W-:Y:S04]  /*35360*/  STL.64 [R1+0x3e70], R16 ;  /* 0x003e701001007387 */ /* 0x0001e80000100a00 */
[----:B0-----:R-:W2:Y:S01]  /*35370*/  LDL.LU R16, [R1+0x1a0] ;  /* 0x0001a00001107983 */ /* 0x001ea20000300800 */
[----:B------:R-:W2:Y:S02]  /*35380*/  LDL.LU R17, [R1+0x1a4] ;  /* 0x0001a40001117983 */ /* 0x000ea40000300800 */
[----:B------:R-:W2:Y:S02]  /*35390*/  LDL.LU R18, [R1+0x1a8] ;  /* 0x0001a80001127983 */ /* 0x000ea40000300800 */
[----:B------:R-:W2:Y:S01]  /*353a0*/  LDL.LU R19, [R1+0x1ac] ;  /* 0x0001ac0001137983 */ /* 0x000ea20000300800 */
[C---:B---3--:R-:W-:Y:S08]  /*353b0*/  HMMA.16816.F32.BF16 R4, R8.reuse, R24, R4 ;  /* 0x000000180804723c */ /* 0x048ff00000041804 */
[----:B--2---:R-:W-:Y:S11]  /*353c0*/  HMMA.16816.F32.BF16 R16, R8, R20, R16 ;  /* 0x000000140810723c */ /* 0x004ff60000041810 */
[----:B------:R-:W-:Y:S11]  /*353d0*/  @!UPT UIADD3 URZ, URZ, URZ, URZ ;  /* 0x0000003f3f3ff290 */ /* 0x000ff6000fffe03f */
[----:B------:R-:W-:Y:S01]  /*353e0*/  @!UPT UIADD3 URZ, URZ, URZ, URZ ;  /* 0x0000003f3f3ff290 */ /* 0x000fe2000fffe03f */
[----:B------:R0:W-:Y:S01]  /*353f0*/  STL.64 [R1+0xc0], R16 ;  /* 0x0000c01001007387 */ /* 0x0001e20000100a00 */
[----:B------:R4:W-:Y:S01]  /*35400*/  STL [R1+0xcc], R19 ;  /* 0x0000cc1301007387 */ /* 0x0009e20000100800 */
[----:B------:R-:W-:Y:S01]  /*35410*/  MOV R29, R18 ;  /* 0x00000012001d7202 */ /* 0x000fe20000000f00 */
[----:B------:R-:W-:Y:S02]  /*35420*/  IMAD.MOV.U32 R18, RZ, RZ, R14 ;  /* 0x000000ffff127224 */ /* 0x000fe400078e000e */
[----:B0-----:R-:W-:Y:S01]  /*35430*/  IMAD.MOV.U32 R16, RZ, RZ, R0 ;  /* 0x000000ffff107224 */ /* 0x001fe200078e0000 */
[----:B----4-:R-:W-:Y:S01]  /*35440*/  MOV R19, R13 ;  /* 0x0000000d00137202 */ /* 0x010fe20000000f00 */
[----:B------:R-:W2:Y:S01]  /*35450*/  LDL.LU R0, [R1+0x3fac] ;  /* 0x003fac0001007983 */ /* 0x000ea20000300800 */
[----:B------:R-:W-:Y:S02]  /*35460*/  STL.64 [R1+0xb0], R4 ;  /* 0x0000b00401007387 */ /* 0x000fe40000100a00 */
[----:B------:R-:W-:Y:S01]  /*35470*/  STL.64 [R1+0xb8], R6 ;  /* 0x0000b80601007387 */ /* 0x000fe20000100a00 */
[----:B------:R-:W-:Y:S01]  /*35480*/  MOV R17, R15 ;  /* 0x0000000f00117202 */ /* 0x000fe20000000f00 */
[----:B------:R-:W0:Y:S04]  /*35490*/  LDSM.16.MT88.4 R4, [R2+0x19080] ;  /* 0x019080000204783b */ /* 0x000e280000004200 */
[----:B------:R-:W3:Y:S01]  /*354a0*/  LDL.LU R15, [R1+0x3fa8] ;  /* 0x003fa800010f7983 */ /* 0x000ee20000300800 */
[----:B------:R-:W4:Y:S02]  /*354b0*/  LDL.LU R14, [R1+0x3fa4] ;  /* 0x003fa400010e7983 */ /* 0x000f240000300800 */
[----:B------:R-:W2:Y:S02]  /*354c0*/  LDL.LU R13, [R1+0x3fa0] ;  /* 0x003fa000010d7983 */ /* 0x000ea40000300800 */
[----:B------:R-:W-:Y:S01]  /*354d0*/  STL.64 [R1+0x3e88], R18 ;  /* 0x003e881201007387 */ /* 0x000fe20000100a00 */
[----:B------:R1:W-:Y:S04]  /*354e0*/  STL.64 [R1+0x3e80], R16 ;  /* 0x003e801001007387 */ /* 0x0003e80000100a00 */
[----:B-1----:R-:W2:Y:S01]  /*354f0*/  LDL.LU R16, [R1+0x70] ;  /* 0x0000700001107983 */ /* 0x002ea20000300800 */
[----:B------:R-:W2:Y:S02]  /*35500*/  LDL.LU R17, [R1+0x74] ;  /* 0x0000740001117983 */ /* 0x000ea40000300800 */
[----:B------:R-:W2:Y:S02]  /*35510*/  LDL.LU R18, [R1+0x78] ;  /* 0x0000780001127983 */ /* 0x000ea40000300800 */
[----:B------:R-:W2:Y:S02]  /*35520*/  LDL.LU R19, [R1+0x7c] ;  /* 0x00007c0001137983 */ /* 0x000ea40000300800 */
[----:B--2---:R-:W-:Y:S01]  /*35530*/  STL.64 [R1+0x3e98], R18 ;  /* 0x003e981201007387 */ /* 0x004fe20000100a00 */
[----:B------:R1:W-:Y:S03]  /*35540*/  STL.64 [R1+0x3e90], R16 ;  /* 0x003e901001007387 */ /* 0x0003e60000100a00 */
[----:B-1----:R-:W2:Y:S01]  /*35550*/  LDL.LU R16, [R1+0x10] ;  /* 0x0000100001107983 */ /* 0x002ea20000300800 */
[----:B------:R-:W2:Y:S02]  /*35560*/  LDL.LU R17, [R1+0x14] ;  /* 0x0000140001117983 */ /* 0x000ea40000300800 */
[----:B------:R-:W2:Y:S02]  /*35570*/  LDL.LU R18, [R1+0x18] ;  /* 0x0000180001127983 */ /* 0x000ea40000300800 */
[----:B------:R-:W2:Y:S02]  /*35580*/  LDL.LU R19, [R1+0x1c] ;  /* 0x00001c0001137983 */ /* 0x000ea40000300800 */
[----:B--2---:R3:W-:Y:S01]  /*35590*/  STL.64 [R1+0x3ec8], R18 ;  /* 0x003ec81201007387 */ /* 0x0047e20000100a00 */
[----:B------:R1:W-:Y:S02]  /*355a0*/  STL.64 [R1+0x3ec0], R16 ;  /* 0x003ec01001007387 */ /* 0x0003e40000100a00 */
[----:B---3--:R-:W-:-:S02]  /*355b0*/  IMAD.MOV.U32 R18, RZ, RZ, R15 ;  /* 0x000000ffff127224 */ /* 0x008fc400078e000f */
[----:B-1----:R-:W-:Y:S01]  /*355c0*/  IMAD.MOV.U32 R16, RZ, RZ, R13 ;  /* 0x000000ffff107224 */ /* 0x002fe200078e000d */
[----:B------:R-:W-:Y:S01]  /*355d0*/  MOV R19, R0 ;  /* 0x0000000000137202 */ /* 0x000fe20000000f00 */
[----:B------:R-:W2:Y:S01]  /*355e0*/  LDL.LU R13, [R1+0x3f9c] ;  /* 0x003f9c00010d7983 */ /* 0x000ea20000300800 */
[----:B----4-:R-:W-:Y:S02]  /*355f0*/  MOV R17, R14 ;  /* 0x0000000e00117202 */ /* 0x010fe40000000f00 */
[----:B------:R-:W3:Y:S02]  /*35600*/  LDL.LU R14, [R1+0x3f98] ;  /* 0x003f9800010e7983 */ /* 0x000ee40000300800 */
[----:B------:R-:W4:Y:S01]  /*35610*/  LDL.LU R15, [R1+0x3f94] ;  /* 0x003f9400010f7983 */ /* 0x000f220000300800 */
[----:B------:R-:W2:Y:S01]  /*35620*/  LDL.LU R0, [R1+0x3f90] ;  /* 0x003f900001007983 */ /* 0x000ea20000300800 */
[----:B------:R-:W-:Y:S02]  /*35630*/  STL.64 [R1+0x3ef8], R18 ;  /* 0x003ef81201007387 */ /* 0x000fe40000100a00 */
[----:B------:R-:W-:Y:S02]  /*35640*/  STL.64 [R1+0x3ef0], R16 ;  /* 0x003ef01001007387 */ /* 0x000fe40000100a00 */
[----:B0-----:R-:W-:Y:S01]  /*35650*/  STL.64 [R1+0x3e40], R6 ;  /* 0x003e400601007387 */ /* 0x001fe20000100a00 */
[----:B------:R0:W-:Y:S02]  /*35660*/  STL.64 [R1+0x3e38], R4 ;  /* 0x003e380401007387 */ /* 0x0001e40000100a00 */
[----:B0-----:R-:W-:Y:S01]  /*35670*/  IMAD.MOV.U32 R4, RZ, RZ, R12 ;  /* 0x000000ffff047224 */ /* 0x001fe200078e000c */
[----:B------:R-:W-:Y:S01]  /*35680*/  MOV R5, R23 ;  /* 0x0000001700057202 */ /* 0x000fe20000000f00 */
[----:B------:R-:W2:Y:S01]  /*35690*/  LDL.LU R12, [R1+0x3f8c] ;  /* 0x003f8c00010c7983 */ /* 0x000ea20000300800 */
[----:B------:R-:W2:Y:S02]  /*356a0*/  LDL.LU R23, [R1+0x3f88] ;  /* 0x003f880001177983 */ /* 0x000ea40000300800 */
[----:B------:R-:W-:Y:S01]  /*356b0*/  IMAD.MOV.U32 R6, RZ, RZ, R22 ;  /* 0x000000ffff067224 */ /* 0x000fe200078e0016 */
[----:B------:R-:W-:Y:S01]  /*356c0*/  MOV R7, R26 ;  /* 0x0000001a00077202 */ /* 0x000fe20000000f00 */
[----:B------:R-:W2:Y:S01]  /*356d0*/  LDL.LU R22, [R1+0x3f84] ;  /* 0x003f840001167983 */ /* 0x000ea20000300800 */
[----:B------:R-:W2:Y:S02]  /*356e0*/  LDL.LU R26, [R1+0x3f80] ;  /* 0x003f8000011a7983 */ /* 0x000ea40000300800 */
[----:B------:R-:W2:Y:S02]  /*356f0*/  LDL.LU R16, [R1+0x30] ;  /* 0x0000300001107983 */ /* 0x000ea40000300800 */
[----:B------:R-:W2:Y:S01]  /*35700*/  LDL.LU R17, [R1+0x34] ;  /* 0x0000340001117983 */ /* 0x000ea20000300800 */
[----:B------:R-:W2:Y:S01]  /*35710*/  LDL.LU R18, [R1+0x38] ;  /* 0x0000380001127983 */ /* 0x000ea20000300800 */
[----:B------:R-:W2:Y:S03]  /*35720*/  LDL.LU R19, [R1+0x3c] ;  /* 0x00003c0001137983 */ /* 0x000ea60000300800 */
[----:B--2---:R-:W-:Y:S01]  /*35730*/  STL.64 [R1+0x3f30], R18 ;  /* 0x003f301201007387 */ /* 0x004fe20000100a00 */
[----:B------:R-:W-:Y:S02]  /*35740*/  STL.64 [R1+0x3f28], R16 ;  /* 0x003f281001007387 */ /* 0x000fe40000100a00 */
[----:B------:R-:W-:Y:S02]  /*35750*/  STL.64 [R1+0x3ea8], R6 ;  /* 0x003ea80601007387 */ /* 0x000fe40000100a00 */
[----:B------:R0:W-:Y:S02]  /*35760*/  STL.64 [R1+0x3ea0], R4 ;  /* 0x003ea00401007387 */ /* 0x0001e40000100a00 */
[----:B0-----:R-:W-:Y:S01]  /*35770*/  IMAD.MOV.U32 R4, RZ, RZ, R0 ;  /* 0x000000ffff047224 */ /* 0x001fe200078e0000 */
[----:B----4-:R-:W-:Y:S01]  /*35780*/  MOV R5, R15 ;  /* 0x0000000f00057202 */ /* 0x010fe20000000f00 */
[----:B------:R-:W2:Y:S01]  /*35790*/  LDL.LU R0, [R1+0x3f7c] ;  /* 0x003f7c0001007983 */ /* 0x000ea20000300800 */
[----:B------:R-:W4:Y:S02]  /*357a0*/  LDL.LU R15, [R1+0x3f78] ;  /* 0x003f7800010f7983 */ /* 0x000f240000300800 */
[----:B---3--:R-:W-:Y:S01]  /*357b0*/  IMAD.MOV.U32 R6, RZ, RZ, R14 ;  /* 0x000000ffff067224 */ /* 0x008fe200078e000e */
[----:B------:R-:W-:Y:S01]  /*357c0*/  MOV R7, R13 ;  /* 0x0000000d00077202 */ /* 0x000fe20000000f00 */
        /* <DEDUP_REMOVED lines=10> */
[----:B------:R0:W-:Y:S02]  /*35870*/  STL.64 [R1+0x3eb8], R6 ;  /* 0x003eb80601007387 */ /* 0x0001e40000100a00 */
[----:B------:R1:W-:Y:S02]  /*35880*/  STL.64 [R1+0x3eb0], R4 ;  /* 0x003eb00401007387 */ /* 0x0003e40000100a00 */
[----:B0-----:R-:W-:-:S02]  /*35890*/  IMAD.MOV.U32 R6, RZ, RZ, R23 ;  /* 0x000000ffff067224 */ /* 0x001fc400078e0017 */
[----:B-1----:R-:W-:Y:S01]  /*358a0*/  IMAD.MOV.U32 R4, RZ, RZ, R26 ;  /* 0x000000ffff047224 */ /* 0x002fe200078e001a */
[----:B------:R-:W-:Y:S01]  /*358b0*/  MOV R7, R12 ;  /* 0x0000000c00077202 */ /* 0x000fe20000000f00 */
[----:B------:R-:W3:Y:S01]  /*358c0*/  LDL.LU R26, [R1+0x3f6c] ;  /* 0x003f6c00011a7983 */ /* 0x000ee20000300800 */
[----:B------:R-:W-:Y:S02]  /*358d0*/  MOV R5, R22 ;  /* 0x0000001600057202 */ /* 0x000fe40000000f00 */
[----:B------:R-:W3:Y:S02]  /*358e0*/  LDL.LU R22, [R1+0x3f68] ;  /* 0x003f680001167983 */ /* 0x000ee40000300800 */
[----:B------:R-:W3:Y:S01]  /*358f0*/  LDL.LU R23, [R1+0x3f64] ;  /* 0x003f640001177983 */ /* 0x000ee20000300800 */
[----:B------:R-:W3:Y:S01]  /*35900*/  LDL.LU R12, [R1+0x3f60] ;  /* 0x003f6000010c7983 */ /* 0x000ee20000300800 */
[----:B------:R2:W-:Y:S02]  /*35910*/  STL.64 [R1+0x3ed8], R6 ;  /* 0x003ed80601007387 */ /* 0x0005e40000100a00 */
[----:B------:R3:W-:Y:S01]  /*35920*/  STL.64 [R1+0x3ed0], R4 ;  /* 0x003ed00401007387 */ /* 0x0007e20000100a00 */
[----:B--2---:R-:W-:Y:S01]  /*35930*/  MOV R7, R0 ;  /* 0x0000000000077202 */ /* 0x004fe20000000f00 */
[----:B----4-:R-:W-:Y:S01]  /*35940*/  IMAD.MOV.U32 R6, RZ, RZ, R15 ;  /* 0x000000ffff067224 */ /* 0x010fe200078e000f */
[----:B---3--:R-:W-:Y:S01]  /*35950*/  MOV R5, R14 ;  /* 0x0000000e00057202 */ /* 0x008fe20000000f00 */
[----:B------:R-:W-:-:S02]  /*35960*/  IMAD.MOV.U32 R4, RZ, RZ, R13 ;  /* 0x000000ffff047224 */ /* 0x000fc400078e000d */
[----:B------:R-:W2:Y:S01]  /*35970*/  LDL.LU R13, [R1+0x3f5c] ;  /* 0x003f5c00010d7983 */ /* 0x000ea20000300800 */
[----:B------:R-:W2:Y:S02]  /*35980*/  LDL.LU R14, [R1+0x3f58] ;  /* 0x003f5800010e7983 */ /* 0x000ea40000300800 */
[----:B------:R-:W2:Y:S02]  /*35990*/  LDL.LU R15, [R1+0x3f54] ;  /* 0x003f5400010f7983 */ /* 0x000ea40000300800 */
[----:B------:R-:W3:Y:S01]  /*359a0*/  LDL.LU R0, [R1+0x3f50] ;  /* 0x003f500001007983 */ /* 0x000ee20000300800 */
[----:B------:R-:W-:Y:S01]  /*359b0*/  STL.64 [R1+0x3ee8], R6 ;  /* 0x003ee80601007387 */ /* 0x000fe20000100a00 */
[----:B------:R0:W-:Y:S03]  /*359c0*/  STL.64 [R1+0x3ee0], R4 ;  /* 0x003ee00401007387 */ /* 0x0001e60000100a00 */
[----:B0-----:R-:W4:Y:S01]  /*359d0*/  LDL.LU R4, [R1+0x120] ;  /* 0x0001200001047983 */ /* 0x001f220000300800 */
[----:B------:R-:W-:Y:S01]  /*359e0*/  IMAD.MOV.U32 R7, RZ, RZ, R26 ;  /* 0x000000ffff077224 */ /* 0x000fe200078e001a */
[----:B------:R-:W-:Y:S01]  /*359f0*/  MOV R6, R22 ;  /* 0x0000001600067202 */ /* 0x000fe20000000f00 */
[----:B------:R-:W-:-:S02]  /*35a00*/  IMAD.MOV.U32 R5, RZ, RZ, R23 ;  /* 0x000000ffff057224 */ /* 0x000fc400078e0017 */
[----:B------:R-:W2:Y:S01]  /*35a10*/  LDL.LU R23, [R1+0x3f4c] ;  /* 0x003f4c0001177983 */ /* 0x000ea20000300800 */
[----:B------:R-:W2:Y:S02]  /*35a20*/  LDL.LU R22, [R1+0x3f48] ;  /* 0x003f480001167983 */ /* 0x000ea40000300800 */
[----:B------:R-:W2:Y:S02]  /*35a30*/  LDL.LU R26, [R1+0x3f44] ;  /* 0x003f4400011a7983 */ /* 0x000ea40000300800 */
[----:B------:R-:W-:Y:S01]  /*35a40*/  STL.64 [R1+0x3f08], R6 ;  /* 0x003f080601007387 */ /* 0x000fe20000100a00 */
[----:B----4-:R0:W-:Y:S04]  /*35a50*/  STL.64 [R1+0x3f00], R4 ;  /* 0x003f000401007387 */ /* 0x0101e80000100a00 */
[----:B0-----:R-:W4:Y:S01]  /*35a60*/  LDL.LU R4, [R1+0x130] ;  /* 0x0001300001047983 */ /* 0x001f220000300800 */
[----:B------:R-:W4:Y:S02]  /*35a70*/  LDL.LU R5, [R1+0x134] ;  /* 0x0001340001057983 */ /* 0x000f240000300800 */
[----:B------:R-:W3:Y:S02]  /*35a80*/  LDL.LU R6, [R1+0x138] ;  /* 0x0001380001067983 */ /* 0x000ee40000300800 */
[----:B------:R-:W3:Y:S01]  /*35a90*/  LDL.LU R7, [R1+0x13c] ;  /* 0x00013c0001077983 */ /* 0x000ee20000300800 */
[C---:B--2---:R-:W-:Y:S08]  /*35aa0*/  HMMA.16816.F32.BF16 R8, R12.reuse, R20, R8 ;  /* 0x000000140c08723c */ /* 0x044ff00000041808 */
[----:B------:R-:W-:Y:S01]  /*35ab0*/  HMMA.16816.F32.BF16 R12, R12, R24, R16 ;  /* 0x000000180c0c723c */ /* 0x000fe20000041810 */
[----:B---3--:R0:W-:Y:S01]  /*35ac0*/  STL.64 [R1+0x3f18], R6 ;  /* 0x003f180601007387 */ /* 0x0081e20000100a00 */
[----:B----4-:R1:W-:Y:S02]  /*35ad0*/  STL.64 [R1+0x3f10], R4 ;  /* 0x003f100401007387 */ /* 0x0103e40000100a00 */
[----:B0-----:R-:W-:Y:S01]  /*35ae0*/  IMAD.MOV.U32 R6, RZ, RZ, R22 ;  /* 0x000000ffff067224 */ /* 0x001fe200078e0016 */
[----:B-1----:R-:W2:Y:S01]  /*35af0*/  LDL.LU R4, [R1+0x140] ;  /* 0x0001400001047983 */ /* 0x002ea20000300800 */
[----:B------:R-:W-:-:S02]  /*35b00*/  MOV R5, R26 ;  /* 0x0000001a00057202 */ /* 0x000fc40000000f00 */
[----:B------:R-:W3:Y:S02]  /*35b10*/  LDL.LU R26, [R1+0x3f40] ;  /* 0x003f4000011a7983 */ /* 0x000ee40000300800 */
[----:B------:R-:W2:Y:S01]  /*35b20*/  LDL.LU R22, [R1+0x3f3c] ;  /* 0x003f3c0001167983 */ /* 0x000ea20000300800 */
[----:B------:R-:W-:Y:S02]  /*35b30*/  MOV R7, R23 ;  /* 0x0000001700077202 */ /* 0x000fe40000000f00 */
[----:B------:R-:W2:Y:S02]  /*35b40*/  LDL.LU R23, [R1+0x3f38] ;  /* 0x003f380001177983 */ /* 0x000ea40000300800 */
[----:B------:R-:W-:Y:S02]  /*35b50*/  STL.64 [R1+0xe0], R8 ;  /* 0x0000e00801007387 */ /* 0x000fe40000100a00 */
[----:B------:R-:W-:Y:S02]  /*35b60*/  STL.64 [R1+0xe8], R10 ;  /* 0x0000e80a01007387 */ /* 0x000fe40000100a00 */
[----:B------:R-:W0:Y:S04]  /*35b70*/  LDSM.16.MT88.4 R8, [R0+0x19000] ;  /* 0x019000000008783b */ /* 0x000e280000004200 */
[----:B0-----:R0:W-:Y:S04]  /*35b80*/  STL.64 [R1+0x3e20], R10 ;  /* 0x003e200a01007387 */ /* 0x0011e80000100a00 */
[----:B0-----:R-:W4:Y:S01]  /*35b90*/  LDL R11, [R1+0x13f0] ;  /* 0x0013f000010b7983 */ /* 0x001f220000100800 */
[----:B------:R-:W-:Y:S02]  /*35ba0*/  STL.64 [R1+0x3e18], R8 ;  /* 0x003e180801007387 */ /* 0x000fe40000100a00 */
[----:B------:R-:W2:Y:S02]  /*35bb0*/  LDL.LU.64 R18, [R1+0x3f30] ;  /* 0x003f300001127983 */ /* 0x000ea40000300a00 */
[----:B------:R-:W2:Y:S01]  /*35bc0*/  LDL.LU.64 R16, [R1+0x3f28] ;  /* 0x003f280001107983 */ /* 0x000ea20000300a00 */
[----:B------:R0:W-:Y:S01]  /*35bd0*/  STL.64 [R1+0x1e0], R12 ;  /* 0x0001e00c01007387 */ /* 0x0001e20000100a00 */
[----:B------:R1:W-:Y:S02]  /*35be0*/  STL.64 [R1+0x1e8], R14 ;  /* 0x0001e80e01007387 */ /* 0x0003e40000100a00 */
[----:B0-----:R-:W-:Y:S01]  /*35bf0*/  IMAD.MOV.U32 R12, RZ, RZ, R27 ;  /* 0x000000ffff0c7224 */ /* 0x001fe200078e001b */
[----:B-1----:R-:W-:Y:S01]  /*35c00*/  MOV R14, R3 ;  /* 0x00000003000e7202 */ /* 0x002fe20000000f00 */
[----:B------:R-:W3:Y:S01]  /*35c10*/  LDL.LU R27, [R1+0x3f24] ;  /* 0x003f2400011b7983 */ /* 0x000ee20000300800 */
[----:B------:R-:W3:Y:S02]  /*35c20*/  LDL.LU R13, [R1+0x4] ;  /* 0x00000400010d7983 */ /* 0x000ee40000300800 */
[----:B------:R-:W3:Y:S01]  /*35c30*/  LDL.LU R3, [R1+0x3f20] ;  /* 0x003f200001037983 */ /* 0x000ee20000300800 */
[C---:B--2---:R-:W-:Y:S11]  /*35c40*/  HMMA.16816.F32.BF16 R4, R16.reuse, R22, R4 ;  /* 0x000000161004723c */ /* 0x044ff60000041804 */
        /* <DEDUP_REMOVED lines=36> */
[----:B------:R0:W-:Y:S01]  /*35e90*/  STL [R1+0x108], R6 ;  /* 0x0001080601007387 */ /* 0x0001e20000100800 */
[----:B------:R-:W-:Y:S02]  /*35ea0*/  MOV R0, R7 ;  /* 0x0000000700007202 */ /* 0x000fe40000000f00 */
[----:B------:R-:W-:Y:S01]  /*35eb0*/  MOV R20, R4 ;  /* 0x0000000400147202 */ /* 0x000fe20000000f00 */
[----:B------:R-:W-:Y:S01]  /*35ec0*/  IMAD.MOV.U32 R21, RZ, RZ, R5 ;  /* 0x000000ffff157224 */ /* 0x000fe200078e0005 */
[----:B0-----:R-:W2:Y:S01]  /*35ed0*/  LDL.LU.64 R6, [R1+0x3eb8] ;  /* 0x003eb80001067983 */ /* 0x001ea20000300a00 */
[----:B------:R-:W2:Y:S02]  /*35ee0*/  LDL.LU.64 R4, [R1+0x3eb0] ;  /* 0x003eb00001047983 */ /* 0x000ea40000300a00 */
[----:B------:R-:W-:Y:S01]  /*35ef0*/  IMAD.MOV.U32 R15, RZ, RZ, R28 ;  /* 0x000000ffff0f7224 */ /* 0x000fe200078e001c */
[----:B--2---:R-:W-:Y:S01]  /*35f00*/  HMMA.16816.F32.BF16 R16, R16, R26, R4 ;  /* 0x0000001a1010723c */ /* 0x004fe20000041804 */
[----:B------:R-:W2:Y:S01]  /*35f10*/  LDL.LU.64 R6, [R1+0x3ea8] ;  /* 0x003ea80001067983 */ /* 0x000ea20000300a00 */
[----:B------:R-:W2:Y:S11]  /*35f20*/  LDL.LU.64 R4, [R1+0x3ea0] ;  /* 0x003ea00001047983 */ /* 0x000eb60000300a00 */
[----:B------:R-:W-:Y:S10]  /*35f30*/  @!UPT UIADD3 URZ, URZ, URZ, URZ ;  /* 0x0000003f3f3ff290 */ /* 0x000ff4000fffe03f */
[----:B------:R-:W-:Y:S01]  /*35f40*/  STL.64 [R1+0x1a0], R16 ;  /* 0x0001a01001007387 */ /* 0x000fe20000100a00 */
[----:B------:R0:W-:Y:S02]  /*35f50*/  STL [R1+0x1a8], R18 ;  /* 0x0001a81201007387 */ /* 0x0001e40000100800 */
[----:B------:R-:W-:Y:S02]  /*35f60*/  IMAD.MOV.U32 R28, RZ, RZ, R19 ;  /* 0x000000ffff1c7224 */ /* 0x000fe400078e0013 */
[----:B0-----:R-:W3:Y:S01]  /*35f70*/  LDL.LU.64 R18, [R1+0x3e98] ;  /* 0x003e980001127983 */ /* 0x001ee20000300a00 */
[----:B------:R-:W3:Y:S02]  /*35f80*/  LDL.LU.64 R16, [R1+0x3e90] ;  /* 0x003e900001107983 */ /* 0x000ee40000300a00 */
[----:B------:R-:W-:Y:S01]  /*35f90*/  STL [R1+0x3de8], R28 ;  /* 0x003de81c01007387 */ /* 0x000fe20000100800 */
        /* <DEDUP_REMOVED lines=12> */
[----:B------:R2:W-:Y:S02]  /*36060*/  STL.64 [R1+0x128], R14 ;  /* 0x0001280e01007387 */ /* 0x0005e40000100a00 */
[----:B--2---:R-:W-:Y:S01]  /*36070*/  HMMA.16816.F32.BF16 R12, R4, R22, R16 ;  /* 0x00000016040c723c */ /* 0x004fe20000041810 */
[----:B----4-:R-:W0:Y:S11]  /*36080*/  LDSM.16.M88.4 R16, [R11+0x20300] ;  /* 0x020300000b10783b */ /* 0x010e360000000200 */
[----:B------:R-:W-:Y:S11]  /*36090*/  @!UPT UIADD3 URZ, URZ, URZ, URZ ;  /* 0x0000003f3f3ff290 */ /* 0x000ff6000fffe03f */
[----:B------:R-:W-:Y:S01]  /*360a0*/  STL.64 [R1+0x190], R12 ;  /* 0x0001900c01007387 */ /* 0x000fe20000100a00 */
[----:B------:R-:W-:Y:S02]  /*360b0*/  STL.64 [R1+0x3e68], R6 ;  /* 0x003e680601007387 */ /* 0x000fe40000100a00 */
[----:B------:R-:W-:Y:S02]  /*360c0*/  STL.64 [R1+0x3e60], R4 ;  /* 0x003e600401007387 */ /* 0x000fe40000100a00 */
[----:B------:R-:W1:Y:S01]  /*360d0*/  LDSM.16.MT88.4 R4, [R3+0x1a000] ;  /* 0x01a000000304783b */ /* 0x000e620000004200 */
[----:B------:R-:W-:Y:S01]  /*360e0*/  IMAD.MOV.U32 R24, RZ, RZ, R15 ;  /* 0x000000ffff187224 */ /* 0x000fe200078e000f */
[----:B------:R-:W-:Y:S02]  /*360f0*/  MOV R25, R14 ;  /* 0x0000000e00197202 */ /* 0x000fe40000000f00 */
[----:B------:R-:W-:Y:S01]  /*36100*/  STL.64 [R1+0x3e50], R22 ;  /* 0x003e501601007387 */ /* 0x000fe20000100a00 */
[----:B------:R2:W-:Y:S02]  /*36110*/  STL.64 [R1+0x3e48], R20 ;  /* 0x003e481401007387 */ /* 0x0005e40000100a00 */
[----:B------:R-:W-:Y:S01]  /*36120*/  STL [R1+0x3d3c], R24 ;  /* 0x003d3c1801007387 */ /* 0x000fe20000100800 */
[----:B------:R3:W-:Y:S04]  /*36130*/  LDSM.16.M88.4 R12, [R11+0x30300] ;  /* 0x030300000b0c783b */ /* 0x0007e80000000200 */
[----:B------:R-:W-:Y:S04]  /*36140*/  STL [R1+0x3d38], R25 ;  /* 0x003d381901007387 */ /* 0x000fe80000100800 */
[----:B0-----:R-:W-:Y:S04]  /*36150*/  STL [R1+0x3ca0], R18 ;  /* 0x003ca01201007387 */ /* 0x001fe80000100800 */
[----:B-1----:R-:W-:Y:S01]  /*36160*/  STL.64 [R1+0x70], R4 ;  /* 0x0000700401007387 */ /* 0x002fe20000100a00 */
[----:B------:R-:W-:Y:S02]  /*36170*/  STL.64 [R1+0x78], R6 ;  /* 0x0000780601007387 */ /* 0x000fe40000100a00 */
[----:B------:R-:W-:Y:S02]  /*36180*/  STL [R1+0x3c9c], R19 ;  /* 0x003c9c1301007387 */ /* 0x000fe40000100800 */
[----:B------:R-:W-:Y:S01]  /*36190*/  STL.64 [R1+0x3dd0], R16 ;  /* 0x003dd01001007387 */ /* 0x000fe20000100a00 */
[----:B--2---:R-:W2:Y:S01]  /*361a0*/  LDL.LU R20, [R1+0xd0] ;  /* 0x0000d00001147983 */ /* 0x004ea20000300800 */
[----:B------:R-:W2:Y:S02]  /*361b0*/  LDL.LU R21, [R1+0xd4] ;  /* 0x0000d40001157983 */ /* 0x000ea40000300800 */
[----:B------:R-:W2:Y:S02]  /*361c0*/  LDL.LU R22, [R1+0xd8] ;  /* 0x0000d80001167983 */ /* 0x000ea40000300800 */
[----:B------:R-:W2:Y:S01]  /*361d0*/  LDL.LU R23, [R1+0xdc] ;  /* 0x0000dc0001177983 */ /* 0x000ea20000300800 */
[----:B------:R-:W4:Y:S01]  /*361e0*/  LDL.LU R8, [R1+0xa0] ;  /* 0x0000a00001087983 */ /* 0x000f220000300800 */
[----:B------:R-:W4:Y:S02]  /*361f0*/  LDL.LU R9, [R1+0xa4] ;  /* 0x0000a40001097983 */ /* 0x000f240000300800 */
[----:B------:R-:W2:Y:S02]  /*36200*/  LDL.LU R10, [R1+0xa8] ;  /* 0x0000a800010a7983 */ /* 0x000ea40000300800 */
[----:B---3--:R-:W2:Y:S01]  /*36210*/  LDL.LU R11, [R1+0xac] ;  /* 0x0000ac00010b7983 */ /* 0x008ea20000300800 */
[----:B------:R-:W0:Y:S02]  /*36220*/  LDSM.16.MT88.4 R4, [R3+0x1a080] ;  /* 0x01a080000304783b */ /* 0x000e240000004200 */
[----:B0-----:R-:W-:Y:S01]  /*36230*/  MOV R19, R4 ;  /* 0x0000000400137202 */ /* 0x001fe20000000f00 */
[----:B------:R-:W-:Y:S01]  /*36240*/  IMAD.MOV.U32 R18, RZ, RZ, R5 ;  /* 0x000000ffff127224 */ /* 0x000fe200078e0005 */
[----:B------:R-:W-:Y:S01]  /*36250*/  MOV R17, R6 ;  /* 0x0000000600117202 */ /* 0x000fe20000000f00 */
[----:B------:R-:W-:Y:S01]  /*36260*/  IMAD.MOV.U32 R16, RZ, RZ, R7 ;  /* 0x000000ffff107224 */ /* 0x000fe200078e0007 */
[----:B--2---:R-:W-:Y:S01]  /*36270*/  STL.64 [R1+0x3e30], R10 ;  /* 0x003e300a01007387 */ /* 0x004fe20000100a00 */
[----:B----4-:R0:W-:Y:S03]  /*36280*/  STL.64 [R1+0x3e28], R8 ;  /* 0x003e280801007387 */ /* 0x0101e60000100a00 */
[----:B0-----:R-:W2:Y:S01]  /*36290*/  LDL.LU R8, [R1+0xf0] ;  /* 0x0000f00001087983 */ /* 0x001ea20000300800 */
[----:B------:R-:W2:Y:S02]  /*362a0*/  LDL.LU R9, [R1+0xf4] ;  /* 0x0000f40001097983 */ /* 0x000ea40000300800 */
[----:B------:R-:W2:Y:S02]  /*362b0*/  LDL.LU R10, [R1+0xf8] ;  /* 0x0000f800010a7983 */ /* 0x000ea40000300800 */
[----:B------:R-:W2:Y:S01]  /*362c0*/  LDL.LU R11, [R1+0xfc] ;  /* 0x0000fc00010b7983 */ /* 0x000ea20000300800 */
[----:B------:R-:W-:Y:S01]  /*362d0*/  STL [R1+0x3c94], R14 ;  /* 0x003c940e01007387 */ /* 0x000fe20000100800 */
[----:B------:R-:W-:Y:S02]  /*362e0*/  STL [R1+0x3c90], R15 ;  /* 0x003c900f01007387 */ /* 0x000fe40000100800 */
[----:B------:R-:W3:Y:S02]  /*362f0*/  LDL.LU.64 R6, [R1+0x3e68] ;  /* 0x003e680001067983 */ /* 0x000ee40000300a00 */
[----:B------:R-:W3:Y:S01]  /*36300*/  LDL.LU.64 R4, [R1+0x3e60] ;  /* 0x003e600001047983 */ /* 0x000ee20000300a00 */
[----:B------:R-:W-:Y:S01]  /*36310*/  STL.64 [R1+0x3e00], R18 ;  /* 0x003e001201007387 */ /* 0x000fe20000100a00 */
[----:B------:R0:W-:Y:S03]  /*36320*/  STL.64 [R1+0x3df8], R16 ;  /* 0x003df81001007387 */ /* 0x0001e60000100a00 */
[----:B0-----:R-:W4:Y:S01]  /*36330*/  LDL.LU R16, [R1+0xb0] ;  /* 0x0000b00001107983 */ /* 0x001f220000300800 */
[----:B------:R-:W4:Y:S02]  /*36340*/  LDL.LU R17, [R1+0xb4] ;  /* 0x0000b40001117983 */ /* 0x000f240000300800 */
[----:B------:R-:W2:Y:S02]  /*36350*/  LDL.LU R18, [R1+0xb8] ;  /* 0x0000b80001127983 */ /* 0x000ea40000300800 */
[----:B------:R-:W2:Y:S02]  /*36360*/  LDL.LU R19, [R1+0xbc] ;  /* 0x0000bc0001137983 */ /* 0x000ea40000300800 */
[----:B--2---:R0:W-:Y:S01]  /*36370*/  STL.64 [R1+0x3e10], R18 ;  /* 0x003e101201007387 */ /* 0x0041e20000100a00 */
[----:B----4-:R1:W-:Y:S01]  /*36380*/  STL.64 [R1+0x3e08], R16 ;  /* 0x003e081001007387 */ /* 0x0103e20000100a00 */
[----:B0-----:R-:W-:-:S02]  /*36390*/  MOV R18, R29 ;  /* 0x0000001d00127202 */ /* 0x001fc40000000f00 */
[----:B-1----:R-:W2:Y:S01]  /*363a0*/  LDL.LU R16, [R1+0xc0] ;  /* 0x0000c00001107983 */ /* 0x002ea20000300800 */
[----:B------:R-:W2:Y:S02]  /*363b0*/  LDL.LU R17, [R1+0xc4] ;  /* 0x0000c40001117983 */ /* 0x000ea40000300800 */
[----:B------:R-:W4:Y:S01]  /*363c0*/  LDL.LU R29, [R1+0x3e58] ;  /* 0x003e5800011d7983 */ /* 0x000f220000300800 */
[----:B---3--:R-:W-:Y:S01]  /*363d0*/  HMMA.16816.F32.BF16 R4, R4, R26, R20 ;  /* 0x0000001a0404723c */ /* 0x008fe20000041814 */
[----:B------:R-:W2:Y:S01]  /*363e0*/  LDL.LU R19, [R1+0xcc] ;  /* 0x0000cc0001137983 */ /* 0x000ea20000300800 */
[----:B------:R-:W-:Y:S02]  /*363f0*/  STL [R1+0x3dec], R3 ;  /* 0x003dec0301007387 */ /* 0x000fe40000100800 */
[----:B------:R-:W3:Y:S02]  /*36400*/  LDL.LU.64 R22, [R1+0x3e50] ;  /* 0x003e500001167983 */ /* 0x000ee40000300a00 */
[----:B------:R-:W2:Y:S11]  /*36410*/  LDL.LU.64 R20, [R1+0x3e48] ;  /* 0x003e480001147983 */ /* 0x000eb60000300a00 */
[----:B------:R-:W-:Y:S06]  /*36420*/  @!UPT UIADD3 URZ, URZ, URZ, URZ ;  /* 0x0000003f3f3ff290 */ /* 0x000fec000fffe03f */
[----:B------:R-:W-:Y:S01]  /*36430*/  STL.64 [R1+0x178], R6 ;  /* 0x0001780601007387 */ /* 0x000fe20000100a00 */
[----:B------:R-:W-:Y:S01]  /*36440*/  IMAD.MOV.U32 R24, RZ, RZ, R4 ;  /* 0x000000ffff187224 */ /* 0x000fe200078e0004 */
[----:B------:R-:W-:-:S04]  /*36450*/  MOV R25, R5 ;  /* 0x0000000500197202 */ /* 0x000fc80000000f00 */
[----:B------:R-:W-:Y:S01]  /*36460*/  STL [R1+0x3d44], R24 ;  /* 0x003d441801007387 */ /* 0x000fe20000100800 */
[----:B------:R-:W-:Y:S03]  /*36470*/  STL [R1+0x3d40], R25 ;  /* 0x003d401901007387 */ /* 0x000fe60000100800 */
[----:B----4-:R-:W0:Y:S02]  /*36480*/  LDSM.16.MT88.4 R4, [R29+0x1a000] ;  /* 0x01a000001d04783b */ /* 0x010e240000004200 */
[----:B0-----:R-:W-:Y:S02]  /*36490*/  IMAD.MOV.U32 R3, RZ, RZ, R6 ;  /* 0x000000ffff037224 */ /* 0x001fe400078e0006 */
[----:B------:R0:W-:Y:S01]  /*364a0*/  STL.64 [R1+0x50], R4 ;  /* 0x0000500401007387 */ /* 0x0001e20000100a00 */
[----:B------:R-:W-:Y:S02]  /*364b0*/  MOV R28, R7 ;  /* 0x00000007001c7202 */ /* 0x000fe40000000f00 */
[----:B------:R-:W3:Y:S01]  /*364c0*/  LDL.LU.64 R6, [R1+0x3e40] ;  /* 0x003e400001067983 */ /* 0x000ee20000300a00 */
[----:B0-----:R-:W3:Y:S02]  /*364d0*/  LDL.LU.64 R4, [R1+0x3e38] ;  /* 0x003e380001047983 */ /* 0x001ee40000300a00 */
[C---:B---3--:R-:W-:Y:S11]  /*364e0*/  HMMA.16816.F32.BF16 R8, R4.reuse, R22, R8 ;  /* 0x000000160408723c */ /* 0x048ff60000041808 */
[----:B------:R-:W-:Y:S11]  /*364f0*/  @!UPT UIADD3 URZ, URZ, URZ, URZ ;  /* 0x0000003f3f3ff290 */ /* 0x000ff6000fffe03f */
[----:B------:R-:W-:Y:S01]  /*36500*/  @!UPT UIADD3 URZ, URZ, URZ, URZ ;  /* 0x0000003f3f3ff290 */ /* 0x000fe2000fffe03f */
[----:B------:R0:W-:Y:S01]  /*36510*/  STL.64 [R1+0x160], R8 ;  /* 0x0001600801007387 */ /* 0x0001e20000100a00 */
[----:B------:R-:W-:Y:S01]  /*36520*/  IMAD.MOV.U32 R15, RZ, RZ, R10 ;  /* 0x000000ffff0f7224 */ /* 0x000fe200078e000a */
[----:B------:R-:W-:Y:S02]  /*36530*/  MOV R14, R11 ;  /* 0x0000000b000e7202 */ /* 0x000fe40000000f00 */
[----:B------:R-:W3:Y:S04]  /*36540*/  LDL.LU.64 R10, [R1+0x3e30] ;  /* 0x003e3000010a7983 */ /* 0x000ee80000300a00 */
[----:B0-----:R-:W3:Y:S01]  /*36550*/  LDL.LU.64 R8, [R1+0x3e28] ;  /* 0x003e280001087983 */ /* 0x001ee20000300a00 */
[----:B------:R-:W-:Y:S02]  /*36560*/  STL [R1+0x3d4c], R14 ;  /* 0x003d4c0e01007387 */ /* 0x000fe40000100800 */
[----:B------:R-:W-:Y:S01]  /*36570*/  STL [R1+0x3d48], R15 ;  /* 0x003d480f01007387 */ /* 0x000fe20000100800 */
[----:B---3--:R-:W-:Y:S01]  /*36580*/  HMMA.16816.F32.BF16 R4, R4, R26, R8 ;  /* 0x0000001a0404723c */ /* 0x008fe20000041808 */
[----:B------:R-:W2:Y:S01]  /*36590*/  LDL.LU.64 R10, [R1+0x3e20] ;  /* 0x003e2000010a7983 */ /* 0x000ea20000300a00 */
[----:B------:R-:W2:Y:S11]  /*365a0*/  LDL.LU.64 R8, [R1+0x3e18] ;  /* 0x003e180001087983 */ /* 0x000eb60000300a00 */
[----:B------:R-:W-:Y:S10]  /*365b0*/  @!UPT UIADD3 URZ, URZ, URZ, URZ ;  /* 0x0000003f3f3ff290 */ /* 0x000ff4000fffe03f */
[----:B------:R0:W-:Y:S01]  /*365c0*/  STL [R1+0x154], R5 ;  /* 0x0001540501007387 */ /* 0x0001e20000100800 */
[----:B------:R1:W-:Y:S02]  /*365d0*/  STL.64 [R1+0x158], R6 ;  /* 0x0001580601007387 */ /* 0x0003e40000100a00 */
[----:B------:R-:W-:Y:S02]  /*365e0*/  IMAD.MOV.U32 R25, RZ, RZ, R4 ;  /* 0x000000ffff197224 */ /* 0x000fe400078e0004 */
[----:B------:R-:W3:Y:S04]  /*365f0*/  LDL.LU R4, [R1+0xe0] ;  /* 0x0000e00001047983 */ /* 0x000ee80000300800 */
[----:B0-----:R-:W3:Y:S01]  /*36600*/  LDL.LU R5, [R1+0xe4] ;  /* 0x0000e40001057983 */ /* 0x001ee20000300800 */
[----:B-1----:R-:W3:Y:S02]  /*36610*/  LDL.LU R6, [R1+0xe8] ;  /* 0x0000e80001067983 */ /* 0x002ee40000300800 */
[----:B------:R-:W3:Y:S02]  /*36620*/  LDL.LU R7, [R1+0xec] ;  /* 0x0000ec0001077983 */ /* 0x000ee40000300800 */
        /* <DEDUP_REMOVED lines=12> */
[----:B0-----:R-:W-:Y:S01]  /*366f0*/  STL.64 [R1+0x40], R16 ;  /* 0x0000401001007387 */ /* 0x001fe20000100a00 */
[----:B------:R0:W-:Y:S02]  /*36700*/  STL [R1+0x48], R18 ;  /* 0x0000481201007387 */ /* 0x0001e40000100800 */
[----:B------:R-:W-:-:S02]  /*36710*/  IMAD.MOV.U32 R25, RZ, RZ, R19 ;  /* 0x000000ffff197224 */ /* 0x000fc400078e0013 */
[----:B0-----:R-:W2:Y:S01]  /*36720*/  LDL.LU.64 R18, [R1+0x3e10] ;  /* 0x003e100001127983 */ /* 0x001ea20000300a00 */
[----:B------:R-:W2:Y:S02]  /*36730*/  LDL.LU.64 R16, [R1+0x3e08] ;  /* 0x003e080001107983 */ /* 0x000ea40000300a00 */
[----:B------:R-:W-:Y:S01]  /*36740*/  STL [R1+0x3d60], R25 ;  /* 0x003d601901007387 */ /* 0x000fe20000100800 */
[----:B--2---:R-:W-:Y:S01]  /*36750*/  HMMA.16816.F32.BF16 R16, R8, R26, R16 ;  /* 0x0000001a0810723c */ /* 0x004fe20000041810 */
[----:B------:R-:W3:Y:S11]  /*36760*/  LDL.LU R8, [R1+0x80] ;  /* 0x0000800001087983 */ /* 0x000ef60000300800 */
[----:B------:R-:W-:Y:S11]  /*36770*/  @!UPT UIADD3 URZ, URZ, URZ, URZ ;  /* 0x0000003f3f3ff290 */ /* 0x000ff6000fffe03f */
[----:B------:R-:W-:Y:S01]  /*36780*/  STL.64 [R1+0x130], R16 ;  /* 0x0001301001007387 */ /* 0x000fe20000100a00 */
[----:B------:R-:W-:Y:S02]  /*36790*/  STL.64 [R1+0x138], R18 ;  /* 0x0001381201007387 */ /* 0x000fe40000100a00 */
[----:B------:R-:W3:Y:S02]  /*367a0*/  LDL.LU R9, [R1+0x84] ;  /* 0x0000840001097983 */ /* 0x000ee40000300800 */
[----:B------:R-:W3:Y:S01]  /*367b0*/  LDL.LU R10, [R1+0x88] ;  /* 0x00008800010a7983 */ /* 0x000ee20000300800 */
[----:B------:R-:W3:Y:S04]  /*367c0*/  LDL.LU R11, [R1+0x8c] ;  /* 0x00008c00010b7983 */ /* 0x000ee80000300800 */
[----:B------:R-:W0:Y:S02]  /*367d0*/  LDSM.16.MT88.4 R16, [R2+0x1a000] ;  /* 0x01a000000210783b */ /* 0x000e240000004200 */
[----:B0-----:R-:W-:Y:S01]  /*367e0*/  IMAD.MOV.U32 R24, RZ, RZ, R17 ;  /* 0x000000ffff187224 */ /* 0x001fe200078e0011 */
[----:B------:R-:W-:Y:S01]  /*367f0*/  MOV R15, R18 ;  /* 0x00000012000f7202 */ /* 0x000fe20000000f00 */
[----:B------:R-:W-:Y:S01]  /*36800*/  IMAD.MOV.U32 R14, RZ, RZ, R19 ;  /* 0x000000ffff0e7224 */ /* 0x000fe200078e0013 */
[----:B------:R-:W-:Y:S01]  /*36810*/  MOV R25, R16 ;  /* 0x0000001000197202 */ /* 0x000fe20000000f00 */
[----:B------:R-:W2:Y:S01]  /*36820*/  LDL.LU.64 R18, [R1+0x3e00] ;  /* 0x003e000001127983 */ /* 0x000ea20000300a00 */
[----:B------:R-:W4:Y:S02]  /*36830*/  LDL.LU.64 R16, [R1+0x3df8] ;  /* 0x003df80001107983 */ /* 0x000f240000300a00 */
[----:B------:R-:W-:Y:S02]  /*36840*/  STL [R1+0x3d6c], R24 ;  /* 0x003d6c1801007387 */ /* 0x000fe40000100800 */
[----:B------:R-:W-:Y:S01]  /*36850*/  STL [R1+0x3d68], R15 ;  /* 0x003d680f01007387 */ /* 0x000fe20000100800 */
[----:B------:R-:W-:Y:S01]  /*36860*/  STL [R1+0x3d64], R14 ;  /* 0x003d640e01007387 */ /* 0x000fe20000100800 */
[----:B---3--:R-:W-:Y:S03]  /*36870*/  HMMA.16816.F32.BF16 R4, R8, R22, R4 ;  /* 0x000000160804723c */ /* 0x008fe60000041804 */
[----:B------:R-:W-:Y:S01]  /*36880*/  STL.64 [R1+0x3de0], R10 ;  /* 0x003de00a01007387 */ /* 0x000fe20000100a00 */
[----:B------:R-:W-:Y:S03]  /*36890*/  STL.64 [R1+0x3dd8], R8 ;  /* 0x003dd80801007387 */ /* 0x000fe60000100a00 */
[----:B------:R-:W-:Y:S11]  /*368a0*/  MOV R23, R0 ;  /* 0x0000000000177202 */ /* 0x000ff60000000f00 */
[----:B------:R-:W-:Y:S05]  /*368b0*/  @!UPT UIADD3 URZ, URZ, URZ, URZ ;  /* 0x0000003f3f3ff290 */ /* 0x000fea000fffe03f */
[----:B------:R-:W-:Y:S01]  /*368c0*/  STL.64 [R1+0x110], R4 ;  /* 0x0001100401007387 */ /* 0x000fe20000100a00 */
[----:B------:R-:W-:Y:S02]  /*368d0*/  STL.64 [R1+0x118], R6 ;  /* 0x0001180601007387 */ /* 0x000fe40000100a00 */
[----:B------:R-:W3:Y:S02]  /*368e0*/  LDL.LU R22, [R1+0x108] ;  /* 0x0001080001167983 */ /* 0x000ee40000300800 */
[----:B------:R-:W2:Y:S01]  /*368f0*/  LDL.LU R0, [R1+0x3df0] ;  /* 0x003df00001007983 */ /* 0x000ea20000300800 */
[----:B------:R-:W0:Y:S02]  /*36900*/  LDSM.16.MT88.4 R4, [R2+0x1a080] ;  /* 0x01a080000204783b */ /* 0x000e240000004200 */
[----:B0-----:R-:W-:Y:S01]  /*36910*/  IMAD.MOV.U32 R24, RZ, RZ, R4 ;  /* 0x000000ffff187224 */ /* 0x001fe200078e0004 */
[----:B------:R-:W-:Y:S01]  /*36920*/  MOV R15, R5 ;  /* 0x00000005000f7202 */ /* 0x000fe20000000f00 */
[----:B------:R-:W-:Y:S01]  /*36930*/  IMAD.MOV.U32 R14, RZ, RZ, R6 ;  /* 0x000000ffff0e7224 */ /* 0x000fe200078e0006 */
[----:B---3--:R4:W-:Y:S01]  /*36940*/  STL.64 [R1+0x3d78], R22 ;  /* 0x003d781601007387 */ /* 0x0089e20000100a00 */
[----:B------:R2:W-:Y:S02]  /*36950*/  STL.64 [R1+0x3d70], R20 ;  /* 0x003d701401007387 */ /* 0x0005e40000100a00 */
[----:B----4-:R-:W-:Y:S01]  /*36960*/  IMAD.MOV.U32 R22, RZ, RZ, R17 ;  /* 0x000000ffff167224 */ /* 0x010fe200078e0011 */
[----:B------:R-:W-:Y:S01]  /*36970*/  MOV R23, R16 ;  /* 0x0000001000177202 */ /* 0x000fe20000000f00 */
[----:B--2---:R-:W-:Y:S01]  /*36980*/  IMAD.MOV.U32 R20, RZ, RZ, R19 ;  /* 0x000000ffff147224 */ /* 0x004fe200078e0013 */
[----:B------:R-:W-:-:S03]  /*36990*/  MOV R21, R18 ;  /* 0x0000001200157202 */ /* 0x000fc60000000f00 */
[----:B------:R-:W-:Y:S02]  /*369a0*/  STL.64 [R1+0x3da8], R22 ;  /* 0x003da81601007387 */ /* 0x000fe40000100a00 */
[----:B------:R0:W-:Y:S02]  /*369b0*/  STL.64 [R1+0x3da0], R20 ;  /* 0x003da01401007387 */ /* 0x0001e40000100a00 */
[----:B------:R-:W-:Y:S02]  /*369c0*/  STL [R1+0x1c], R7 ;  /* 0x00001c0701007387 */ /* 0x000fe40000100800 */
[----:B------:R-:W1:Y:S04]  /*369d0*/  LDSM.16.MT88.4 R4, [R0+0x1a000] ;  /* 0x01a000000004783b */ /* 0x000e680000004200 */
[----:B------:R-:W-:Y:S01]  /*369e0*/  STL.64 [R1+0x3dc8], R14 ;  /* 0x003dc80e01007387 */ /* 0x000fe20000100a00 */
[----:B------:R2:W-:Y:S03]  /*369f0*/  STL.64 [R1+0x3dc0], R12 ;  /* 0x003dc00c01007387 */ /* 0x0005e60000100a00 */
[----:B0-----:R-:W3:Y:S04]  /*36a00*/  LDL.LU R20, [R1+0x70] ;  /* 0x0000700001147983 */ /* 0x001ee80000300800 */
[----:B-1----:R-:W-:Y:S01]  /*36a10*/  STL.64 [R1], R4 ;  /* 0x0000000401007387 */ /* 0x002fe20000100a00 */
[----:B------:R-:W-:Y:S02]  /*36a20*/  STL.64 [R1+0x8], R6 ;  /* 0x0000080601007387 */ /* 0x000fe40000100a00 */
[----:B------:R-:W0:Y:S04]  /*36a30*/  LDSM.16.MT88.4 R4, [R0+0x1a080] ;  /* 0x01a080000004783b */ /* 0x000e280000004200 */
[----:B------:R-:W3:Y:S01]  /*36a40*/  LDL.LU R21, [R1+0x74] ;  /* 0x0000740001157983 */ /* 0x000ee20000300800 */
[----:B------:R-:W3:Y:S01]  /*36a50*/  LDL.LU R22, [R1+0x78] ;  /* 0x0000780001167983 */ /* 0x000ee20000300800 */
[----:B------:R-:W3:Y:S02]  /*36a60*/  LDL.LU R23, [R1+0x7c] ;  /* 0x00007c0001177983 */ /* 0x000ee40000300800 */
[----:B------:R-:W4:Y:S02]  /*36a70*/  LDL.LU R16, [R1+0x1e0] ;  /* 0x0001e00001107983 */ /* 0x000f240000300800 */
[----:B------:R-:W4:Y:S01]  /*36a80*/  LDL.LU R17, [R1+0x1e4] ;  /* 0x0001e40001117983 */ /* 0x000f220000300800 */
[----:B------:R-:W4:Y:S01]  /*36a90*/  LDL.LU R18, [R1+0x1e8] ;  /* 0x0001e80001127983 */ /* 0x000f220000300800 */
[----:B------:R-:W4:Y:S02]  /*36aa0*/  LDL.LU R19, [R1+0x1ec] ;  /* 0x0001ec0001137983 */ /* 0x000f240000300800 */
[----:B--2---:R-:W3:Y:S02]  /*36ab0*/  LDL.LU R12, [R1+0x1f0] ;  /* 0x0001f000010c7983 */ /* 0x004ee40000300800 */
[----:B------:R-:W3:Y:S01]  /*36ac0*/  LDL.LU R13, [R1+0x1f4] ;  /* 0x0001f400010d7983 */ /* 0x000ee20000300800 */
[----:B------:R-:W3:Y:S01]  /*36ad0*/  LDL.LU R14, [R1+0x1f8] ;  /* 0x0001f800010e7983 */ /* 0x000ee20000300800 */
[----:B------:R-:W3:Y:S03]  /*36ae0*/  LDL.LU R15, [R1+0x1fc] ;  /* 0x0001fc00010f7983 */ /* 0x000ee60000300800 */
[----:B0-----:R-:W-:Y:S01]  /*36af0*/  STL.64 [R1+0x3cb0], R6 ;  /* 0x003cb00601007387 */ /* 0x001fe20000100a00 */
[----:B------:R0:W-:Y:S03]  /*36b00*/  STL.64 [R1+0x3ca8], R4 ;  /* 0x003ca80401007387 */ /* 0x0001e60000100a00 */
[----:B0-----:R-:W2:Y:S01]  /*36b10*/  LDL.LU R4, [R1+0x50] ;  /* 0x0000500001047983 */ /* 0x001ea20000300800 */
[----:B------:R-:W2:Y:S01]  /*36b20*/  LDL.LU R5, [R1+0x54] ;  /* 0x0000540001057983 */ /* 0x000ea20000300800 */
[----:B------:R-:W-:Y:S01]  /*36b30*/  MOV R6, R3 ;  /* 0x0000000300067202 */ /* 0x000fe20000000f00 */
[----:B------:R-:W-:Y:S01]  /*36b40*/  IMAD.MOV.U32 R7, RZ, RZ, R28 ;  /* 0x000000ffff077224 */ /* 0x000fe200078e001c */
[----:B------:R-:W3:Y:S01]  /*36b50*/  LDL.LU R3, [R1+0x3dec] ;  /* 0x003dec0001037983 */ /* 0x000ee20000300800 */
[----:B------:R-:W4:Y:S03]  /*36b60*/  LDL.LU R28, [R1+0x3de8] ;  /* 0x003de800011c7983 */ /* 0x000f260000300800 */
[----:B------:R-:W-:Y:S04]  /*36b70*/  STL.64 [R1+0x3d88], R6 ;  /* 0x003d880601007387 */ /* 0x000fe80000100a00 */
[----:B--2---:R0:W-:Y:S04]  /*36b80*/  STL.64 [R1+0x3d80], R4 ;  /* 0x003d800401007387 */ /* 0x0041e80000100a00 */
[----:B---3--:R-:W1:Y:S04]  /*36b90*/  LDSM.16.MT88.4 R8, [R3+0x1b000] ;  /* 0x01b000000308783b */ /* 0x008e680000004200 */
        /* <DEDUP_REMOVED lines=14> */
[----:B------:R-:W2:Y:S02]  /*36c80*/  LDL.LU R6, [R1+0x1d8] ;  /* 0x0001d80001067983 */ /* 0x000ea40000300800 */
[----:B------:R-:W2:Y:S01]  /*36c90*/  LDL.LU R7, [R1+0x1dc] ;  /* 0x0001dc0001077983 */ /* 0x000ea20000300800 */
[----:B------:R-:W-:Y:S01]  /*36ca0*/  STL [R1+0x3c98], R0 ;  /* 0x003c980001007387 */ /* 0x000fe20000100800 */
[----:B-1----:R-:W-:Y:S02]  /*36cb0*/  STL.64 [R1+0x20], R8 ;  /* 0x0000200801007387 */ /* 0x002fe40000100a00 */
[----:B------:R0:W-:Y:S02]  /*36cc0*/  STL.64 [R1+0x28], R10 ;  /* 0x0000280a01007387 */ /* 0x0001e40000100a00 */
[----:B0-----:R-:W4:Y:S01]  /*36cd0*/  LDL.LU.64 R10, [R1+0x3de0] ;  /* 0x003de000010a7983 */ /* 0x001f220000300a00 */
[----:B------:R-:W4:Y:S02]  /*36ce0*/  LDL.LU.64 R8, [R1+0x3dd8] ;  /* 0x003dd80001087983 */ /* 0x000f240000300a00 */
[----:B----4-:R-:W-:Y:S01]  /*36cf0*/  HMMA.16816.F32.BF16 R8, R8, R26, R16 ;  /* 0x0000001a0808723c */ /* 0x010fe20000041810 */
[----:B------:R-:W3:Y:S11]  /*36d00*/  LDL.LU.64 R16, [R1+0x3dd0] ;  /* 0x003dd00001107983 */ /* 0x000ef60000300a00 */
[----:B------:R-:W-:Y:S11]  /*36d10*/  @!UPT UIADD3 URZ, URZ, URZ, URZ ;  /* 0x0000003f3f3ff290 */ /* 0x000ff6000fffe03f */
[----:B------:R-:W-:Y:S01]  /*36d20*/  STL.64 [R1+0xf0], R8 ;  /* 0x0000f00801007387 */ /* 0x000fe20000100a00 */
[----:B------:R-:W-:Y:S02]  /*36d30*/  STL.64 [R1+0xf8], R10 ;  /* 0x0000f80a01007387 */ /* 0x000fe40000100a00 */
[----:B------:R-:W0:Y:S02]  /*36d40*/  LDSM.16.MT88.4 R8, [R3+0x1b080] ;  /* 0x01b080000308783b */ /* 0x000e240000004200 */
[----:B0-----:R-:W-:Y:S02]  /*36d50*/  STL.64 [R1+0x3c68], R10 ;  /* 0x003c680a01007387 */ /* 0x001fe40000100a00 */
[----:B------:R0:W-:Y:S02]  /*36d60*/  STL.64 [R1+0x3c60], R8 ;  /* 0x003c600801007387 */ /* 0x0001e40000100a00 */
[----:B0-----:R-:W4:Y:S01]  /*36d70*/  LDL.LU R8, [R1+0x1a0] ;  /* 0x0001a00001087983 */ /* 0x001f220000300800 */
[----:B------:R-:W4:Y:S02]  /*36d80*/  LDL.LU R9, [R1+0x1a4] ;  /* 0x0001a40001097983 */ /* 0x000f240000300800 */
[----:B------:R-:W4:Y:S02]  /*36d90*/  LDL.LU R10, [R1+0x1a8] ;  /* 0x0001a800010a7983 */ /* 0x000f240000300800 */
[----:B------:R-:W-:Y:S01]  /*36da0*/  STL [R1+0x3c04], R3 ;  /* 0x003c040301007387 */ /* 0x000fe20000100800 */
[----:B------:R-:W-:Y:S01]  /*36db0*/  MOV R11, R28 ;  /* 0x0000001c000b7202 */ /* 0x000fe20000000f00 */
[C---:B---3--:R-:W-:Y:S11]  /*36dc0*/  HMMA.16816.F32.BF16 R12, R20.reuse, R16, R12 ;  /* 0x00000010140c723c */ /* 0x048ff6000004180c */
[----:B------:R-:W-:Y:S11]  /*36dd0*/  @!UPT UIADD3 URZ, URZ, URZ, URZ ;  /* 0x0000003f3f3ff290 */ /* 0x000ff6000fffe03f */
[----:B------:R-:W-:Y:S01]  /*36de0*/  @!UPT UIADD3 URZ, URZ, URZ, URZ ;  /* 0x0000003f3f3ff290 */ /* 0x000fe2000fffe03f */
[----:B------:R-:W-:Y:S01]  /*36df0*/  STL.64 [R1+0xe0], R12 ;  /* 0x0000e00c01007387 */ /* 0x000fe20000100a00 */
[----:B------:R0:W-:Y:S02]  /*36e00*/  STL [R1+0xe8], R14 ;  /* 0x0000e80e01007387 */ /* 0x0001e40000100800 */
[----:B------:R-:W-:Y:S02]  /*36e10*/  IMAD.MOV.U32 R28, RZ, RZ, R15 ;  /* 0x000000ffff1c7224 */ /* 0x000fe400078e000f */
[----:B0-----:R-:W3:Y:S01]  /*36e20*/  LDL.LU.64 R14, [R1+0x3dc8] ;  /* 0x003dc800010e7983 */ /* 0x001ee20000300a00 */
        /* <DEDUP_REMOVED lines=27> */
[----:B----4-:R-:W-:Y:S11]  /*36fe0*/  HMMA.16816.F32.BF16 R4, R4, R12, R8 ;  /* 0x0000000c0404723c */ /* 0x010ff60000041808 */
[----:B------:R-:W-:Y:S04]  /*36ff0*/  @!UPT UIADD3 URZ, URZ, URZ, URZ ;  /* 0x0000003f3f3ff290 */ /* 0x000fe8000fffe03f */
[----:B------:R-:W-:Y:S01]  /*37000*/  STL.64 [R1+0x100], R20 ;  /* 0x0001001401007387 */ /* 0x000fe20000100a00 */
[----:B------:R-:W-:Y:S01]  /*37010*/  IMAD.MOV.U32 R18, RZ, RZ, R22 ;  /* 0x000000ffff127224 */ /* 0x000fe200078e0016 */
[----:B------:R-:W-:Y:S02]  /*37020*/  MOV R19, R23 ;  /* 0x0000001700137202 */ /* 0x000fe40000000f00 */
[----:B------:R-:W0:Y:S04]  /*37030*/  LDSM.16.MT88.4 R20, [R29+0x1b000] ;  /* 0x01b000001d14783b */ /* 0x000e280000004200 */
[----:B0-----:R-:W-:Y:S01]  /*37040*/  STL.64 [R1+0x3c38], R22 ;  /* 0x003c381601007387 */ /* 0x001fe20000100a00 */
[----:B------:R-:W-:Y:S02]  /*37050*/  STL.64 [R1+0x3c30], R20 ;  /* 0x003c301401007387 */ /* 0x000fe40000100a00 */
[----:B------:R-:W2:Y:S02]  /*37060*/  LDL.LU R8, [R1+0x110] ;  /* 0x0001100001087983 */ /* 0x000ea40000300800 */
[----:B------:R0:W-:Y:S01]  /*37070*/  STL.64 [R1+0xd0], R4 ;  /* 0x0000d00401007387 */ /* 0x0001e20000100a00 */
[----:B------:R1:W-:Y:S01]  /*37080*/  STL.64 [R1+0xd8], R6 ;  /* 0x0000d80601007387 */ /* 0x0003e20000100a00 */
[----:B------:R-:W2:Y:S02]  /*37090*/  LDL.LU R9, [R1+0x114] ;  /* 0x0001140001097983 */ /* 0x000ea40000300800 */
[----:B------:R-:W4:Y:S02]  /*370a0*/  LDL.LU R10, [R1+0x118] ;  /* 0x00011800010a7983 */ /* 0x000f240000300800 */
[----:B------:R-:W4:Y:S02]  /*370b0*/  LDL.LU R11, [R1+0x11c] ;  /* 0x00011c00010b7983 */ /* 0x000f240000300800 */
[----:B----4-:R-:W-:Y:S01]  /*370c0*/  STL.64 [R1+0x3cc0], R10 ;  /* 0x003cc00a01007387 */ /* 0x010fe20000100a00 */
[----:B--2---:R-:W-:Y:S02]  /*370d0*/  STL.64 [R1+0x3cb8], R8 ;  /* 0x003cb80801007387 */ /* 0x004fe40000100a00 */
[----:B0-----:R-:W2:Y:S02]  /*370e0*/  LDL.LU R4, [R1+0x130] ;  /* 0x0001300001047983 */ /* 0x001ea40000300800 */
[----:B------:R-:W2:Y:S01]  /*370f0*/  LDL.LU R5, [R1+0x134] ;  /* 0x0001340001057983 */ /* 0x000ea20000300800 */
[----:B-1----:R-:W4:Y:S01]  /*37100*/  LDL.LU R6, [R1+0x138] ;  /* 0x0001380001067983 */ /* 0x002f220000300800 */
[----:B------:R-:W4:Y:S03]  /*37110*/  LDL.LU R7, [R1+0x13c] ;  /* 0x00013c0001077983 */ /* 0x000f260000300800 */
[----:B----4-:R-:W-:Y:S01]  /*37120*/  STL.64 [R1+0x3cd0], R6 ;  /* 0x003cd00601007387 */ /* 0x010fe20000100a00 */
[----:B--2---:R0:W-:Y:S02]  /*37130*/  STL.64 [R1+0x3cc8], R4 ;  /* 0x003cc80401007387 */ /* 0x0041e40000100a00 */
[----:B0-----:R-:W-:Y:S01]  /*37140*/  IMAD.MOV.U32 R4, RZ, RZ, R24 ;  /* 0x000000ffff047224 */ /* 0x001fe200078e0018 */
[----:B---3--:R-:W-:Y:S01]  /*37150*/  MOV R5, R15 ;  /* 0x0000000f00057202 */ /* 0x008fe20000000f00 */
[----:B------:R-:W2:Y:S01]  /*37160*/  LDL.LU R24, [R1+0x3d6c] ;  /* 0x003d6c0001187983 */ /* 0x000ea20000300800 */
[----:B------:R-:W3:Y:S02]  /*37170*/  LDL.LU R15, [R1+0x3d68] ;  /* 0x003d6800010f7983 */ /* 0x000ee40000300800 */
[----:B------:R-:W-:-:S02]  /*37180*/  IMAD.MOV.U32 R6, RZ, RZ, R14 ;  /* 0x000000ffff067224 */ /* 0x000fc400078e000e */
[----:B------:R-:W4:Y:S01]  /*37190*/  LDL.LU R14, [R1+0x3d64] ;  /* 0x003d6400010e7983 */ /* 0x000f220000300800 */
[----:B------:R-:W2:Y:S03]  /*371a0*/  LDL.LU R7, [R1+0x1c] ;  /* 0x00001c0001077983 */ /* 0x000ea60000300800 */
[----:B--2---:R-:W-:Y:S01]  /*371b0*/  STL.64 [R1+0x3cf0], R6 ;  /* 0x003cf00601007387 */ /* 0x004fe20000100a00 */
[----:B------:R0:W-:Y:S02]  /*371c0*/  STL.64 [R1+0x3ce8], R4 ;  /* 0x003ce80401007387 */ /* 0x0001e40000100a00 */
[----:B0-----:R-:W-:Y:S01]  /*371d0*/  MOV R4, R25 ;  /* 0x0000001900047202 */ /* 0x001fe20000000f00 */
[----:B------:R-:W-:Y:S01]  /*371e0*/  IMAD.MOV.U32 R5, RZ, RZ, R24 ;  /* 0x000000ffff057224 */ /* 0x000fe200078e0018 */
[----:B------:R-:W2:Y:S01]  /*371f0*/  LDL.LU R25, [R1+0x3d60] ;  /* 0x003d600001197983 */ /* 0x000ea20000300800 */
[----:B------:R-:W2:Y:S01]  /*37200*/  LDL.LU R24, [R1+0x3d5c] ;  /* 0x003d5c0001187983 */ /* 0x000ea20000300800 */
[----:B---3--:R-:W-:Y:S01]  /*37210*/  MOV R6, R15 ;  /* 0x0000000f00067202 */ /* 0x008fe20000000f00 */
[----:B----4-:R-:W-:Y:S01]  /*37220*/  IMAD.MOV.U32 R7, RZ, RZ, R14 ;  /* 0x000000ffff077224 */ /* 0x010fe200078e000e */
[----:B------:R-:W3:Y:S01]  /*37230*/  LDL.LU R15, [R1+0x3d58] ;  /* 0x003d5800010f7983 */ /* 0x000ee20000300800 */
[----:B------:R-:W4:Y:S02]  /*37240*/  LDL.LU R14, [R1+0x3d54] ;  /* 0x003d5400010e7983 */ /* 0x000f240000300800 */
[----:B------:R-:W3:Y:S02]  /*37250*/  LDL.LU R20, [R1+0x40] ;  /* 0x0000400001147983 */ /* 0x000ee40000300800 */
[----:B------:R-:W3:Y:S01]  /*37260*/  LDL.LU R21, [R1+0x44] ;  /* 0x0000440001157983 */ /* 0x000ee20000300800 */
[----:B------:R-:W3:Y:S01]  /*37270*/  LDL.LU R22, [R1+0x48] ;  /* 0x0000480001167983 */ /* 0x000ee20000300800 */
[----:B--2---:R-:W-:-:S03]  /*37280*/  MOV R23, R25 ;  /* 0x0000001900177202 */ /* 0x004fc60000000f00 */
[----:B------:R-:W2:Y:S01]  /*37290*/  LDL.LU R25, [R1+0x3d50] ;  /* 0x003d500001197983 */ /* 0x000ea20000300800 */
[----:B------:R-:W-:Y:S02]  /*372a0*/  STL.64 [R1+0x3d20], R6 ;  /* 0x003d200601007387 */ /* 0x000fe40000100a00 */
[----:B------:R0:W-:Y:S02]  /*372b0*/  STL.64 [R1+0x3d18], R4 ;  /* 0x003d180401007387 */ /* 0x0001e40000100a00 */
[----:B------:R-:W2:Y:S02]  /*372c0*/  LDL.LU R8, [R1+0x140] ;  /* 0x0001400001087983 */ /* 0x000ea40000300800 */
[----:B----4-:R-:W-:Y:S01]  /*372d0*/  IMAD.MOV.U32 R9, RZ, RZ, R14 ;  /* 0x000000ffff097224 */ /* 0x010fe200078e000e */
[----:B---3--:R-:W-:Y:S01]  /*372e0*/  MOV R10, R15 ;  /* 0x0000000f000a7202 */ /* 0x008fe20000000f00 */
[----:B------:R-:W3:Y:S01]  /*372f0*/  LDL.LU R14, [R1+0x3d4c] ;  /* 0x003d4c00010e7983 */ /* 0x000ee20000300800 */
[----:B------:R-:W4:Y:S02]  /*37300*/  LDL.LU R15, [R1+0x3d48] ;  /* 0x003d4800010f7983 */ /* 0x000f240000300800 */
[----:B------:R-:W-:-:S02]  /*37310*/  IMAD.MOV.U32 R11, RZ, RZ, R24 ;  /* 0x000000ffff0b7224 */ /* 0x000fc400078e0018 */
[----:B------:R-:W2:Y:S04]  /*37320*/  LDL.LU R24, [R1+0x3d44] ;  /* 0x003d440001187983 */ /* 0x000ea80000300800 */
        /* <DEDUP_REMOVED lines=10> */
[----:B------:R-:W-:Y:S01]  /*373d0*/  STL.64 [R1+0x3ce0], R10 ;  /* 0x003ce00a01007387 */ /* 0x000fe20000100a00 */
[----:B------:R0:W-:Y:S02]  /*373e0*/  STL.64 [R1+0x3cd8], R8 ;  /* 0x003cd80801007387 */ /* 0x0001e40000100a00 */
[----:B0-----:R-:W-:-:S02]  /*373f0*/  MOV R8, R25 ;  /* 0x0000001900087202 */ /* 0x001fc40000000f00 */
[----:B------:R-:W2:Y:S01]  /*37400*/  LDL.LU R25, [R1+0x3d40] ;  /* 0x003d400001197983 */ /* 0x000ea20000300800 */
[----:B------:R-:W2:Y:S02]  /*37410*/  LDL.LU R9, [R1+0x154] ;  /* 0x0001540001097983 */ /* 0x000ea40000300800 */
[----:B------:R-:W2:Y:S02]  /*37420*/  LDL.LU R10, [R1+0x158] ;  /* 0x00015800010a7983 */ /* 0x000ea40000300800 */
[----:B------:R-:W2:Y:S02]  /*37430*/  LDL.LU R11, [R1+0x15c] ;  /* 0x00015c00010b7983 */ /* 0x000ea40000300800 */
[----:B--2---:R-:W-:Y:S01]  /*37440*/  STL.64 [R1+0x3d00], R10 ;  /* 0x003d000a01007387 */ /* 0x004fe20000100a00 */
[----:B------:R0:W-:Y:S02]  /*37450*/  STL.64 [R1+0x3cf8], R8 ;  /* 0x003cf80801007387 */ /* 0x0001e40000100a00 */
[----:B0-----:R-:W-:Y:S01]  /*37460*/  IMAD.MOV.U32 R8, RZ, RZ, R24 ;  /* 0x000000ffff087224 */ /* 0x001fe200078e0018 */
[----:B------:R-:W-:Y:S01]  /*37470*/  MOV R9, R25 ;  /* 0x0000001900097202 */ /* 0x000fe20000000f00 */
[----:B------:R-:W2:Y:S01]  /*37480*/  LDL.LU R24, [R1+0x3d3c] ;  /* 0x003d3c0001187983 */ /* 0x000ea20000300800 */
[----:B------:R-:W2:Y:S02]  /*37490*/  LDL.LU R25, [R1+0x3d38] ;  /* 0x003d380001197983 */ /* 0x000ea40000300800 */
[----:B------:R-:W2:Y:S02]  /*374a0*/  LDL.LU R10, [R1+0x178] ;  /* 0x00017800010a7983 */ /* 0x000ea40000300800 */
[----:B------:R-:W2:Y:S01]  /*374b0*/  LDL.LU R11, [R1+0x17c] ;  /* 0x00017c00010b7983 */ /* 0x000ea20000300800 */
[----:B------:R-:W-:Y:S11]  /*374c0*/  HMMA.16816.F32.BF16 R4, R20, R16, R4 ;  /* 0x000000101404723c */ /* 0x000ff60000041804 */
[----:B------:R-:W-:Y:S11]  /*374d0*/  @!UPT UIADD3 URZ, URZ, URZ, URZ ;  /* 0x0000003f3f3ff290 */ /* 0x000ff6000fffe03f */
[----:B------:R-:W-:Y:S02]  /*374e0*/  @!UPT UIADD3 URZ, URZ, URZ, URZ ;  /* 0x0000003f3f3ff290 */ /* 0x000fe4000fffe03f */
[----:B------:R-:W-:Y:S01]  /*374f0*/  IMAD.MOV.U32 R0, RZ, RZ, R5 ;  /* 0x000000ffff007224 */ /* 0x000fe200078e0005 */
[----:B--2---:R0:W-:Y:S02]  /*37500*/  STL.64 [R1+0x3d10], R10 ;  /* 0x003d100a01007387 */ /* 0x0041e40000100a00 */
[----:B0-----:R-:W-:Y:S01]  /*37510*/  IMAD.MOV.U32 R10, RZ, RZ, R25 ;  /* 0x000000ffff0a7224 */ /* 0x001fe200078e0019 */
[----:B------:R-:W-:Y:S02]  /*37520*/  MOV R11, R24 ;  /* 0x00000018000b7202 */ /* 0x000fe40000000f00 */
[----:B------:R-:W0:Y:S04]  /*37530*/  LDSM.16.MT88.4 R24, [R29+0x1b080] ;  /* 0x01b080001d18783b */ /* 0x000e280000004200 */
[----:B------:R1:W-:Y:S04]  /*37540*/  STL.64 [R1+0x3d08], R8 ;  /* 0x003d080801007387 */ /* 0x0003e80000100a00 */
[----:B-1----:R-:W2:Y:S01]  /*37550*/  LDL.LU R8, [R1+0x190] ;  /* 0x0001900001087983 */ /* 0x002ea20000300800 */
[----:B------:R-:W2:Y:S03]  /*37560*/  LDL.LU R9, [R1+0x194] ;  /* 0x0001940001097983 */ /* 0x000ea60000300800 */
[----:B0-----:R-:W-:Y:S01]  /*37570*/  STL.64 [R1+0x3c18], R26 ;  /* 0x003c181a01007387 */ /* 0x001fe20000100a00 */
[----:B------:R0:W-:Y:S03]  /*37580*/  STL.64 [R1+0x3c10], R24 ;  /* 0x003c101801007387 */ /* 0x0001e60000100a00 */
[----:B0-----:R-:W2:Y:S01]  /*37590*/  LDL.LU R24, [R1+0x160] ;  /* 0x0001600001187983 */ /* 0x001ea20000300800 */
[----:B------:R-:W2:Y:S02]  /*375a0*/  LDL.LU R25, [R1+0x164] ;  /* 0x0001640001197983 */ /* 0x000ea40000300800 */
[----:B----4-:R-:W-:Y:S01]  /*375b0*/  IMAD.MOV.U32 R26, RZ, RZ, R15 ;  /* 0x000000ffff1a7224 */ /* 0x010fe200078e000f */
[----:B---3--:R-:W-:Y:S01]  /*375c0*/  MOV R27, R14 ;  /* 0x0000000e001b7202 */ /* 0x008fe20000000f00 */
[----:B------:R-:W-:Y:S01]  /*375d0*/  STL [R1+0x3bfc], R29 ;  /* 0x003bfc1d01007387 */ /* 0x000fe20000100800 */
[----:B------:R-:W-:Y:S01]  /*375e0*/  MOV R14, R6 ;  /* 0x00000006000e7202 */ /* 0x000fe20000000f00 */
[----:B------:R0:W-:Y:S02]  /*375f0*/  STL [R1+0xb0], R4 ;  /* 0x0000b00401007387 */ /* 0x0001e40000100800 */
[----:B------:R-:W-:-:S02]  /*37600*/  IMAD.MOV.U32 R15, RZ, RZ, R7 ;  /* 0x000000ffff0f7224 */ /* 0x000fc400078e0007 */
[----:B------:R-:W3:Y:S04]  /*37610*/  LDL.LU.64 R6, [R1+0x3d30] ;  /* 0x003d300001067983 */ /* 0x000ee80000300a00 */
[----:B0-----:R-:W3:Y:S02]  /*37620*/  LDL.LU.64 R4, [R1+0x3d28] ;  /* 0x003d280001047983 */ /* 0x001ee40000300a00 */
[----:B---3--:R-:W-:Y:S11]  /*37630*/  HMMA.16816.F32.BF16 R4, R20, R12, R4 ;  /* 0x0000000c1404723c */ /* 0x008ff60000041804 */
[----:B------:R-:W-:Y:S11]  /*37640*/  @!UPT UIADD3 URZ, URZ, URZ, URZ ;  /* 0x0000003f3f3ff290 */ /* 0x000ff6000fffe03f */
[----:B------:R-:W-:Y:S02]  /*37650*/  @!UPT UIADD3 URZ, URZ, URZ, URZ ;  /* 0x0000003f3f3ff290 */ /* 0x000fe4000fffe03f */
[----:B------:R-:W-:Y:S01]  /*37660*/  MOV R21, R6 ;  /* 0x0000000600157202 */ /* 0x000fe20000000f00 */
[----:B------:R-:W-:Y:S01]  /*37670*/  IMAD.MOV.U32 R20, RZ, RZ, R7 ;  /* 0x000000ffff147224 */ /* 0x000fe200078e0007 */
[----:B------:R-:W-:Y:S01]  /*37680*/  MOV R23, R4 ;  /* 0x0000000400177202 */ /* 0x000fe20000000f00 */
[----:B------:R-:W-:Y:S01]  /*37690*/  IMAD.MOV.U32 R22, RZ, RZ, R5 ;  /* 0x000000ffff167224 */ /* 0x000fe200078e0005 */
[----:B------:R-:W2:Y:S01]  /*376a0*/  LDL.LU.64 R6, [R1+0x3d20] ;  /* 0x003d200001067983 */ /* 0x000ea20000300a00 */
[----:B------:R-:W2:Y:S03]  /*376b0*/  LDL.LU.64 R4, [R1+0x3d18] ;  /* 0x003d180001047983 */ /* 0x000ea60000300a00 */
[----:B------:R-:W-:Y:S01]  /*376c0*/  STL.64 [R1+0x3c48], R22 ;  /* 0x003c481601007387 */ /* 0x000fe20000100a00 */
[----:B------:R0:W-:Y:S03]  /*376d0*/  STL.64 [R1+0x3c40], R20 ;  /* 0x003c401401007387 */ /* 0x0001e60000100a00 */
[----:B0-----:R-:W3:Y:S01]  /*376e0*/  LDL.LU R20, [R1] ;  /* 0x0000000001147983 */ /* 0x001ee20000300800 */
[----:B------:R-:W3:Y:S02]  /*376f0*/  LDL.LU R21, [R1+0x4] ;  /* 0x0000040001157983 */ /* 0x000ee40000300800 */
[----:B------:R-:W3:Y:S02]  /*37700*/  LDL.LU R22, [R1+0x8] ;  /* 0x0000080001167983 */ /* 0x000ee40000300800 */
[----:B------:R-:W3:Y:S01]  /*37710*/  LDL.LU R23, [R1+0xc] ;  /* 0x00000c0001177983 */ /* 0x000ee20000300800 */
        /* <DEDUP_REMOVED lines=17> */
[----:B------:R0:W-:Y:S01]  /*37830*/  STL.64 [R1+0x70], R4 ;  /* 0x0000700401007387 */ /* 0x0001e20000100a00 */
[----:B------:R-:W-:Y:S02]  /*37840*/  MOV R3, R7 ;  /* 0x0000000700037202 */ /* 0x000fe40000000f00 */
[----:B------:R-:W4:Y:S01]  /*37850*/  LDL.LU.64 R6, [R1+0x3cf0] ;  /* 0x003cf00001067983 */ /* 0x000f220000300a00 */
[----:B0-----:R-:W4:Y:S02]  /*37860*/  LDL.LU.64 R4, [R1+0x3ce8] ;  /* 0x003ce80001047983 */ /* 0x001f240000300a00 */
[C---:B----4-:R-:W-:Y:S08]  /*37870*/  HMMA.16816.F32.BF16 R24, R4.reuse, R16, R24 ;  /* 0x000000100418723c */ /* 0x050ff00000041818 */
[----:B--2---:R-:W-:Y:S11]  /*37880*/  HMMA.16816.F32.BF16 R4, R4, R12, R8 ;  /* 0x0000000c0404723c */ /* 0x004ff60000041808 */
[----:B------:R-:W-:Y:S04]  /*37890*/  @!UPT UIADD3 URZ, URZ, URZ, URZ ;  /* 0x0000003f3f3ff290 */ /* 0x000fe8000fffe03f */
[----:B------:R0:W-:Y:S01]  /*378a0*/  STL.64 [R1+0x1f0], R24 ;  /* 0x0001f01801007387 */ /* 0x0001e20000100a00 */
[----:B------:R1:W-:Y:S03]  /*378b0*/  STL.64 [R1+0x1f8], R26 ;  /* 0x0001f81a01007387 */ /* 0x0003e60000100a00 */
[----:B0-----:R-:W2:Y:S01]  /*378c0*/  LDL.LU R24, [R1+0xf0] ;  /* 0x0000f00001187983 */ /* 0x001ea20000300800 */
[----:B------:R-:W2:Y:S02]  /*378d0*/  LDL.LU R25, [R1+0xf4] ;  /* 0x0000f40001197983 */ /* 0x000ea40000300800 */
[----:B-1----:R-:W2:Y:S02]  /*378e0*/  LDL.LU R26, [R1+0xf8] ;  /* 0x0000f800011a7983 */ /* 0x002ea40000300800 */
[----:B------:R-:W2:Y:S01]  /*378f0*/  LDL.LU R27, [R1+0xfc] ;  /* 0x0000fc00011b7983 */ /* 0x000ea20000300800 */
[----:B------:R-:W3:Y:S01]  /*37900*/  LDL.LU.64 R10, [R1+0x3ce0] ;  /* 0x003ce000010a7983 */ /* 0x000ee20000300a00 */
[----:B------:R-:W3:Y:S02]  /*37910*/  LDL.LU.64 R8, [R1+0x3cd8] ;  /* 0x003cd80001087983 */ /* 0x000ee40000300a00 */
[----:B------:R-:W-:Y:S02]  /*37920*/  STL.64 [R1+0x1c0], R4 ;  /* 0x0001c00401007387 */ /* 0x000fe40000100a00 */
[----:B------:R0:W-:Y:S02]  /*37930*/  STL.64 [R1+0x1c8], R6 ;  /* 0x0001c80601007387 */ /* 0x0001e40000100a00 */
[----:B0-----:R-:W4:Y:S01]  /*37940*/  LDL.LU.64 R6, [R1+0x3cd0] ;  /* 0x003cd00001067983 */ /* 0x001f220000300a00 */
[----:B------:R-:W4:Y:S01]  /*37950*/  LDL.LU.64 R4, [R1+0x3cc8] ;  /* 0x003cc80001047983 */ /* 0x000f220000300a00 */
[C---:B---3--:R-:W-:Y:S08]  /*37960*/  HMMA.16816.F32.BF16 R8, R20.reuse, R16, R8 ;  /* 0x000000101408723c */ /* 0x048ff00000041808 */
[----:B----4-:R-:W-:Y:S11]  /*37970*/  HMMA.16816.F32.BF16 R20, R20, R12, R4 ;  /* 0x0000000c1414723c */ /* 0x010ff60000041804 */
[----:B------:R-:W-:Y:S04]  /*37980*/  @!UPT UIADD3 URZ, URZ, URZ, URZ ;  /* 0x0000003f3f3ff290 */ /* 0x000fe8000fffe03f */
[----:B------:R-:W-:Y:S01]  /*37990*/  STL.64 [R1+0x1d0], R8 ;  /* 0x0001d00801007387 */ /* 0x000fe20000100a00 */
[----:B------:R0:W-:Y:S03]  /*379a0*/  STL.64 [R1+0x1d8], R10 ;  /* 0x0001d80a01007387 */ /* 0x0001e60000100a00 */
[----:B0-----:R-:W3:Y:S01]  /*379b0*/  LDL.LU.64 R10, [R1+0x3cc0] ;  /* 0x003cc000010a7983 */ /* 0x001ee20000300a00 */
[----:B------:R-:W3:Y:S02]  /*379c0*/  LDL.LU.64 R8, [R1+0x3cb8] ;  /* 0x003cb80001087983 */ /* 0x000ee40000300a00 */
[----:B------:R-:W3:Y:S02]  /*379d0*/  LDL.LU.64 R6, [R1+0x3cb0] ;  /* 0x003cb00001067983 */ /* 0x000ee40000300a00 */
[----:B------:R-:W3:Y:S01]  /*379e0*/  LDL.LU.64 R4, [R1+0x3ca8] ;  /* 0x003ca80001047983 */ /* 0x000ee20000300a00 */
[----:B------:R-:W-:Y:S01]  /*379f0*/  STL.64 [R1+0x1a0], R20 ;  /* 0x0001a01401007387 */ /* 0x000fe20000100a00 */
[----:B------:R3:W-:Y:S02]  /*37a00*/  STL.64 [R1+0x1a8], R22 ;  /* 0x0001a81601007387 */ /* 0x0007e40000100a00 */
[----:B---3--:R-:W-:Y:S01]  /*37a10*/  HMMA.16816.F32.BF16 R20, R4, R16, R8 ;  /* 0x000000100414723c */ /* 0x008fe20000041808 */
[----:B------:R-:W3:Y:S11]  /*37a20*/  LDL.LU R8, [R1+0x20] ;  /* 0x0000200001087983 */ /* 0x000ef60000300800 */
[----:B------:R-:W-:Y:S11]  /*37a30*/  @!UPT UIADD3 URZ, URZ, URZ, URZ ;  /* 0x0000003f3f3ff290 */ /* 0x000ff6000fffe03f */
[----:B------:R0:W-:Y:S01]  /*37a40*/  STL.64 [R1+0x190], R20 ;  /* 0x0001901401007387 */ /* 0x0001e20000100a00 */
[----:B------:R1:W-:Y:S02]  /*37a50*/  STL.64 [R1+0x198], R22 ;  /* 0x0001981601007387 */ /* 0x0003e40000100a00 */
[----:B------:R-:W3:Y:S02]  /*37a60*/  LDL.LU R9, [R1+0x24] ;  /* 0x0000240001097983 */ /* 0x000ee40000300800 */
[----:B------:R-:W3:Y:S01]  /*37a70*/  LDL.LU R10, [R1+0x28] ;  /* 0x00002800010a7983 */ /* 0x000ee20000300800 */
[----:B------:R-:W3:Y:S04]  /*37a80*/  LDL.LU R11, [R1+0x2c] ;  /* 0x00002c00010b7983 */ /* 0x000ee80000300800 */
[----:B0-----:R-:W4:Y:S01]  /*37a90*/  LDL.LU R20, [R1+0xc0] ;  /* 0x0000c00001147983 */ /* 0x001f220000300800 */
[----:B------:R-:W4:Y:S02]  /*37aa0*/  LDL.LU R21, [R1+0xc4] ;  /* 0x0000c40001157983 */ /* 0x000f240000300800 */
[----:B-1----:R-:W2:Y:S02]  /*37ab0*/  LDL.LU R22, [R1+0xc8] ;  /* 0x0000c80001167983 */ /* 0x002ea40000300800 */
[----:B------:R-:W2:Y:S02]  /*37ac0*/  LDL.LU R23, [R1+0xcc] ;  /* 0x0000cc0001177983 */ /* 0x000ea40000300800 */
[----:B--2---:R-:W-:Y:S01]  /*37ad0*/  STL.64 [R1+0x3c58], R22 ;  /* 0x003c581601007387 */ /* 0x004fe20000100a00 */
[----:B----4-:R0:W-:Y:S03]  /*37ae0*/  STL.64 [R1+0x3c50], R20 ;  /* 0x003c501401007387 */ /* 0x0101e60000100a00 */
[----:B0-----:R-:W2:Y:S01]  /*37af0*/  LDL.LU R20, [R1+0x90] ;  /* 0x0000900001147983 */ /* 0x001ea20000300800 */
[----:B------:R-:W2:Y:S02]  /*37b00*/  LDL.LU R21, [R1+0x94] ;  /* 0x0000940001157983 */ /* 0x000ea40000300800 */
[----:B------:R-:W4:Y:S02]  /*37b10*/  LDL.LU R22, [R1+0x98] ;  /* 0x0000980001167983 */ /* 0x000f240000300800 */
[----:B------:R-:W-:-:S02]  /*37b20*/  IMAD.MOV.U32 R23, RZ, RZ, R28 ;  /* 0x000000ffff177224 */ /* 0x000fc400078e001c */
[----:B------:R-:W3:Y:S01]  /*37b30*/  LDL.LU R28, [R1+0x3ca4] ;  /* 0x003ca400011c7983 */ /* 0x000ee20000300800 */
[----:B------:R-:W-:Y:S03]  /*37b40*/  HMMA.16816.F32.BF16 R4, R4, R12, R24 ;  /* 0x0000000c0404723c */ /* 0x000fe60000041818 */
        /* <DEDUP_REMOVED lines=10> */
[----:B------:R-:W2:Y:S02]  /*37bf0*/  LDL.LU R22, [R1+0xe8] ;  /* 0x0000e80001167983 */ /* 0x000ea40000300800 */
[----:B------:R-:W-:Y:S01]  /*37c00*/  STL [R1+0x180], R4 ;  /* 0x0001800401007387 */ /* 0x000fe20000100800 */
[----:B------:R-:W4:Y:S01]  /*37c10*/  LDL.LU R24, [R1+0xd0] ;  /* 0x0000d00001187983 */ /* 0x000f220000300800 */
[----:B------:R-:W4:Y:S02]  /*37c20*/  LDL.LU R25, [R1+0xd4] ;  /* 0x0000d40001197983 */ /* 0x000f240000300800 */
[----:B------:R-:W2:Y:S02]  /*37c30*/  LDL.LU R26, [R1+0xd8] ;  /* 0x0000d800011a7983 */ /* 0x000ea40000300800 */
[----:B------:R-:W2:Y:S02]  /*37c40*/  LDL.LU R27, [R1+0xdc] ;  /* 0x0000dc00011b7983 */ /* 0x000ea40000300800 */
[----:B------:R-:W-:Y:S01]  /*37c50*/  IMAD.MOV.U32 R16, RZ, RZ, R7 ;  /* 0x000000ffff107224 */ /* 0x000fe200078e0007 */
[----:B---3--:R-:W-:Y:S01]  /*37c60*/  MOV R23, R28 ;  /* 0x0000001c00177202 */ /* 0x008fe20000000f00 */
[----:B--2---:R0:W-:Y:S01]  /*37c70*/  STL.64 [R1+0x3c28], R26 ;  /* 0x003c281a01007387 */ /* 0x0041e20000100a00 */
[----:B----4-:R1:W-:Y:S01]  /*37c80*/  STL.64 [R1+0x3c20], R24 ;  /* 0x003c201801007387 */ /* 0x0103e20000100a00 */
[----:B0-----:R-:W-:-:S02]  /*37c90*/  MOV R26, R18 ;  /* 0x00000012001a7202 */ /* 0x001fc40000000f00 */
[----:B-1----:R-:W2:Y:S01]  /*37ca0*/  LDL.LU R24, [R1+0x100] ;  /* 0x0001000001187983 */ /* 0x002ea20000300800 */
[----:B------:R-:W2:Y:S02]  /*37cb0*/  LDL.LU R25, [R1+0x104] ;  /* 0x0001040001197983 */ /* 0x000ea40000300800 */
[----:B------:R-:W3:Y:S02]  /*37cc0*/  LDL.LU R18, [R1+0x3ca0] ;  /* 0x003ca00001127983 */ /* 0x000ee40000300800 */
[----:B------:R-:W-:Y:S02]  /*37cd0*/  IMAD.MOV.U32 R27, RZ, RZ, R19 ;  /* 0x000000ffff1b7224 */ /* 0x000fe400078e0013 */
[----:B------:R-:W3:Y:S01]  /*37ce0*/  LDL.LU R19, [R1+0x3c9c] ;  /* 0x003c9c0001137983 */ /* 0x000ee20000300800 */
[----:B------:R-:W4:Y:S02]  /*37cf0*/  LDL R7, [R1+0x764] ;  /* 0x0007640001077983 */ /* 0x000f240000100800 */
[----:B------:R-:W-:Y:S01]  /*37d00*/  IMAD.MOV.U32 R28, RZ, RZ, R5 ;  /* 0x000000ffff1c7224 */ /* 0x000fe200078e0005 */
[----:B------:R-:W-:-:S02]  /*37d10*/  MOV R17, R6 ;  /* 0x0000000600117202 */ /* 0x000fc40000000f00 */
[----:B------:R-:W-:Y:S01]  /*37d20*/  MOV R5, R0 ;  /* 0x0000000000057202 */ /* 0x000fe20000000f00 */
[----:B------:R-:W-:Y:S01]  /*37d30*/  IMAD.MOV.U32 R6, RZ, RZ, R14 ;  /* 0x000000ffff067224 */ /* 0x000fe200078e000e */
[----:B---3--:R-:W-:Y:S01]  /*37d40*/  HMMA.16816.F32.BF16 R20, R8, R18, R20 ;  /* 0x000000120814723c */ /* 0x008fe20000041814 */
[----:B----4-:R0:W-:Y:S01]  /*37d50*/  STL [R1+0x3c00], R7 ;  /* 0x003c000701007387 */ /* 0x0101e20000100800 */
[----:B------:R-:W3:Y:S02]  /*37d60*/  LDL.LU R4, [R1+0xb0] ;  /* 0x0000b00001047983 */ /* 0x000ee40000300800 */
[----:B------:R-:W4:Y:S02]  /*37d70*/  LDL.LU R0, [R1+0x3c98] ;  /* 0x003c980001007983 */ /* 0x000f240000300800 */
[----:B------:R-:W2:Y:S01]  /*37d80*/  LDL.LU R14, [R1+0x3c94] ;  /* 0x003c9400010e7983 */ /* 0x000ea20000300800 */
[----:B0-----:R-:W-:Y:S02]  /*37d90*/  MOV R7, R15 ;  /* 0x0000000f00077202 */ /* 0x001fe40000000f00 */
[----:B------:R-:W2:Y:S01]  /*37da0*/  LDL.LU R15, [R1+0x3c90] ;  /* 0x003c9000010f7983 */ /* 0x000ea20000300800 */
[----:B------:R-:W-:Y:S02]  /*37db0*/  STL [R1+0x3bf4], R17 ;  /* 0x003bf41101007387 */ /* 0x000fe40000100800 */
[----:B------:R-:W-:Y:S02]  /*37dc0*/  STL [R1+0x3bf0], R28 ;  /* 0x003bf01c01007387 */ /* 0x000fe40000100800 */
[----:B------:R-:W-:Y:S09]  /*37dd0*/  STL [R1+0x3bec], R16 ;  /* 0x003bec1001007387 */ /* 0x000ff20000100800 */
[----:B------:R0:W-:Y:S01]  /*37de0*/  STL.64 [R1+0x1b0], R20 ;  /* 0x0001b01401007387 */ /* 0x0001e20000100a00 */
[----:B------:R-:W-:Y:S01]  /*37df0*/  IMAD.MOV.U32 R13, RZ, RZ, R22 ;  /* 0x000000ffff0d7224 */ /* 0x000fe200078e0016 */
[----:B------:R-:W-:-:S02]  /*37e00*/  MOV R12, R23 ;  /* 0x00000017000c7202 */ /* 0x000fc40000000f00 */
[----:B------:R-:W2:Y:S04]  /*37e10*/  LDL.LU.64 R22, [R1+0x3c88] ;  /* 0x003c880001167983 */ /* 0x000ea80000300a00 */
[----:B0-----:R-:W2:Y:S01]  /*37e20*/  LDL.LU.64 R20, [R1+0x3c80] ;  /* 0x003c800001147983 */ /* 0x001ea20000300a00 */
[----:B------:R-:W-:Y:S02]  /*37e30*/  STL [R1+0x3bf8], R12 ;  /* 0x003bf80c01007387 */ /* 0x000fe40000100800 */
        /* <DEDUP_REMOVED lines=13> */
[----:B------:R-:W-:Y:S02]  /*37f10*/  STL.64 [R1+0x168], R22 ;  /* 0x0001681601007387 */ /* 0x000fe40000100a00 */
[----:B------:R-:W0:Y:S02]  /*37f20*/  LDSM.16.MT88.4 R20, [R2+0x1b080] ;  /* 0x01b080000214783b */ /* 0x000e240000004200 */
[----:B0-----:R-:W-:Y:S02]  /*37f30*/  STL.64 [R1+0x60], R20 ;  /* 0x0000601401007387 */ /* 0x001fe40000100a00 */
[----:B------:R-:W-:Y:S02]  /*37f40*/  STL [R1+0x68], R22 ;  /* 0x0000681601007387 */ /* 0x000fe40000100800 */
[----:B------:R-:W-:Y:S02]  /*37f50*/  IMAD.MOV.U32 R12, RZ, RZ, R23 ;  /* 0x000000ffff0c7224 */ /* 0x000fe400078e0017 */
[----:B----4-:R-:W0:Y:S04]  /*37f60*/  LDSM.16.MT88.4 R20, [R0+0x1b000] ;  /* 0x01b000000014783b */ /* 0x010e280000004200 */
[----:B0-----:R-:W-:Y:S01]  /*37f70*/  STL.64 [R1+0x50], R20 ;  /* 0x0000501401007387 */ /* 0x001fe20000100a00 */
[----:B------:R0:W-:Y:S03]  /*37f80*/  STL.64 [R1+0x58], R22 ;  /* 0x0000581601007387 */ /* 0x0001e60000100a00 */
[----:B0-----:R-:W2:Y:S01]  /*37f90*/  LDL.LU.64 R22, [R1+0x3c58] ;  /* 0x003c580001167983 */ /* 0x001ea20000300a00 */
[----:B------:R-:W2:Y:S02]  /*37fa0*/  LDL.LU.64 R20, [R1+0x3c50] ;  /* 0x003c500001147983 */ /* 0x000ea40000300a00 */
[----:B--2---:R-:W-:Y:S01]  /*37fb0*/  HMMA.16816.F32.BF16 R8, R8, R14, R20 ;  /* 0x0000000e0808723c */ /* 0x004fe20000041814 */
[----:B------:R-:W2:Y:S01]  /*37fc0*/  LDL.LU.64 R22, [R1+0x3c48] ;  /* 0x003c480001167983 */ /* 0x000ea20000300a00 */
[----:B------:R-:W4:Y:S11]  /*37fd0*/  LDL.LU.64 R20, [R1+0x3c40] ;  /* 0x003c400001147983 */ /* 0x000f360000300a00 */
[----:B------:R-:W-:Y:S10]  /*37fe0*/  @!UPT UIADD3 URZ, URZ, URZ, URZ ;  /* 0x0000003f3f3ff290 */ /* 0x000ff4000fffe03f */
[----:B------:R2:W-:Y:S01]  /*37ff0*/  STL.64 [R1+0x150], R8 ;  /* 0x0001500801007387 */ /* 0x0005e20000100a00 */
[----:B------:R4:W-:Y:S01]  /*38000*/  STL.64 [R1+0x158], R10 ;  /* 0x0001580a01007387 */ /* 0x0009e20000100a00 */
[----:B--2---:R-:W-:Y:S01]  /*38010*/  MOV R8, R23 ;  /* 0x0000001700087202 */ /* 0x004fe20000000f00 */
[----:B------:R-:W-:Y:S01]  /*38020*/  IMAD.MOV.U32 R9, RZ, RZ, R22 ;  /* 0x000000ffff097224 */ /* 0x000fe200078e0016 */
[----:B----4-:R-:W-:Y:S01]  /*38030*/  MOV R10, R21 ;  /* 0x00000015000a7202 */ /* 0x010fe20000000f00 */
[----:B------:R-:W-:Y:S02]  /*38040*/  IMAD.MOV.U32 R11, RZ, RZ, R20 ;  /* 0x000000ffff0b7224 */ /* 0x000fe400078e0014 */
[----:B------:R-:W0:Y:S02]  /*38050*/  LDSM.16.MT88.4 R20, [R0+0x1b080] ;  /* 0x01b080000014783b */ /* 0x000e240000004200 */
[----:B0-----:R-:W-:Y:S01]  /*38060*/  MOV R16, R22 ;  /* 0x0000001600107202 */ /* 0x001fe20000000f00 */
        /* <DEDUP_REMOVED lines=19> */
[----:B------:R-:W2:Y:S01]  /*381a0*/  LDL.LU R21, [R1+0x74] ;  /* 0x0000740001157983 */ /* 0x000ea20000300800 */
[----:B-1----:R-:W-:Y:S02]  /*381b0*/  MOV R22, R29 ;  /* 0x0000001d00167202 */ /* 0x002fe40000000f00 */
[----:B------:R-:W4:Y:S01]  /*381c0*/  LDL.LU R29, [R1+0x3c08] ;  /* 0x003c0800011d7983 */ /* 0x000f220000300800 */
[----:B------:R-:W-:Y:S02]  /*381d0*/  IMAD.MOV.U32 R23, RZ, RZ, R3 ;  /* 0x000000ffff177224 */ /* 0x000fe400078e0003 */
[----:B------:R-:W2:Y:S01]  /*381e0*/  LDL.LU R3, [R1+0x3c04] ;  /* 0x003c040001037983 */ /* 0x000ea20000300800 */
[C---:B---3--:R-:W-:Y:S11]  /*381f0*/  HMMA.16816.F32.BF16 R4, R24.reuse, R18, R4 ;  /* 0x000000121804723c */ /* 0x048ff60000041804 */
[----:B------:R-:W-:Y:S11]  /*38200*/  @!UPT UIADD3 URZ, URZ, URZ, URZ ;  /* 0x0000003f3f3ff290 */ /* 0x000ff6000fffe03f */
[----:B------:R-:W-:Y:S01]  /*38210*/  @!UPT UIADD3 URZ, URZ, URZ, URZ ;  /* 0x0000003f3f3ff290 */ /* 0x000fe2000fffe03f */
[----:B------:R-:W-:Y:S01]  /*38220*/  STL.64 [R1+0x110], R4 ;  /* 0x0001100401007387 */ /* 0x000fe20000100a00 */
[----:B------:R0:W-:Y:S03]  /*38230*/  STL.64 [R1+0x118], R6 ;  /* 0x0001180601007387 */ /* 0x0001e60000100a00 */
[----:B0-----:R-:W3:Y:S01]  /*38240*/  LDL.LU R7, [R1+0x3c00] ;  /* 0x003c000001077983 */ /* 0x001ee20000300800 */
[----:B------:R-:W-:Y:S01]  /*38250*/  HMMA.16816.F32.BF16 R8, R24, R14, R8 ;  /* 0x0000000e1808723c */ /* 0x000fe20000041808 */
[----:B------:R-:W3:Y:S11]  /*38260*/  LDL.LU R24, [R1+0x120] ;  /* 0x0001200001187983 */ /* 0x000ef60000300800 */
[----:B------:R-:W-:Y:S11]  /*38270*/  @!UPT UIADD3 URZ, URZ, URZ, URZ ;  /* 0x0000003f3f3ff290 */ /* 0x000ff6000fffe03f */
[----:B------:R-:W-:Y:S01]  /*38280*/  STL.64 [R1+0xd0], R8 ;  /* 0x0000d00801007387 */ /* 0x000fe20000100a00 */
[----:B------:R-:W-:Y:S02]  /*38290*/  STL.64 [R1+0xd8], R10 ;  /* 0x0000d80a01007387 */ /* 0x000fe40000100a00 */
[----:B------:R-:W3:Y:S02]  /*382a0*/  LDL.LU R25, [R1+0x124] ;  /* 0x0001240001197983 */ /* 0x000ee40000300800 */
[----:B------:R-:W3:Y:S01]  /*382b0*/  LDL.LU R26, [R1+0x128] ;  /* 0x00012800011a7983 */ /* 0x000ee20000300800 */
[----:B----4-:R-:W-:Y:S01]  /*382c0*/  MOV R27, R29 ;  /* 0x0000001d001b7202 */ /* 0x010fe20000000f00 */
[----:B--2---:R-:W0:Y:S04]  /*382d0*/  LDSM.16.MT88.4 R8, [R3+0x1c000] ;  /* 0x01c000000308783b */ /* 0x004e280000004200 */
[----:B------:R-:W2:Y:S04]  /*382e0*/  LDL.LU R29, [R1+0x3bfc] ;  /* 0x003bfc00011d7983 */ /* 0x000ea80000300800 */
[----:B0-----:R-:W-:Y:S01]  /*382f0*/  STL.64 [R1+0x30], R8 ;  /* 0x0000300801007387 */ /* 0x001fe20000100a00 */
[----:B------:R-:W-:Y:S03]  /*38300*/  STL.64 [R1+0x38], R10 ;  /* 0x0000380a01007387 */ /* 0x000fe60000100a00 */
[----:B---3--:R-:W0:Y:S02]  /*38310*/  LDSM.16.M88.4 R8, [R7+0x20380] ;  /* 0x020380000708783b */ /* 0x008e240000000200 */
[----:B------:R-:W1:Y:S02]  /*38320*/  LDSM.16.M88.4 R4, [R7+0x30380] ;  /* 0x030380000704783b */ /* 0x000e640000000200 */
[----:B0-----:R-:W-:Y:S02]  /*38330*/  STL [R1+0x3a7c], R10 ;  /* 0x003a7c0a01007387 */ /* 0x001fe40000100800 */
[----:B------:R-:W-:Y:S02]  /*38340*/  STL [R1+0x3a78], R11 ;  /* 0x003a780b01007387 */ /* 0x000fe40000100800 */
[----:B------:R-:W-:Y:S02]  /*38350*/  STL.64 [R1+0x3b88], R8 ;  /* 0x003b880801007387 */ /* 0x000fe40000100a00 */
[----:B------:R-:W0:Y:S01]  /*38360*/  LDSM.16.MT88.4 R8, [R3+0x1c080] ;  /* 0x01c080000308783b */ /* 0x000e220000004200 */
[----:B------:R-:W-:Y:S03]  /*38370*/  HMMA.16816.F32.BF16 R24, R20, R18, R24 ;  /* 0x000000121418723c */ /* 0x000fe60000041818 */
[----:B-1----:R-:W-:Y:S01]  /*38380*/  STL [R1+0x3b58], R4 ;  /* 0x003b580401007387 */ /* 0x002fe20000100800 */
[----:B------:R0:W-:Y:S02]  /*38390*/  STL [R1+0x3b54], R5 ;  /* 0x003b540501007387 */ /* 0x0001e40000100800 */
[----:B------:R-:W-:Y:S02]  /*383a0*/  STL [R1+0x3a84], R6 ;  /* 0x003a840601007387 */ /* 0x000fe40000100800 */
[----:B------:R-:W-:Y:S11]  /*383b0*/  STL [R1+0x3a80], R7 ;  /* 0x003a800701007387 */ /* 0x000ff60000100800 */
[----:B------:R-:W-:Y:S04]  /*383c0*/  @!UPT UIADD3 URZ, URZ, URZ, URZ ;  /* 0x0000003f3f3ff290 */ /* 0x000fe8000fffe03f */
[----:B------:R-:W-:Y:S01]  /*383d0*/  STL.64 [R1+0xf0], R24 ;  /* 0x0000f01801007387 */ /* 0x000fe20000100a00 */
[----:B------:R-:W-:Y:S02]  /*383e0*/  STL.64 [R1+0xf8], R26 ;  /* 0x0000f81a01007387 */ /* 0x000fe40000100a00 */
[----:B--2---:R-:W-:Y:S01]  /*383f0*/  LDSM.16.MT88.4 R24, [R29+0x1c080] ;  /* 0x01c080001d18783b */ /* 0x004fe20000004200 */
[----:B0-----:R-:W-:-:S03]  /*38400*/  MOV R5, R11 ;  /* 0x0000000b00057202 */ /* 0x001fc60000000f00 */
[----:B------:R-:W-:Y:S01]  /*38410*/  IMAD.MOV.U32 R4, RZ, RZ, R10 ;  /* 0x000000ffff047224 */ /* 0x000fe200078e000a */
[----:B------:R0:W-:Y:S01]  /*38420*/  STL.64 [R1+0x20], R8 ;  /* 0x0000200801007387 */ /* 0x0001e20000100a00 */
[----:B------:R-:W-:Y:S03]  /*38430*/  STL [R1+0x3b60], R5 ;  /* 0x003b600501007387 */ /* 0x000fe60000100800 */
[----:B------:R-:W-:Y:S02]  /*38440*/  STL [R1+0x3b5c], R4 ;  /* 0x003b5c0401007387 */ /* 0x000fe40000100800 */
[----:B------:R-:W1:Y:S04]  /*38450*/  LDSM.16.MT88.4 R4, [R29+0x1c000] ;  /* 0x01c000001d04783b */ /* 0x000e680000004200 */
[----:B------:R-:W-:Y:S01]  /*38460*/  STL [R1+0x3b50], R3 ;  /* 0x003b500301007387 */ /* 0x000fe20000100800 */
[----:B0-----:R-:W2:Y:S04]  /*38470*/  LDL.LU R8, [R1+0x190] ;  /* 0x0001900001087983 */ /* 0x001ea80000300800 */
[----:B-1----:R-:W-:Y:S01]  /*38480*/  STL.64 [R1+0x10], R4 ;  /* 0x0000100401007387 */ /* 0x002fe20000100a00 */
[----:B------:R-:W-:Y:S02]  /*38490*/  STL.64 [R1+0x18], R6 ;  /* 0x0000180601007387 */ /* 0x000fe40000100a00 */
[----:B------:R-:W2:Y:S02]  /*384a0*/  LDL.LU R9, [R1+0x194] ;  /* 0x0001940001097983 */ /* 0x000ea40000300800 */
[----:B------:R-:W3:Y:S01]  /*384b0*/  LDL.LU R10, [R1+0x198] ;  /* 0x00019800010a7983 */ /* 0x000ee20000300800 */
[----:B------:R-:W3:Y:S04]  /*384c0*/  LDL.LU R11, [R1+0x19c] ;  /* 0x00019c00010b7983 */ /* 0x000ee80000300800 */
        /* <DEDUP_REMOVED lines=9> */
[----:B--2---:R-:W-:Y:S02]  /*38560*/  STL.64 [R1+0x3bb8], R8 ;  /* 0x003bb80801007387 */ /* 0x004fe40000100a00 */
[----:B------:R-:W-:Y:S02]  /*38570*/  STL.64 [R1], R24 ;  /* 0x0000001801007387 */ /* 0x000fe40000100a00 */
[----:B------:R0:W-:Y:S01]  /*38580*/  STL.64 [R1+0x3ba0], R4 ;  /* 0x003ba00401007387 */ /* 0x0001e20000100a00 */
[----:B------:R-:W1:Y:S04]  /*38590*/  LDSM.16.MT88.4 R24, [R2+0x1c000] ;  /* 0x01c000000218783b */ /* 0x000e680000004200 */
[----:B0-----:R-:W2:Y:S01]  /*385a0*/  LDL.LU R4, [R1+0x1a0] ;  /* 0x0001a00001047983 */ /* 0x001ea20000300800 */
[----:B------:R-:W2:Y:S02]  /*385b0*/  LDL.LU R5, [R1+0x1a4] ;  /* 0x0001a40001057983 */ /* 0x000ea40000300800 */
[----:B------:R-:W3:Y:S02]  /*385c0*/  LDL.LU R6, [R1+0x1a8] ;  /* 0x0001a80001067983 */ /* 0x000ee40000300800 */
[----:B------:R-:W3:Y:S01]  /*385d0*/  LDL.LU R7, [R1+0x1ac] ;  /* 0x0001ac0001077983 */ /* 0x000ee20000300800 */
[----:B------:R-:W4:Y:S01]  /*385e0*/  LDL.LU R8, [R1+0x60] ;  /* 0x0000600001087983 */ /* 0x000f220000300800 */
[----:B------:R-:W4:Y:S02]  /*385f0*/  LDL.LU R9, [R1+0x64] ;  /* 0x0000640001097983 */ /* 0x000f240000300800 */
[----:B------:R-:W4:Y:S02]  /*38600*/  LDL.LU R10, [R1+0x68] ;  /* 0x00006800010a7983 */ /* 0x000f240000300800 */
[----:B------:R-:W-:-:S02]  /*38610*/  IMAD.MOV.U32 R11, RZ, RZ, R12 ;  /* 0x000000ffff0b7224 */ /* 0x000fc400078e000c */
[----:B------:R-:W4:Y:S04]  /*38620*/  LDL.LU R12, [R1+0x3bf8] ;  /* 0x003bf800010c7983 */ /* 0x000f280000300800 */
        /* <DEDUP_REMOVED lines=14> */
[----:B0-----:R-:W4:Y:S01]  /*38710*/  LDL.LU R4, [R1+0x1f0] ;  /* 0x0001f00001047983 */ /* 0x001f220000300800 */
[----:B------:R-:W4:Y:S02]  /*38720*/  LDL.LU R5, [R1+0x1f4] ;  /* 0x0001f40001057983 */ /* 0x000f240000300800 */
[----:B------:R-:W4:Y:S02]  /*38730*/  LDL.LU R6, [R1+0x1f8] ;  /* 0x0001f80001067983 */ /* 0x000f240000300800 */
[----:B------:R-:W4:Y:S01]  /*38740*/  LDL.LU R7, [R1+0x1fc] ;  /* 0x0001fc0001077983 */ /* 0x000f220000300800 */
[----:B------:R-:W-:Y:S01]  /*38750*/  STL [R1+0x3a88], R29 ;  /* 0x003a881d01007387 */ /* 0x000fe20000100800 */
[----:B-1----:R-:W-:Y:S02]  /*38760*/  STL.64 [R1+0x3ac0], R26 ;  /* 0x003ac01a01007387 */ /* 0x002fe40000100a00 */
[----:B------:R0:W-:Y:S02]  /*38770*/  STL.64 [R1+0x3ab8], R24 ;  /* 0x003ab81801007387 */ /* 0x0001e40000100a00 */
[----:B0-----:R-:W2:Y:S01]  /*38780*/  LDL.LU R24, [R1+0x1e0] ;  /* 0x0001e00001187983 */ /* 0x001ea20000300800 */
[----:B------:R-:W2:Y:S02]  /*38790*/  LDL.LU R25, [R1+0x1e4] ;  /* 0x0001e40001197983 */ /* 0x000ea40000300800 */
[----:B------:R-:W2:Y:S02]  /*387a0*/  LDL.LU R26, [R1+0x1e8] ;  /* 0x0001e800011a7983 */ /* 0x000ea40000300800 */
[----:B------:R-:W2:Y:S02]  /*387b0*/  LDL.LU R27, [R1+0x1ec] ;  /* 0x0001ec00011b7983 */ /* 0x000ea40000300800 */
[----:B--2---:R-:W-:Y:S08]  /*387c0*/  HMMA.16816.F32.BF16 R20, R20, R14, R24 ;  /* 0x0000000e1414723c */ /* 0x004ff00000041818 */
[C---:B----4-:R-:W-:Y:S11]  /*387d0*/  HMMA.16816.F32.BF16 R4, R8.reuse, R18, R4 ;  /* 0x000000120804723c */ /* 0x050ff60000041804 */
[----:B------:R-:W-:Y:S05]  /*387e0*/  @!UPT UIADD3 URZ, URZ, URZ, URZ ;  /* 0x0000003f3f3ff290 */ /* 0x000fea000fffe03f */
[----:B------:R-:W-:Y:S01]  /*387f0*/  MOV R27, R20 ;  /* 0x00000014001b7202 */ /* 0x000fe20000000f00 */
[----:B------:R-:W-:Y:S01]  /*38800*/  IMAD.MOV.U32 R26, RZ, RZ, R21 ;  /* 0x000000ffff1a7224 */ /* 0x000fe200078e0015 */
[----:B------:R-:W-:Y:S01]  /*38810*/  MOV R25, R22 ;  /* 0x0000001600197202 */ /* 0x000fe20000000f00 */
[----:B------:R-:W-:Y:S02]  /*38820*/  IMAD.MOV.U32 R24, RZ, RZ, R23 ;  /* 0x000000ffff187224 */ /* 0x000fe400078e0017 */
[----:B------:R-:W0:Y:S04]  /*38830*/  LDSM.16.MT88.4 R20, [R2+0x1c080] ;  /* 0x01c080000214783b */ /* 0x000e280000004200 */
[----:B------:R-:W-:Y:S01]  /*38840*/  STL.64 [R1+0x3b70], R26 ;  /* 0x003b701a01007387 */ /* 0x000fe20000100a00 */
[----:B------:R1:W-:Y:S02]  /*38850*/  STL.64 [R1+0x3b68], R24 ;  /* 0x003b681801007387 */ /* 0x0003e40000100a00 */
[----:B-1----:R-:W-:Y:S01]  /*38860*/  MOV R24, R17 ;  /* 0x0000001100187202 */ /* 0x002fe20000000f00 */
[----:B------:R-:W-:Y:S01]  /*38870*/  IMAD.MOV.U32 R25, RZ, RZ, R28 ;  /* 0x000000ffff197224 */ /* 0x000fe200078e001c */
[----:B------:R-:W2:Y:S01]  /*38880*/  LDL.LU R17, [R1+0x3bf4] ;  /* 0x003bf40001117983 */ /* 0x000ea20000300800 */
[----:B------:R-:W3:Y:S01]  /*38890*/  LDL.LU R28, [R1+0x3bf0] ;  /* 0x003bf000011c7983 */ /* 0x000ee20000300800 */
[----:B------:R-:W-:Y:S01]  /*388a0*/  MOV R26, R16 ;  /* 0x00000010001a7202 */ /* 0x000fe20000000f00 */
[----:B------:R-:W-:Y:S01]  /*388b0*/  IMAD.MOV.U32 R27, RZ, RZ, R13 ;  /* 0x000000ffff1b7224 */ /* 0x000fe200078e000d */
[----:B------:R-:W4:Y:S01]  /*388c0*/  LDL.LU R16, [R1+0x3bec] ;  /* 0x003bec0001107983 */ /* 0x000f220000300800 */
[----:B------:R-:W2:Y:S03]  /*388d0*/  LDL.LU R13, [R1+0x3be8] ;  /* 0x003be800010d7983 */ /* 0x000ea60000300800 */
[----:B0-----:R-:W-:Y:S01]  /*388e0*/  STL [R1+0x3a90], R23 ;  /* 0x003a901701007387 */ /* 0x001fe20000100800 */
[----:B------:R-:W-:Y:S02]  /*388f0*/  STL [R1+0x3b80], R22 ;  /* 0x003b801601007387 */ /* 0x000fe40000100800 */
[----:B------:R0:W-:Y:S02]  /*38900*/  STL.64 [R1+0x3b78], R20 ;  /* 0x003b781401007387 */ /* 0x0001e40000100a00 */
[----:B0-----:R-:W2:Y:S01]  /*38910*/  LDL.LU R20, [R1+0x180] ;  /* 0x0001800001147983 */ /* 0x001ea20000300800 */
[----:B------:R-:W-:Y:S02]  /*38920*/  STL [R1+0x3a8c], R2 ;  /* 0x003a8c0201007387 */ /* 0x000fe40000100800 */
[----:B------:R-:W-:Y:S02]  /*38930*/  STL.64 [R1+0x70], R4 ;  /* 0x0000700401007387 */ /* 0x000fe40000100a00 */
[----:B------:R0:W-:Y:S02]  /*38940*/  STL.64 [R1+0x78], R6 ;  /* 0x0000780601007387 */ /* 0x0001e40000100a00 */
        /* <DEDUP_REMOVED lines=21> */
[----:B------:R0:W-:Y:S03]  /*38aa0*/  STL.64 [R1+0xe8], R10 ;  /* 0x0000e80a01007387 */ /* 0x0001e60000100a00 */
[----:B0-----:R-:W2:Y:S01]  /*38ab0*/  LDL.LU.64 R10, [R1+0x3b98] ;  /* 0x003b9800010a7983 */ /* 0x001ea20000300a00 */
[----:B------:R-:W2:Y:S02]  /*38ac0*/  LDL.LU.64 R8, [R1+0x3b90] ;  /* 0x003b900001087983 */ /* 0x000ea40000300a00 */
[----:B------:R-:W-:Y:S01]  /*38ad0*/  IMAD.MOV.U32 R22, RZ, RZ, R17 ;  /* 0x000000ffff167224 */ /* 0x000fe200078e0011 */
[----:B----4-:R-:W-:Y:S02]  /*38ae0*/  MOV R23, R16 ;  /* 0x0000001000177202 */ /* 0x010fe40000000f00 */
[----:B---3--:R-:W-:Y:S01]  /*38af0*/  MOV R21, R28 ;  /* 0x0000001c00157202 */ /* 0x008fe20000000f00 */
[C---:B--2---:R-:W-:Y:S01]  /*38b00*/  HMMA.16816.F32.BF16 R16, R24.reuse, R18, R8 ;  /* 0x000000121810723c */ /* 0x044fe20000041808 */
[----:B------:R-:W2:Y:S11]  /*38b10*/  LDL.LU.64 R8, [R1+0x3b88] ;  /* 0x003b880001087983 */ /* 0x000eb60000300a00 */
[----:B------:R-:W-:Y:S11]  /*38b20*/  @!UPT UIADD3 URZ, URZ, URZ, URZ ;  /* 0x0000003f3f3ff290 */ /* 0x000ff6000fffe03f */
[----:B------:R-:W-:Y:S01]  /*38b30*/  @!UPT UIADD3 URZ, URZ, URZ, URZ ;  /* 0x0000003f3f3ff290 */ /* 0x000fe2000fffe03f */
[----:B------:R-:W-:Y:S01]  /*38b40*/  IMAD.MOV.U32 R7, RZ, RZ, R16 ;  /* 0x000000ffff077224 */ /* 0x000fe200078e0010 */
[----:B------:R-:W-:Y:S01]  /*38b50*/  MOV R10, R17 ;  /* 0x00000011000a7202 */ /* 0x000fe20000000f00 */
[----:B------:R-:W-:Y:S01]  /*38b60*/  IMAD.MOV.U32 R11, RZ, RZ, R18 ;  /* 0x000000ffff0b7224 */ /* 0x000fe200078e0012 */
[----:B------:R-:W-:Y:S02]  /*38b70*/  MOV R28, R19 ;  /* 0x00000013001c7202 */ /* 0x000fe40000000f00 */
[----:B------:R-:W0:Y:S04]  /*38b80*/  LDSM.16.MT88.4 R16, [R0+0x1c000] ;  /* 0x01c000000010783b */ /* 0x000e280000004200 */
[----:B------:R-:W-:Y:S01]  /*38b90*/  STL [R1+0x3b4c], R28 ;  /* 0x003b4c1c01007387 */ /* 0x000fe20000100800 */
[----:B------:R-:W-:Y:S03]  /*38ba0*/  STL [R1+0x3b48], R7 ;  /* 0x003b480701007387 */ /* 0x000fe60000100800 */
[----:B0-----:R0:W-:Y:S01]  /*38bb0*/  STL.64 [R1+0x3a60], R18 ;  /* 0x003a601201007387 */ /* 0x0011e20000100a00 */
[----:B------:R1:W-:Y:S02]  /*38bc0*/  STL.64 [R1+0x3a58], R16 ;  /* 0x003a581001007387 */ /* 0x0003e40000100a00 */
[----:B0-----:R-:W-:Y:S01]  /*38bd0*/  IMAD.MOV.U32 R18, RZ, RZ, R13 ;  /* 0x000000ffff127224 */ /* 0x001fe200078e000d */
[----:B-1----:R-:W3:Y:S01]  /*38be0*/  LDL.LU R16, [R1+0x1b0] ;  /* 0x0001b00001107983 */ /* 0x002ee20000300800 */
[----:B------:R-:W-:Y:S01]  /*38bf0*/  MOV R19, R12 ;  /* 0x0000000c00137202 */ /* 0x000fe20000000f00 */
[----:B------:R-:W3:Y:S01]  /*38c00*/  LDL.LU R17, [R1+0x1b4] ;  /* 0x0001b40001117983 */ /* 0x000ee20000300800 */
[----:B------:R-:W-:Y:S01]  /*38c10*/  HMMA.16816.F32.BF16 R12, R24, R14, R20 ;  /* 0x0000000e180c723c */ /* 0x000fe20000041814 */
[----:B------:R-:W4:Y:S01]  /*38c20*/  LDL.LU R22, [R1+0x3b80] ;  /* 0x003b800001167983 */ /* 0x000f220000300800 */
[----:B------:R-:W2:Y:S02]  /*38c30*/  LDL.LU.64 R20, [R1+0x3b78] ;  /* 0x003b780001147983 */ /* 0x000ea40000300a00 */
[----:B------:R-:W3:Y:S02]  /*38c40*/  LDL.LU.64 R26, [R1+0x3b70] ;  /* 0x003b7000011a7983 */ /* 0x000ee40000300a00 */
[----:B------:R-:W3:Y:S11]  /*38c50*/  LDL.LU.64 R24, [R1+0x3b68] ;  /* 0x003b680001187983 */ /* 0x000ef60000300a00 */
[----:B------:R-:W-:Y:S07]  /*38c60*/  @!UPT UIADD3 URZ, URZ, URZ, URZ ;  /* 0x0000003f3f3ff290 */ /* 0x000fee000fffe03f */
[----:B------:R-:W-:Y:S01]  /*38c70*/  IMAD.MOV.U32 R23, RZ, RZ, R12 ;  /* 0x000000ffff177224 */ /* 0x000fe200078e000c */
[----:B------:R-:W-:Y:S01]  /*38c80*/  MOV R2, R13 ;  /* 0x0000000d00027202 */ /* 0x000fe20000000f00 */
[----:B------:R-:W-:Y:S01]  /*38c90*/  IMAD.MOV.U32 R29, RZ, RZ, R14 ;  /* 0x000000ffff1d7224 */ /* 0x000fe200078e000e */
[----:B------:R-:W-:Y:S02]  /*38ca0*/  MOV R6, R15 ;  /* 0x0000000f00067202 */ /* 0x000fe40000000f00 */
[----:B------:R-:W0:Y:S04]  /*38cb0*/  LDSM.16.MT88.4 R12, [R0+0x1c080] ;  /* 0x01c08000000c783b */ /* 0x000e280000004200 */
[----:B----4-:R-:W-:Y:S01]  /*38cc0*/  STL.64 [R1+0x3aa0], R22 ;  /* 0x003aa01601007387 */ /* 0x010fe20000100a00 */
[----:B--2---:R1:W-:Y:S03]  /*38cd0*/  STL.64 [R1+0x3a98], R20 ;  /* 0x003a981401007387 */ /* 0x0043e60000100a00 */
[----:B-1----:R-:W3:Y:S01]  /*38ce0*/  LDL.64 R20, [R1+0x30] ;  /* 0x0000300001147983 */ /* 0x002ee20000100a00 */
[----:B------:R-:W3:Y:S02]  /*38cf0*/  LDL.LU.64 R22, [R1+0x38] ;  /* 0x0000380001167983 */ /* 0x000ee40000300a00 */
[----:B0-----:R-:W-:Y:S02]  /*38d00*/  STL.64 [R1+0x3a30], R14 ;  /* 0x003a300e01007387 */ /* 0x001fe40000100a00 */
[----:B------:R-:W-:Y:S01]  /*38d10*/  STL.64 [R1+0x3a28], R12 ;  /* 0x003a280c01007387 */ /* 0x000fe20000100a00 */
[----:B------:R-:W-:Y:S01]  /*38d20*/  STL.64 [R1+0x3b40], R10 ;  /* 0x003b400a01007387 */ /* 0x000fe20000100a00 */
[----:B------:R-:W-:Y:S01]  /*38d30*/  STL.64 [R1+0x3b38], R8 ;  /* 0x003b380801007387 */ /* 0x000fe20000100a00 */
[----:B---3--:R-:W-:Y:S01]  /*38d40*/  HMMA.16816.F32.BF16 R16, R20, R8, R16 ;  /* 0x000000081410723c */ /* 0x008fe20000041810 */
[----:B------:R-:W-:Y:S01]  /*38d50*/  IMAD.MOV.U32 R7, RZ, RZ, R23 ;  /* 0x000000ffff077224 */ /* 0x000fe200078e0017 */
[----:B------:R-:W-:-:S05]  /*38d60*/  MOV R28, R22 ;  /* 0x00000016001c7202 */ /* 0x000fca0000000f00 */
[----:B------:R-:W-:Y:S01]  /*38d70*/  IMAD.MOV.U32 R23, RZ, RZ, R24 ;  /* 0x000000ffff177224 */ /* 0x000fe200078e0018 */
[----:B------:R-:W-:Y:S01]  /*38d80*/  MOV R22, R25 ;  /* 0x0000001900167202 */ /* 0x000fe20000000f00 */
[----:B------:R-:W2:Y:S01]  /*38d90*/  LDL.LU R24, [R1] ;  /* 0x0000000001187983 */ /* 0x000ea20000300800 */
[----:B------:R-:W2:Y:S02]  /*38da0*/  LDL.LU R25, [R1+0x4] ;  /* 0x0000040001197983 */ /* 0x000ea40000300800 */
[----:B------:R-:W-:Y:S01]  /*38db0*/  IMAD.MOV.U32 R3, RZ, RZ, R20 ;  /* 0x000000ffff037224 */ /* 0x000fe200078e0014 */
[----:B------:R-:W-:Y:S01]  /*38dc0*/  MOV R20, R27 ;  /* 0x0000001b00147202 */ /* 0x000fe20000000f00 */
[----:B------:R-:W-:Y:S01]  /*38dd0*/  IMAD.MOV.U32 R21, RZ, RZ, R26 ;  /* 0x000000ffff157224 */ /* 0x000fe200078e001a */
[----:B------:R-:W-:Y:S01]  /*38de0*/  MOV R26, R5 ;  /* 0x00000005001a7202 */ /* 0x000fe20000000f00 */
[----:B------:R-:W-:Y:S01]  /*38df0*/  IMAD.MOV.U32 R27, RZ, RZ, R4 ;  /* 0x000000ffff1b7224 */ /* 0x000fe200078e0004 */
[----:B------:R-:W3:Y:S01]  /*38e00*/  LDL.LU R5, [R1+0x3b60] ;  /* 0x003b600001057983 */ /* 0x000ee20000300800 */
[----:B------:R-:W4:Y:S03]  /*38e10*/  LDL.LU R4, [R1+0x3b5c] ;  /* 0x003b5c0001047983 */ /* 0x000f260000300800 */
[----:B------:R-:W-:Y:S04]  /*38e20*/  STL.64 [R1+0x3af0], R26 ;  /* 0x003af01a01007387 */ /* 0x000fe80000100a00 */
[----:B--2---:R-:W-:Y:S01]  /*38e30*/  STL.64 [R1+0x3ae8], R24 ;  /* 0x003ae81801007387 */ /* 0x004fe20000100a00 */
[----:B------:R-:W-:Y:S02]  /*38e40*/  STL.64 [R1+0x3ab0], R22 ;  /* 0x003ab01601007387 */ /* 0x000fe40000100a00 */
[----:B------:R0:W-:Y:S02]  /*38e50*/  STL.64 [R1+0x3aa8], R20 ;  /* 0x003aa81401007387 */ /* 0x0001e40000100a00 */
        /* <DEDUP_REMOVED lines=10> */
[----:B------:R-:W2:Y:S01]  /*38f00*/  LDL.LU R24, [R1+0x10] ;  /* 0x0000100001187983 */ /* 0x000ea20000300800 */
[----:B------:R-:W2:Y:S02]  /*38f10*/  LDL.LU R25, [R1+0x14] ;  /* 0x0000140001197983 */ /* 0x000ea40000300800 */
[----:B------:R-:W2:Y:S02]  /*38f20*/  LDL.LU R26, [R1+0x18] ;  /* 0x00001800011a7983 */ /* 0x000ea40000300800 */
[----:B------:R-:W2:Y:S01]  /*38f30*/  LDL.LU R27, [R1+0x1c] ;  /* 0x00001c00011b7983 */ /* 0x000ea20000300800 */
[----:B------:R-:W-:Y:S01]  /*38f40*/  MOV R15, R16 ;  /* 0x00000010000f7202 */ /* 0x000fe20000000f00 */
[----:B------:R-:W-:Y:S01]  /*38f50*/  IMAD.MOV.U32 R14, RZ, RZ, R17 ;  /* 0x000000ffff0e7224 */ /* 0x000fe200078e0011 */
[----:B------:R-:W3:Y:S01]  /*38f60*/  LDL.LU R16, [R1+0x160] ;  /* 0x0001600001107983 */ /* 0x000ee20000300800 */
[----:B------:R-:W-:Y:S01]  /*38f70*/  MOV R13, R18 ;  /* 0x00000012000d7202 */ /* 0x000fe20000000f00 */
[----:B------:R-:W3:Y:S02]  /*38f80*/  LDL.LU R17, [R1+0x164] ;  /* 0x0001640001117983 */ /* 0x000ee40000300800 */
[----:B------:R-:W-:Y:S01]  /*38f90*/  IMAD.MOV.U32 R12, RZ, RZ, R19 ;  /* 0x000000ffff0c7224 */ /* 0x000fe200078e0013 */
[----:B------:R-:W3:Y:S01]  /*38fa0*/  LDL.LU R18, [R1+0x168] ;  /* 0x0001680001127983 */ /* 0x000ee20000300800 */
[----:B------:R-:W3:Y:S03]  /*38fb0*/  LDL.LU R19, [R1+0x16c] ;  /* 0x00016c0001137983 */ /* 0x000ee60000300800 */
[----:B--2---:R4:W-:Y:S01]  /*38fc0*/  STL.64 [R1+0x3b20], R26 ;  /* 0x003b201a01007387 */ /* 0x0049e20000100a00 */
[----:B------:R0:W-:Y:S01]  /*38fd0*/  STL.64 [R1+0x3b18], R24 ;  /* 0x003b181801007387 */ /* 0x0001e20000100a00 */
[----:B----4-:R-:W-:-:S02]  /*38fe0*/  MOV R26, R4 ;  /* 0x00000004001a7202 */ /* 0x010fc40000000f00 */
[----:B0-----:R-:W2:Y:S01]  /*38ff0*/  LDL.LU R24, [R1+0x20] ;  /* 0x0000200001187983 */ /* 0x001ea20000300800 */
[----:B------:R-:W2:Y:S02]  /*39000*/  LDL.LU R25, [R1+0x24] ;  /* 0x0000240001197983 */ /* 0x000ea40000300800 */
[----:B------:R-:W4:Y:S02]  /*39010*/  LDL.LU R4, [R1+0x3b58] ;  /* 0x003b580001047983 */ /* 0x000f240000300800 */
[----:B---3--:R-:W-:Y:S02]  /*39020*/  IMAD.MOV.U32 R27, RZ, RZ, R5 ;  /* 0x000000ffff1b7224 */ /* 0x008fe400078e0005 */
[----:B------:R-:W4:Y:S01]  /*39030*/  LDL.LU R5, [R1+0x3b54] ;  /* 0x003b540001057983 */ /* 0x000f220000300800 */
[----:B------:R-:W4:Y:S02]  /*39040*/  LDL.LU R8, [R1+0x170] ;  /* 0x0001700001087983 */ /* 0x000f240000300800 */
[----:B------:R-:W4:Y:S02]  /*39050*/  LDL.LU R9, [R1+0x174] ;  /* 0x0001740001097983 */ /* 0x000f240000300800 */
[----:B------:R-:W4:Y:S01]  /*39060*/  LDL.LU R10, [R1+0x178] ;  /* 0x00017800010a7983 */ /* 0x000f220000300800 */
[----:B------:R-:W4:Y:S01]  /*39070*/  LDL.LU R11, [R1+0x17c] ;  /* 0x00017c00010b7983 */ /* 0x000f220000300800 */
[----:B------:R-:W-:Y:S02]  /*39080*/  STL.64 [R1+0x3ae0], R22 ;  /* 0x003ae01601007387 */ /* 0x000fe40000100a00 */
[----:B------:R0:W-:Y:S02]  /*39090*/  STL.64 [R1+0x3ad8], R20 ;  /* 0x003ad81401007387 */ /* 0x0001e40000100a00 */
        /* <DEDUP_REMOVED lines=22> */
[----:B------:R-:W-:Y:S01]  /*39200*/  STL.64 [R1+0x3a40], R14 ;  /* 0x003a400e01007387 */ /* 0x000fe20000100a00 */
[----:B------:R0:W-:Y:S02]  /*39210*/  STL.64 [R1+0x3a38], R12 ;  /* 0x003a380c01007387 */ /* 0x0001e40000100a00 */
[----:B0-----:R-:W-:-:S02]  /*39220*/  MOV R12, R3 ;  /* 0x00000003000c7202 */ /* 0x001fc40000000f00 */
[----:B------:R-:W3:Y:S01]  /*39230*/  LDL.LU R3, [R1+0x3b50] ;  /* 0x003b500001037983 */ /* 0x000ee20000300800 */
[----:B------:R-:W4:Y:S02]  /*39240*/  LDL.LU R13, [R1+0x34] ;  /* 0x00003400010d7983 */ /* 0x000f240000300800 */
[----:B------:R-:W-:Y:S01]  /*39250*/  IMAD.MOV.U32 R14, RZ, RZ, R28 ;  /* 0x000000ffff0e7224 */ /* 0x000fe200078e001c */
[----:B------:R-:W-:Y:S01]  /*39260*/  MOV R15, R7 ;  /* 0x00000007000f7202 */ /* 0x000fe20000000f00 */
[----:B------:R-:W2:Y:S01]  /*39270*/  LDL.LU R28, [R1+0x3b4c] ;  /* 0x003b4c00011c7983 */ /* 0x000ea20000300800 */
[----:B------:R-:W2:Y:S05]  /*39280*/  LDL.LU R7, [R1+0x3b48] ;  /* 0x003b480001077983 */ /* 0x000eaa0000300800 */
[----:B----4-:R-:W-:Y:S01]  /*39290*/  HMMA.16816.F32.BF16 R12, R12, R4, R8 ;  /* 0x000000040c0c723c */ /* 0x010fe20000041808 */
[----:B------:R-:W4:Y:S01]  /*392a0*/  LDL.LU.64 R10, [R1+0x3b40] ;  /* 0x003b4000010a7983 */ /* 0x000f220000300a00 */
[----:B------:R-:W2:Y:S11]  /*392b0*/  LDL.LU.64 R8, [R1+0x3b38] ;  /* 0x003b380001087983 */ /* 0x000eb60000300a00 */
[----:B------:R-:W-:Y:S10]  /*392c0*/  @!UPT UIADD3 URZ, URZ, URZ, URZ ;  /* 0x0000003f3f3ff290 */ /* 0x000ff4000fffe03f */
[----:B------:R-:W-:Y:S01]  /*392d0*/  STL.64 [R1+0x1a0], R12 ;  /* 0x0001a00c01007387 */ /* 0x000fe20000100a00 */
[----:B------:R-:W-:Y:S02]  /*392e0*/  STL.64 [R1+0x1a8], R14 ;  /* 0x0001a80e01007387 */ /* 0x000fe40000100a00 */
[----:B---3--:R-:W0:Y:S02]  /*392f0*/  LDSM.16.MT88.4 R12, [R3+0x1d000] ;  /* 0x01d00000030c783b */ /* 0x008e240000004200 */
[----:B0-----:R0:W-:Y:S02]  /*39300*/  STL.64 [R1+0x50], R12 ;  /* 0x0000500c01007387 */ /* 0x0011e40000100a00 */
[----:B------:R1:W-:Y:S02]  /*39310*/  STL.64 [R1+0x58], R14 ;  /* 0x0000580e01007387 */ /* 0x0003e40000100a00 */
[----:B0-----:R-:W3:Y:S01]  /*39320*/  LDL.LU R12, [R1+0xe0] ;  /* 0x0000e000010c7983 */ /* 0x001ee20000300800 */
[C---:B--2---:R-:W-:Y:S11]  /*39330*/  HMMA.16816.F32.BF16 R16, R24.reuse, R8, R16 ;  /* 0x000000081810723c */ /* 0x044ff60000041810 */
[----:B------:R-:W-:Y:S11]  /*39340*/  @!UPT UIADD3 URZ, URZ, URZ, URZ ;  /* 0x0000003f3f3ff290 */ /* 0x000ff6000fffe03f */
[----:B------:R-:W-:Y:S01]  /*39350*/  @!UPT UIADD3 URZ, URZ, URZ, URZ ;  /* 0x0000003f3f3ff290 */ /* 0x000fe2000fffe03f */
[----:B------:R0:W-:Y:S01]  /*39360*/  STL.64 [R1+0x1b0], R16 ;  /* 0x0001b01001007387 */ /* 0x0001e20000100a00 */
[----:B------:R2:W-:Y:S02]  /*39370*/  STL.64 [R1+0x1b8], R18 ;  /* 0x0001b81201007387 */ /* 0x0005e40000100a00 */
[----:B------:R-:W3:Y:S02]  /*39380*/  LDL.LU R13, [R1+0xe4] ;  /* 0x0000e400010d7983 */ /* 0x000ee40000300800 */
[----:B-1----:R-:W3:Y:S01]  /*39390*/  LDL.LU R14, [R1+0xe8] ;  /* 0x0000e800010e7983 */ /* 0x002ee20000300800 */
[----:B------:R-:W3:Y:S04]  /*393a0*/  LDL.LU R15, [R1+0xec] ;  /* 0x0000ec00010f7983 */ /* 0x000ee80000300800 */
[----:B0-----:R-:W3:Y:S01]  /*393b0*/  LDL.LU R16, [R1+0xc0] ;  /* 0x0000c00001107983 */ /* 0x001ee20000300800 */
[----:B------:R-:W3:Y:S02]  /*393c0*/  LDL.LU R17, [R1+0xc4] ;  /* 0x0000c40001117983 */ /* 0x000ee40000300800 */
[----:B--2---:R-:W2:Y:S02]  /*393d0*/  LDL.LU R18, [R1+0xc8] ;  /* 0x0000c80001127983 */ /* 0x004ea40000300800 */
[----:B------:R-:W2:Y:S01]  /*393e0*/  LDL.LU R19, [R1+0xcc] ;  /* 0x0000cc0001137983 */ /* 0x000ea20000300800 */
[----:B------:R-:W-:Y:S01]  /*393f0*/  HMMA.16816.F32.BF16 R24, R24, R4, R20 ;  /* 0x000000041818723c */ /* 0x000fe20000041814 */
[----:B--2---:R-:W-:Y:S01]  /*39400*/  STL.64 [R1+0x3a70], R18 ;  /* 0x003a701201007387 */ /* 0x004fe20000100a00 */
[----:B---3--:R0:W-:Y:S03]  /*39410*/  STL.64 [R1+0x3a68], R16 ;  /* 0x003a681001007387 */ /* 0x0081e60000100a00 */
        /* <DEDUP_REMOVED lines=11> */
[----:B------:R-:W2:Y:S02]  /*394d0*/  LDL.LU.64 R20, [R1+0x3b28] ;  /* 0x003b280001147983 */ /* 0x000ea40000300a00 */
[----:B------:R-:W-:Y:S02]  /*394e0*/  STL.64 [R1+0x180], R24 ;  /* 0x0001801801007387 */ /* 0x000fe40000100a00 */
        /* <DEDUP_REMOVED lines=45> */
[----:B------:R1:W-:Y:S03]  /*397c0*/  STL.64 [R1+0x148], R26 ;  /* 0x0001481a01007387 */ /* 0x0003e60000100a00 */
[----:B0-----:R-:W2:Y:S01]  /*397d0*/  LDL.LU.64 R24, [R1+0x50] ;  /* 0x0000500001187983 */ /* 0x001ea20000300a00 */
[----:B-1----:R-:W2:Y:S03]  /*397e0*/  LDL.LU.64 R26, [R1+0x58] ;  /* 0x00005800011a7983 */ /* 0x002ea60000300a00 */
[----:B--2---:R-:W-:Y:S01]  /*397f0*/  STL.64 [R1+0x3a10], R26 ;  /* 0x003a101a01007387 */ /* 0x004fe20000100a00 */
[----:B------:R0:W-:Y:S02]  /*39800*/  STL.64 [R1+0x3a08], R24 ;  /* 0x003a081801007387 */ /* 0x0001e40000100a00 */
[----:B0-----:R-:W-:-:S02]  /*39810*/  IMAD.MOV.U32 R24, RZ, RZ, R23 ;  /* 0x000000ffff187224 */ /* 0x001fc400078e0017 */
[----:B------:R-:W2:Y:S01]  /*39820*/  LDL.LU R23, [R1+0x3a90] ;  /* 0x003a900001177983 */ /* 0x000ea20000300800 */
[----:B------:R-:W-:Y:S02]  /*39830*/  MOV R25, R2 ;  /* 0x0000000200197202 */ /* 0x000fe40000000f00 */
[----:B------:R-:W3:Y:S02]  /*39840*/  LDL.LU R2, [R1+0x3a8c] ;  /* 0x003a8c0001027983 */ /* 0x000ee40000300800 */
[----:B------:R-:W-:Y:S02]  /*39850*/  IMAD.MOV.U32 R26, RZ, RZ, R29 ;  /* 0x000000ffff1a7224 */ /* 0x000fe400078e001d */
[----:B------:R-:W3:Y:S01]  /*39860*/  LDL.LU R29, [R1+0x3a88] ;  /* 0x003a8800011d7983 */ /* 0x000ee20000300800 */
[----:B------:R-:W-:Y:S02]  /*39870*/  MOV R27, R6 ;  /* 0x00000006001b7202 */ /* 0x000fe40000000f00 */
[----:B------:R-:W3:Y:S03]  /*39880*/  LDL.LU R6, [R1+0x3a84] ;  /* 0x003a840001067983 */ /* 0x000ee60000300800 */
[----:B------:R-:W-:Y:S01]  /*39890*/  STL.64 [R1+0x3a20], R26 ;  /* 0x003a201a01007387 */ /* 0x000fe20000100a00 */
[----:B------:R0:W-:Y:S02]  /*398a0*/  STL.64 [R1+0x3a18], R24 ;  /* 0x003a181801007387 */ /* 0x0001e40000100a00 */
[----:B0-----:R-:W-:Y:S01]  /*398b0*/  IMAD.MOV.U32 R24, RZ, RZ, R7 ;  /* 0x000000ffff187224 */ /* 0x001fe200078e0007 */
[----:B----4-:R-:W-:Y:S01]  /*398c0*/  MOV R25, R10 ;  /* 0x0000000a00197202 */ /* 0x010fe20000000f00 */
[----:B------:R-:W4:Y:S01]  /*398d0*/  LDL.LU R7, [R1+0x3a80] ;  /* 0x003a800001077983 */ /* 0x000f220000300800 */
[----:B------:R-:W3:Y:S02]  /*398e0*/  LDL.LU R10, [R1+0x3a7c] ;  /* 0x003a7c00010a7983 */ /* 0x000ee40000300800 */
[----:B------:R-:W-:-:S02]  /*398f0*/  IMAD.MOV.U32 R26, RZ, RZ, R11 ;  /* 0x000000ffff1a7224 */ /* 0x000fc400078e000b */
[----:B------:R-:W3:Y:S01]  /*39900*/  LDL.LU R11, [R1+0x3a78] ;  /* 0x003a7800010b7983 */ /* 0x000ee20000300800 */
[C---:B--2---:R-:W-:Y:S11]  /*39910*/  HMMA.16816.F32.BF16 R16, R20.reuse, R8, R16 ;  /* 0x000000081410723c */ /* 0x044ff60000041810 */
[----:B------:R-:W-:Y:S11]  /*39920*/  @!UPT UIADD3 URZ, URZ, URZ, URZ ;  /* 0x0000003f3f3ff290 */ /* 0x000ff6000fffe03f */
[----:B------:R-:W-:Y:S01]  /*39930*/  @!UPT UIADD3 URZ, URZ, URZ, URZ ;  /* 0x0000003f3f3ff290 */ /* 0x000fe2000fffe03f */
[----:B------:R-:W-:Y:S01]  /*39940*/  STL.64 [R1+0x130], R16 ;  /* 0x0001301001007387 */ /* 0x000fe20000100a00 */
[----:B------:R-:W-:Y:S02]  /*39950*/  STL.64 [R1+0x138], R18 ;  /* 0x0001381201007387 */ /* 0x000fe40000100a00 */
[----:B------:R-:W0:Y:S02]  /*39960*/  LDSM.16.MT88.4 R16, [R3+0x1d080] ;  /* 0x01d080000310783b */ /* 0x000e240000004200 */
[----:B0-----:R-:W-:Y:S02]  /*39970*/  STL.64 [R1+0x70], R16 ;  /* 0x0000701001007387 */ /* 0x001fe40000100a00 */
[----:B------:R-:W-:Y:S02]  /*39980*/  STL.64 [R1+0x78], R18 ;  /* 0x0000781201007387 */ /* 0x000fe40000100a00 */
[----:B---3--:R-:W0:Y:S02]  /*39990*/  LDSM.16.MT88.4 R16, [R29+0x1d000] ;  /* 0x01d000001d10783b */ /* 0x008e240000004200 */
[----:B0-----:R-:W-:Y:S02]  /*399a0*/  STL.64 [R1+0x60], R16 ;  /* 0x0000601001007387 */ /* 0x001fe40000100a00 */
[----:B------:R0:W-:Y:S02]  /*399b0*/  STL.64 [R1+0x68], R18 ;  /* 0x0000681201007387 */ /* 0x0001e40000100a00 */
[----:B0-----:R-:W2:Y:S01]  /*399c0*/  LDL.LU.64 R18, [R1+0x3a70] ;  /* 0x003a700001127983 */ /* 0x001ea20000300a00 */
[----:B------:R-:W2:Y:S02]  /*399d0*/  LDL.LU.64 R16, [R1+0x3a68] ;  /* 0x003a680001107983 */ /* 0x000ea40000300a00 */
[----:B--2---:R-:W-:Y:S01]  /*399e0*/  HMMA.16816.F32.BF16 R16, R20, R4, R16 ;  /* 0x000000041410723c */ /* 0x004fe20000041810 */
[----:B------:R-:W2:Y:S11]  /*399f0*/  LDL R23, [R1+0x13f0] ;  /* 0x0013f00001177983 */ /* 0x000eb60000100800 */
[----:B------:R-:W-:Y:S11]  /*39a00*/  @!UPT UIADD3 URZ, URZ, URZ, URZ ;  /* 0x0000003f3f3ff290 */ /* 0x000ff6000fffe03f */
[----:B------:R-:W-:Y:S01]  /*39a10*/  STL.64 [R1+0x110], R16 ;  /* 0x0001101001007387 */ /* 0x000fe20000100a00 */
[----:B------:R-:W-:Y:S02]  /*39a20*/  STL.64 [R1+0x118], R18 ;  /* 0x0001181201007387 */ /* 0x000fe40000100a00 */
[----:B------:R-:W0:Y:S02]  /*39a30*/  LDSM.16.MT88.4 R16, [R29+0x1d080] ;  /* 0x01d080001d10783b */ /* 0x000e240000004200 */
[----:B0-----:R-:W-:Y:S02]  /*39a40*/  STL.64 [R1+0x40], R16 ;  /* 0x0000401001007387 */ /* 0x001fe40000100a00 */
[----:B------:R0:W-:Y:S02]  /*39a50*/  STL.64 [R1+0x48], R18 ;  /* 0x0000481201007387 */ /* 0x0001e40000100a00 */
[----:B0-----:R-:W3:Y:S01]  /*39a60*/  LDL.LU.64 R18, [R1+0x3a60] ;  /* 0x003a600001127983 */ /* 0x001ee20000300a00 */
[----:B------:R-:W3:Y:S01]  /*39a70*/  LDL.LU.64 R16, [R1+0x3a58] ;  /* 0x003a580001107983 */ /* 0x000ee20000300a00 */
        /* <DEDUP_REMOVED lines=31> */
[----:B0-----:R-:W-:Y:S01]  /*39c70*/  MOV R9, R26 ;  /* 0x0000001a00097202 */ /* 0x001fe20000000f00 */
[----:B------:R0:W-:Y:S01]  /*39c80*/  STL.64 [R1+0x20], R24 ;  /* 0x0000201801007387 */ /* 0x0001e20000100a00 */
[----:B------:R-:W-:Y:S02]  /*39c90*/  IMAD.MOV.U32 R8, RZ, RZ, R27 ;  /* 0x000000ffff087224 */ /* 0x000fe400078e001b */
[----:B------:R-:W2:Y:S01]  /*39ca0*/  LDL.LU.64 R26, [R1+0x3a20] ;  /* 0x003a2000011a7983 */ /* 0x000ea20000300a00 */
[----:B0-----:R-:W2:Y:S01]  /*39cb0*/  LDL.LU.64 R24, [R1+0x3a18] ;  /* 0x003a180001187983 */ /* 0x001ea20000300a00 */
[----:B------:R-:W-:Y:S01]  /*39cc0*/  STL [R1+0x39fc], R2 ;  /* 0x0039fc0201007387 */ /* 0x000fe20000100800 */
[----:B--2---:R-:W-:Y:S02]  /*39cd0*/  HMMA.16816.F32.BF16 R12, R12, R4, R24 ;  /* 0x000000040c0c723c */ /* 0x004fe40000041818 */
[----:B------:R-:W2:Y:S01]  /*39ce0*/  LDL.LU.64 R26, [R1+0x3a10] ;  /* 0x003a1000011a7983 */ /* 0x000ea20000300a00 */
[----:B------:R-:W2:Y:S02]  /*39cf0*/  LDL.LU.64 R24, [R1+0x3a08] ;  /* 0x003a080001187983 */ /* 0x000ea40000300a00 */
[----:B----4-:R-:W-:Y:S11]  /*39d00*/  STL.64 [R1+0x3a00], R6 ;  /* 0x003a000601007387 */ /* 0x010ff60000100a00 */
[----:B------:R-:W-:Y:S07]  /*39d10*/  @!UPT UIADD3 URZ, URZ, URZ, URZ ;  /* 0x0000003f3f3ff290 */ /* 0x000fee000fffe03f */
[----:B------:R-:W-:Y:S01]  /*39d20*/  STL.64 [R1+0xd0], R12 ;  /* 0x0000d00c01007387 */ /* 0x000fe20000100a00 */
[----:B------:R2:W-:Y:S02]  /*39d30*/  STL.64 [R1+0xd8], R14 ;  /* 0x0000d80e01007387 */ /* 0x0005e40000100a00 */
[----:B--2---:R-:W-:Y:S01]  /*39d40*/  HMMA.16816.F32.BF16 R12, R24, R10, R16 ;  /* 0x0000000a180c723c */ /* 0x004fe20000041810 */
[----:B------:R-:W-:Y:S01]  /*39d50*/  MOV R6, R24 ;  /* 0x0000001800067202 */ /* 0x000fe20000000f00 */
[----:B------:R-:W-:Y:S01]  /*39d60*/  IMAD.MOV.U32 R5, RZ, RZ, R25 ;  /* 0x000000ffff057224 */ /* 0x000fe200078e0019 */
[----:B------:R-:W-:Y:S01]  /*39d70*/  MOV R4, R26 ;  /* 0x0000001a00047202 */ /* 0x000fe20000000f00 */
[----:B------:R-:W-:Y:S01]  /*39d80*/  IMAD.MOV.U32 R2, RZ, RZ, R27 ;  /* 0x000000ffff027224 */ /* 0x000fe200078e001b */
[----:B------:R-:W-:Y:S04]  /*39d90*/  LDSM.16.MT88.4 R16, [R3+0x1e000] ;  /* 0x01e000000310783b */ /* 0x000fe80000004200 */
[----:B------:R-:W-:Y:S11]  /*39da0*/  LDSM.16.MT88.4 R24, [R0+0x1d080] ;  /* 0x01d080000018783b */ /* 0x000ff60000004200 */
[----:B------:R-:W-:Y:S03]  /*39db0*/  @!UPT UIADD3 URZ, URZ, URZ, URZ ;  /* 0x0000003f3f3ff290 */ /* 0x000fe6000fffe03f */
[----:B------:R-:W-:Y:S01]  /*39dc0*/  STL.64 [R1+0xc0], R12 ;  /* 0x0000c00c01007387 */ /* 0x000fe20000100a00 */
[----:B------:R-:W-:Y:S02]  /*39dd0*/  STL.64 [R1+0xc8], R14 ;  /* 0x0000c80e01007387 */ /* 0x000fe40000100a00 */
[----:B------:R-:W0:Y:S02]  /*39de0*/  LDSM.16.MT88.4 R12, [R0+0x1d000] ;  /* 0x01d00000000c783b */ /* 0x000e240000004200 */
[----:B0-----:R-:W-:Y:S02]  /*39df0*/  STL.64 [R1+0x3948], R14 ;  /* 0x0039480e01007387 */ /* 0x001fe40000100a00 */
[----:B------:R0:W-:Y:S02]  /*39e00*/  STL.64 [R1+0x3940], R12 ;  /* 0x0039400c01007387 */ /* 0x0001e40000100a00 */
[----:B0-----:R-:W2:Y:S01]  /*39e10*/  LDL.LU R12, [R1+0x1b0] ;  /* 0x0001b000010c7983 */ /* 0x001ea20000300800 */
[----:B------:R-:W2:Y:S02]  /*39e20*/  LDL.LU R13, [R1+0x1b4] ;  /* 0x0001b400010d7983 */ /* 0x000ea40000300800 */
[----:B------:R-:W2:Y:S02]  /*39e30*/  LDL.LU R14, [R1+0x1b8] ;  /* 0x0001b800010e7983 */ /* 0x000ea40000300800 */
[----:B------:R-:W2:Y:S01]  /*39e40*/  LDL.LU R15, [R1+0x1bc] ;  /* 0x0001bc00010f7983 */ /* 0x000ea20000300800 */
[----:B------:R-:W-:Y:S01]  /*39e50*/  STL [R1+0x3914], R24 ;  /* 0x0039141801007387 */ /* 0x000fe20000100800 */
[----:B------:R0:W-:Y:S02]  /*39e60*/  STL [R1+0x3910], R25 ;  /* 0x0039101901007387 */ /* 0x0001e40000100800 */
[----:B------:R-:W-:Y:S02]  /*39e70*/  STL [R1+0x390c], R26 ;  /* 0x00390c1a01007387 */ /* 0x000fe40000100800 */
[----:B------:R1:W-:Y:S01]  /*39e80*/  STL [R1+0x3908], R27 ;  /* 0x0039081b01007387 */ /* 0x0003e20000100800 */
[----:B0-----:R-:W2:Y:S01]  /*39e90*/  LDL.LU.64 R24, [R1+0x70] ;  /* 0x0000700001187983 */ /* 0x001ea20000300a00 */
[----:B-1----:R-:W2:Y:S02]  /*39ea0*/  LDL.LU.64 R26, [R1+0x78] ;  /* 0x00007800011a7983 */ /* 0x002ea40000300a00 */
[----:B------:R-:W-:Y:S02]  /*39eb0*/  STL [R1+0x3898], R0 ;  /* 0x0038980001007387 */ /* 0x000fe40000100800 */
[----:B------:R-:W-:Y:S01]  /*39ec0*/  STL.64 [R1+0x10], R16 ;  /* 0x0000101001007387 */ /* 0x000fe20000100a00 */
[----:B------:R-:W-:Y:S02]  /*39ed0*/  STL.64 [R1+0x18], R18 ;  /* 0x0000181201007387 */ /* 0x000fe40000100a00 */
[----:B------:R-:W0:Y:S04]  /*39ee0*/  LDSM.16.M88.4 R16, [R23+0x20380] ;  /* 0x020380001710783b */ /* 0x000e280000000200 */
[----:B------:R-:W1:Y:S01]  /*39ef0*/  LDSM.16.M88.4 R20, [R23+0x30380] ;  /* 0x030380001714783b */ /* 0x000e620000000200 */
[----:B0-----:R0:W-:Y:S03]  /*39f00*/  STL [R1+0x37dc], R18 ;  /* 0x0037dc1201007387 */ /* 0x0011e60000100800 */
[----:B------:R-:W-:Y:S02]  /*39f10*/  STL [R1+0x37d8], R19 ;  /* 0x0037d81301007387 */ /* 0x000fe40000100800 */
[----:B------:R3:W-:Y:S01]  /*39f20*/  STL.64 [R1+0x3950], R16 ;  /* 0x0039501001007387 */ /* 0x0007e20000100a00 */
[----:B0-----:R-:W-:-:S02]  /*39f30*/  MOV R18, R4 ;  /* 0x0000000400127202 */ /* 0x001fc40000000f00 */
[----:B---3--:R-:W-:Y:S01]  /*39f40*/  MOV R16, R6 ;  /* 0x0000000600107202 */ /* 0x008fe20000000f00 */
[----:B------:R-:W-:Y:S02]  /*39f50*/  IMAD.MOV.U32 R17, RZ, RZ, R5 ;  /* 0x000000ffff117224 */ /* 0x000fe400078e0005 */
[----:B------:R-:W0:Y:S04]  /*39f60*/  LDSM.16.MT88.4 R4, [R3+0x1e080] ;  /* 0x01e080000304783b */ /* 0x000e280000004200 */
[----:B-1----:R-:W-:Y:S01]  /*39f70*/  STL [R1+0x37d4], R22 ;  /* 0x0037d41601007387 */ /* 0x002fe20000100800 */
[----:B------:R-:W-:Y:S02]  /*39f80*/  STL [R1+0x37d0], R23 ;  /* 0x0037d01701007387 */ /* 0x000fe40000100800 */
[----:B------:R1:W-:Y:S02]  /*39f90*/  STL.64 [R1+0x3958], R20 ;  /* 0x0039581401007387 */ /* 0x0003e40000100a00 */
[----:B-1----:R-:W3:Y:S01]  /*39fa0*/  LDL.LU R20, [R1+0x1a0] ;  /* 0x0001a00001147983 */ /* 0x002ee20000300800 */
[----:B------:R-:W3:Y:S02]  /*39fb0*/  LDL.LU R21, [R1+0x1a4] ;  /* 0x0001a40001157983 */ /* 0x000ee40000300800 */
[----:B------:R-:W3:Y:S02]  /*39fc0*/  LDL.LU R22, [R1+0x1a8] ;  /* 0x0001a80001167983 */ /* 0x000ee40000300800 */
[----:B------:R-:W3:Y:S01]  /*39fd0*/  LDL.LU R23, [R1+0x1ac] ;  /* 0x0001ac0001177983 */ /* 0x000ee20000300800 */
[----:B0-----:R-:W-:Y:S01]  /*39fe0*/  STL.64 [R1], R4 ;  /* 0x0000000401007387 */ /* 0x001fe20000100a00 */
[----:B------:R0:W-:Y:S03]  /*39ff0*/  STL.64 [R1+0x8], R6 ;  /* 0x0000080601007387 */ /* 0x0001e60000100a00 */
[----:B0-----:R-:W3:Y:S01]  /*3a000*/  LDL.LU.64 R6, [R1+0x3a00] ;  /* 0x003a000001067983 */ /* 0x001ee20000300a00 */
[----:B------:R-:W-:Y:S01]  /*3a010*/  IMAD.MOV.U32 R19, RZ, RZ, R2 ;  /* 0x000000ffff137224 */ /* 0x000fe200078e0002 */
[----:B--2---:R-:W-:Y:S01]  /*3a020*/  HMMA.16816.F32.BF16 R12, R24, R10, R12 ;  /* 0x0000000a180c723c */ /* 0x004fe2000004180c */
[----:B------:R-:W-:Y:S01]  /*3a030*/  IMAD.MOV.U32 R2, RZ, RZ, R24 ;  /* 0x000000ffff027224 */ /* 0x000fe200078e0018 */
[----:B------:R-:W-:Y:S11]  /*3a040*/  MOV R28, R25 ;  /* 0x00000019001c7202 */ /* 0x000ff60000000f00 */
[----:B------:R-:W-:Y:S11]  /*3a050*/  @!UPT UIADD3 URZ, URZ, URZ, URZ ;  /* 0x0000003f3f3ff290 */ /* 0x000ff6000fffe03f */
[----:B------:R-:W-:Y:S01]  /*3a060*/  IMAD.MOV.U32 R24, RZ, RZ, R12 ;  /* 0x000000ffff187224 */ /* 0x000fe200078e000c */
[----:B------:R-:W-:Y:S01]  /*3a070*/  MOV R25, R13 ;  /* 0x0000000d00197202 */ /* 0x000fe20000000f00 */
[----:B---3--:R-:W-:Y:S11]  /*3a080*/  HMMA.16816.F32.BF16 R16, R16, R6, R20 ;  /* 0x000000061010723c */ /* 0x008ff60000041814 */
[----:B------:R-:W-:Y:S11]  /*3a090*/  @!UPT UIADD3 URZ, URZ, URZ, URZ ;  /* 0x0000003f3f3ff290 */ /* 0x000ff6000fffe03f */
[----:B------:R-:W-:Y:S01]  /*3a0a0*/  @!UPT UIADD3 URZ, URZ, URZ, URZ ;  /* 0x0000003f3f3ff290 */ /* 0x000fe2000fffe03f */
[----:B------:R-:W-:Y:S01]  /*3a0b0*/  STL.64 [R1+0xb0], R16 ;  /* 0x0000b01001007387 */ /* 0x000fe20000100a00 */
[----:B------:R-:W-:Y:S01]  /*3a0c0*/  STL [R1+0xb8], R18 ;  /* 0x0000b81201007387 */ /* 0x000fe20000100800 */
[----:B------:R-:W-:Y:S02]  /*3a0d0*/  MOV R3, R19 ;  /* 0x0000001300037202 */ /* 0x000fe40000000f00 */
[----:B------:R-:W0:Y:S04]  /*3a0e0*/  LDSM.16.MT88.4 R16, [R29+0x1e000] ;  /* 0x01e000001d10783b */ /* 0x000e280000004200 */
[----:B------:R1:W-:Y:S04]  /*3a0f0*/  STL [R1+0x3918], R3 ;  /* 0x0039180301007387 */ /* 0x0003e80000100800 */
[----:B0-----:R-:W-:Y:S01]  /*3a100*/  STL.64 [R1+0x58], R18 ;  /* 0x0000581201007387 */ /* 0x001fe20000100a00 */
[----:B------:R-:W-:Y:S02]  /*3a110*/  STL.64 [R1+0x39f0], R10 ;  /* 0x0039f00a01007387 */ /* 0x000fe40000100a00 */
[----:B------:R-:W2:Y:S02]  /*3a120*/  LDL.LU R12, [R1+0x20] ;  /* 0x00002000010c7983 */ /* 0x000ea40000300800 */
[----:B------:R-:W2:Y:S02]  /*3a130*/  LDL.LU R13, [R1+0x24] ;  /* 0x00002400010d7983 */ /* 0x000ea40000300800 */
[----:B-1----:R-:W-:Y:S01]  /*3a140*/  IMAD.MOV.U32 R3, RZ, RZ, R26 ;  /* 0x000000ffff037224 */ /* 0x002fe200078e001a */
[----:B------:R-:W-:Y:S01]  /*3a150*/  MOV R0, R27 ;  /* 0x0000001b00007202 */ /* 0x000fe20000000f00 */
[----:B------:R-:W-:Y:S01]  /*3a160*/  IMAD.MOV.U32 R26, RZ, RZ, R14 ;  /* 0x000000ffff1a7224 */ /* 0x000fe200078e000e */
[----:B------:R-:W-:Y:S01]  /*3a170*/  MOV R27, R15 ;  /* 0x0000000f001b7202 */ /* 0x000fe20000000f00 */
[----:B------:R-:W-:Y:S01]  /*3a180*/  IMAD.MOV.U32 R14, RZ, RZ, R9 ;  /* 0x000000ffff0e7224 */ /* 0x000fe200078e0009 */
[----:B------:R-:W-:-:S05]  /*3a190*/  MOV R15, R8 ;  /* 0x00000008000f7202 */ /* 0x000fca0000000f00 */
[----:B------:R-:W-:Y:S04]  /*3a1a0*/  STL.64 [R1+0x3968], R14 ;  /* 0x0039680e01007387 */ /* 0x000fe80000100a00 */
[----:B--2---:R0:W-:Y:S04]  /*3a1b0*/  STL.64 [R1+0x3960], R12 ;  /* 0x0039600c01007387 */ /* 0x0041e80000100a00 */
[----:B0-----:R-:W2:Y:S01]  /*3a1c0*/  LDL.LU R12, [R1+0x30] ;  /* 0x00003000010c7983 */ /* 0x001ea20000300800 */
[----:B------:R-:W2:Y:S02]  /*3a1d0*/  LDL.LU R13, [R1+0x34] ;  /* 0x00003400010d7983 */ /* 0x000ea40000300800 */
[----:B------:R-:W3:Y:S02]  /*3a1e0*/  LDL.LU R14, [R1+0x38] ;  /* 0x00003800010e7983 */ /* 0x000ee40000300800 */
[----:B------:R-:W3:Y:S02]  /*3a1f0*/  LDL.LU R15, [R1+0x3c] ;  /* 0x00003c00010f7983 */ /* 0x000ee40000300800 */
[----:B------:R-:W-:Y:S01]  /*3a200*/  IMAD.MOV.U32 R4, RZ, RZ, R16 ;  /* 0x000000ffff047224 */ /* 0x000fe200078e0010 */
[----:B------:R-:W-:Y:S01]  /*3a210*/  MOV R5, R17 ;  /* 0x0000001100057202 */ /* 0x000fe20000000f00 */
[----:B---3--:R-:W-:Y:S01]  /*3a220*/  STL.64 [R1+0x3998], R14 ;  /* 0x0039980e01007387 */ /* 0x008fe20000100a00 */
[----:B--2---:R0:W-:Y:S02]  /*3a230*/  STL.64 [R1+0x3990], R12 ;  /* 0x0039900c01007387 */ /* 0x0041e40000100a00 */
[----:B------:R-:W2:Y:S02]  /*3a240*/  LDL.LU R16, [R1+0x110] ;  /* 0x0001100001107983 */ /* 0x000ea40000300800 */
[----:B------:R-:W2:Y:S01]  /*3a250*/  LDL.LU R17, [R1+0x114] ;  /* 0x0001140001117983 */ /* 0x000ea20000300800 */
[----:B------:R-:W3:Y:S01]  /*3a260*/  LDL.LU R18, [R1+0x118] ;  /* 0x0001180001127983 */ /* 0x000ee20000300800 */
[----:B------:R-:W3:Y:S03]  /*3a270*/  LDL.LU R19, [R1+0x11c] ;  /* 0x00011c0001137983 */ /* 0x000ee60000300800 */
        /* <DEDUP_REMOVED lines=8> */
[----:B------:R-:W2:Y:S02]  /*3a300*/  LDL.LU R14, [R1+0x68] ;  /* 0x00006800010e7983 */ /* 0x000ea40000300800 */
[----:B------:R-:W2:Y:S01]  /*3a310*/  LDL.LU R15, [R1+0x6c] ;  /* 0x00006c00010f7983 */ /* 0x000ea20000300800 */
[----:B---3--:R-:W-:Y:S01]  /*3a320*/  STL.64 [R1+0x3978], R18 ;  /* 0x0039781201007387 */ /* 0x008fe20000100a00 */
[----:B------:R0:W-:Y:S03]  /*3a330*/  STL.64 [R1+0x3970], R16 ;  /* 0x0039701001007387 */ /* 0x0001e60000100a00 */
[----:B0-----:R-:W3:Y:S01]  /*3a340*/  LDL.LU R16, [R1+0x140] ;  /* 0x0001400001107983 */ /* 0x001ee20000300800 */
[----:B------:R-:W3:Y:S02]  /*3a350*/  LDL.LU R17, [R1+0x144] ;  /* 0x0001440001117983 */ /* 0x000ee40000300800 */
[----:B------:R-:W4:Y:S02]  /*3a360*/  LDL.LU R18, [R1+0x148] ;  /* 0x0001480001127983 */ /* 0x000f240000300800 */
[----:B------:R-:W4:Y:S02]  /*3a370*/  LDL.LU R19, [R1+0x14c] ;  /* 0x00014c0001137983 */ /* 0x000f240000300800 */
[----:B----4-:R-:W-:Y:S01]  /*3a380*/  STL.64 [R1+0x3988], R18 ;  /* 0x0039881201007387 */ /* 0x010fe20000100a00 */
[----:B---3--:R0:W-:Y:S03]  /*3a390*/  STL.64 [R1+0x3980], R16 ;  /* 0x0039801001007387 */ /* 0x0081e60000100a00 */
        /* <DEDUP_REMOVED lines=9> */
[----:B------:R-:W4:Y:S01]  /*3a430*/  LDL.LU R19, [R1+0x15c] ;  /* 0x00015c0001137983 */ /* 0x000f220000300800 */
[----:B------:R-:W2:Y:S01]  /*3a440*/  LDL.LU R8, [R1+0x180] ;  /* 0x0001800001087983 */ /* 0x000ea20000300800 */
[----:B------:R-:W2:Y:S02]  /*3a450*/  LDL.LU R9, [R1+0x184] ;  /* 0x0001840001097983 */ /* 0x000ea40000300800 */
[----:B------:R-:W2:Y:S02]  /*3a460*/  LDL.LU R10, [R1+0x188] ;  /* 0x00018800010a7983 */ /* 0x000ea40000300800 */
[----:B------:R-:W2:Y:S01]  /*3a470*/  LDL.LU R11, [R1+0x18c] ;  /* 0x00018c00010b7983 */ /* 0x000ea20000300800 */
        /* <DEDUP_REMOVED lines=16> */
[----:B------:R-:W3:Y:S02]  /*3a580*/  LDL.LU R18, [R1+0x198] ;  /* 0x0001980001127983 */ /* 0x000ee40000300800 */
[----:B------:R-:W3:Y:S01]  /*3a590*/  LDL.LU R19, [R1+0x19c] ;  /* 0x00019c0001137983 */ /* 0x000ee20000300800 */
[----:B------:R-:W4:Y:S01]  /*3a5a0*/  LDL.LU R20, [R1+0x130] ;  /* 0x0001300001147983 */ /* 0x000f220000300800 */
[----:B------:R-:W4:Y:S02]  /*3a5b0*/  LDL.LU R21, [R1+0x134] ;  /* 0x0001340001157983 */ /* 0x000f240000300800 */
[----:B------:R-:W4:Y:S02]  /*3a5c0*/  LDL.LU R22, [R1+0x138] ;  /* 0x0001380001167983 */ /* 0x000f240000300800 */
[----:B------:R-:W4:Y:S01]  /*3a5d0*/  LDL.LU R23, [R1+0x13c] ;  /* 0x00013c0001177983 */ /* 0x000f220000300800 */
[----:B------:R0:W-:Y:S01]  /*3a5e0*/  STL [R1+0x3928], R27 ;  /* 0x0039281b01007387 */ /* 0x0001e20000100800 */
[----:B------:R1:W-:Y:S02]  /*3a5f0*/  STL [R1+0x3924], R26 ;  /* 0x0039241a01007387 */ /* 0x0003e40000100800 */
[----:B------:R2:W-:Y:S02]  /*3a600*/  STL [R1+0x3920], R25 ;  /* 0x0039201901007387 */ /* 0x0005e40000100800 */
[----:B------:R2:W-:Y:S01]  /*3a610*/  STL [R1+0x391c], R24 ;  /* 0x00391c1801007387 */ /* 0x0005e20000100800 */
[----:B0-----:R-:W-:Y:S01]  /*3a620*/  MOV R27, R0 ;  /* 0x00000000001b7202 */ /* 0x001fe20000000f00 */
[----:B-1----:R-:W-:Y:S01]  /*3a630*/  IMAD.MOV.U32 R26, RZ, RZ, R3 ;  /* 0x000000ffff1a7224 */ /* 0x002fe200078e0003 */
[----:B--2---:R-:W-:Y:S01]  /*3a640*/  MOV R25, R28 ;  /* 0x0000001c00197202 */ /* 0x004fe20000000f00 */
[----:B------:R-:W-:-:S02]  /*3a650*/  IMAD.MOV.U32 R24, RZ, RZ, R2 ;  /* 0x000000ffff187224 */ /* 0x000fc400078e0002 */
[----:B------:R-:W2:Y:S01]  /*3a660*/  LDL.LU R2, [R1+0x39fc] ;  /* 0x0039fc0001027983 */ /* 0x000ea20000300800 */
[----:B------:R-:W2:Y:S04]  /*3a670*/  LDL.LU R28, [R1+0x39f8] ;  /* 0x0039f800011c7983 */ /* 0x000ea80000300800 */
[----:B------:R-:W-:Y:S01]  /*3a680*/  HMMA.16816.F32.BF16 R24, R24, R6, R8 ;  /* 0x000000061818723c */ /* 0x000fe20000041808 */
[----:B------:R-:W3:Y:S11]  /*3a690*/  LDL.LU.64 R10, [R1+0x39f0] ;  /* 0x0039f000010a7983 */ /* 0x000ef60000300a00 */
[----:B------:R-:W-:Y:S11]  /*3a6a0*/  @!UPT UIADD3 URZ, URZ, URZ, URZ ;  /* 0x0000003f3f3ff290 */ /* 0x000ff6000fffe03f */
[----:B------:R0:W-:Y:S01]  /*3a6b0*/  STL.64 [R1+0x70], R24 ;  /* 0x0000701801007387 */ /* 0x0001e20000100a00 */
[----:B------:R1:W-:Y:S02]  /*3a6c0*/  STL [R1+0x78], R26 ;  /* 0x0000781a01007387 */ /* 0x0003e40000100800 */
[----:B------:R-:W-:Y:S01]  /*3a6d0*/  IMAD.MOV.U32 R3, RZ, RZ, R27 ;  /* 0x000000ffff037224 */ /* 0x000fe200078e001b */
[C---:B---3--:R-:W-:Y:S11]  /*3a6e0*/  HMMA.16816.F32.BF16 R16, R12.reuse, R10, R16 ;  /* 0x0000000a0c10723c */ /* 0x048ff60000041810 */
[----:B------:R-:W-:Y:S11]  /*3a6f0*/  @!UPT UIADD3 URZ, URZ, URZ, URZ ;  /* 0x0000003f3f3ff290 */ /* 0x000ff6000fffe03f */
[----:B------:R-:W-:Y:S02]  /*3a700*/  @!UPT UIADD3 URZ, URZ, URZ, URZ ;  /* 0x0000003f3f3ff290 */ /* 0x000fe4000fffe03f */
[----:B0-----:R-:W-:Y:S01]  /*3a710*/  MOV R25, R18 ;  /* 0x0000001200197202 */ /* 0x001fe20000000f00 */
[----:B------:R-:W-:Y:S01]  /*3a720*/  IMAD.MOV.U32 R24, RZ, RZ, R19 ;  /* 0x000000ffff187224 */ /* 0x000fe200078e0013 */
[----:B------:R-:W-:Y:S01]  /*3a730*/  MOV R27, R16 ;  /* 0x00000010001b7202 */ /* 0x000fe20000000f00 */
[----:B-1----:R-:W-:Y:S01]  /*3a740*/  IMAD.MOV.U32 R26, RZ, RZ, R17 ;  /* 0x000000ffff1a7224 */ /* 0x002fe200078e0011 */
[----:B------:R-:W3:Y:S01]  /*3a750*/  LDL.LU.64 R18, [R1+0x39e8] ;  /* 0x0039e80001127983 */ /* 0x000ee20000300a00 */
[----:B------:R-:W3:Y:S03]  /*3a760*/  LDL.LU.64 R16, [R1+0x39e0] ;  /* 0x0039e00001107983 */ /* 0x000ee60000300a00 */
[----:B------:R-:W-:Y:S01]  /*3a770*/  STL.64 [R1+0x3938], R26 ;  /* 0x0039381a01007387 */ /* 0x000fe20000100a00 */
[----:B------:R0:W-:Y:S03]  /*3a780*/  STL.64 [R1+0x3930], R24 ;  /* 0x0039301801007387 */ /* 0x0001e60000100a00 */
[----:B0-----:R-:W2:Y:S01]  /*3a790*/  LDL.LU R24, [R1+0x100] ;  /* 0x0001000001187983 */ /* 0x001ea20000300800 */
[----:B------:R-:W2:Y:S02]  /*3a7a0*/  LDL.LU R25, [R1+0x104] ;  /* 0x0001040001197983 */ /* 0x000ea40000300800 */
[----:B------:R-:W2:Y:S01]  /*3a7b0*/  LDL.LU R26, [R1+0x108] ;  /* 0x00010800011a7983 */ /* 0x000ea20000300800 */
[----:B---3--:R-:W-:Y:S01]  /*3a7c0*/  HMMA.16816.F32.BF16 R12, R12, R6, R16 ;  /* 0x000000060c0c723c */ /* 0x008fe20000041810 */
[----:B------:R-:W3:Y:S01]  /*3a7d0*/  LDL.LU.64 R18, [R1+0x39d8] ;  /* 0x0039d80001127983 */ /* 0x000ee20000300a00 */
[----:B------:R-:W3:Y:S11]  /*3a7e0*/  LDL.LU.64 R16, [R1+0x39d0] ;  /* 0x0039d00001107983 */ /* 0x000ef60000300a00 */
[----:B------:R-:W-:Y:S10]  /*3a7f0*/  @!UPT UIADD3 URZ, URZ, URZ, URZ ;  /* 0x0000003f3f3ff290 */ /* 0x000ff4000fffe03f */
[----:B------:R-:W-:Y:S01]  /*3a800*/  STL.64 [R1+0xa0], R12 ;  /* 0x0000a00c01007387 */ /* 0x000fe20000100a00 */
[----:B------:R0:W-:Y:S02]  /*3a810*/  STL [R1+0xa8], R14 ;  /* 0x0000a80e01007387 */ /* 0x0001e40000100800 */
[----:B------:R-:W-:Y:S02]  /*3a820*/  IMAD.MOV.U32 R0, RZ, RZ, R15 ;  /* 0x000000ffff007224 */ /* 0x000fe400078e000f */
[----:B0-----:R-:W3:Y:S01]  /*3a830*/  LDL.LU.64 R14, [R1+0x39c8] ;  /* 0x0039c800010e7983 */ /* 0x001ee20000300a00 */
[----:B------:R-:W3:Y:S02]  /*3a840*/  LDL.LU.64 R12, [R1+0x39c0] ;  /* 0x0039c000010c7983 */ /* 0x000ee40000300a00 */
[C---:B---3--:R-:W-:Y:S11]  /*3a850*/  HMMA.16816.F32.BF16 R16, R12.reuse, R10, R16 ;  /* 0x0000000a0c10723c */ /* 0x048ff60000041810 */
[----:B------:R-:W-:Y:S11]  /*3a860*/  @!UPT UIADD3 URZ, URZ, URZ, URZ ;  /* 0x0000003f3f3ff290 */ /* 0x000ff6000fffe03f */
[----:B------:R-:W-:Y:S01]  /*3a870*/  @!UPT UIADD3 URZ, URZ, URZ, URZ ;  /* 0x0000003f3f3ff290 */ /* 0x000fe2000fffe03f */
[----:B------:R0:W-:Y:S01]  /*3a880*/  STL.64 [R1+0x120], R16 ;  /* 0x0001201001007387 */ /* 0x0001e20000100a00 */
[----:B------:R-:W-:Y:S01]  /*3a890*/  MOV R9, R18 ;  /* 0x0000001200097202 */ /* 0x000fe20000000f00 */
[----:B------:R-:W-:Y:S02]  /*3a8a0*/  IMAD.MOV.U32 R8, RZ, RZ, R19 ;  /* 0x000000ffff087224 */ /* 0x000fe400078e0013 */
[----:B------:R-:W3:Y:S04]  /*3a8b0*/  LDL.LU.64 R18, [R1+0x39b8] ;  /* 0x0039b80001127983 */ /* 0x000ee80000300a00 */
[----:B0-----:R-:W3:Y:S02]  /*3a8c0*/  LDL.LU.64 R16, [R1+0x39b0] ;  /* 0x0039b00001107983 */ /* 0x001ee40000300a00 */
[----:B---3--:R-:W-:Y:S02]  /*3a8d0*/  HMMA.16816.F32.BF16 R12, R12, R6, R16 ;  /* 0x000000060c0c723c */ /* 0x008fe40000041810 */
[----:B------:R-:W3:Y:S01]  /*3a8e0*/  LDL.LU.64 R18, [R1+0x39a8] ;  /* 0x0039a80001127983 */ /* 0x000ee20000300a00 */
[----:B------:R-:W3:Y:S11]  /*3a8f0*/  LDL.LU.64 R16, [R1+0x39a0] ;  /* 0x0039a00001107983 */ /* 0x000ef60000300a00 */
[----:B------:R-:W-:Y:S09]  /*3a900*/  @!UPT UIADD3 URZ, URZ, URZ, URZ ;  /* 0x0000003f3f3ff290 */ /* 0x000ff2000fffe03f */
[----:B------:R-:W-:Y:S01]  /*3a910*/  STL.64 [R1+0x150], R12 ;  /* 0x0001500c01007387 */ /* 0x000fe20000100a00 */
[----:B------:R-:W-:Y:S02]  /*3a920*/  STL.64 [R1+0x158], R14 ;  /* 0x0001580e01007387 */ /* 0x000fe40000100a00 */
[----:B------:R-:W0:Y:S02]  /*3a930*/  LDSM.16.MT88.4 R12, [R29+0x1e080] ;  /* 0x01e080001d0c783b */ /* 0x000e240000004200 */
[----:B0-----:R-:W-:Y:S02]  /*3a940*/  STL.64 [R1+0x60], R12 ;  /* 0x0000600c01007387 */ /* 0x001fe40000100a00 */
[----:B------:R0:W-:Y:S02]  /*3a950*/  STL.64 [R1+0x68], R14 ;  /* 0x0000680e01007387 */ /* 0x0001e40000100a00 */
[----:B0-----:R-:W3:Y:S01]  /*3a960*/  LDL.LU.64 R14, [R1+0x3998] ;  /* 0x00399800010e7983 */ /* 0x001ee20000300a00 */
[----:B------:R-:W3:Y:S01]  /*3a970*/  LDL.LU.64 R12, [R1+0x3990] ;  /* 0x00399000010c7983 */ /* 0x000ee20000300a00 */
[----:B--2---:R-:W-:Y:S01]  /*3a980*/  MOV R27, R28 ;  /* 0x0000001c001b7202 */ /* 0x004fe20000000f00 */
[C---:B---3--:R-:W-:Y:S11]  /*3a990*/  HMMA.16816.F32.BF16 R16, R12.reuse, R10, R16 ;  /* 0x0000000a0c10723c */ /* 0x048ff60000041810 */
[----:B------:R-:W-:Y:S11]  /*3a9a0*/  @!UPT UIADD3 URZ, URZ, URZ, URZ ;  /* 0x0000003f3f3ff290 */ /* 0x000ff6000fffe03f */
[----:B------:R-:W-:Y:S01]  /*3a9b0*/  @!UPT UIADD3 URZ, URZ, URZ, URZ ;  /* 0x0000003f3f3ff290 */ /* 0x000fe2000fffe03f */
[----:B------:R0:W-:Y:S01]  /*3a9c0*/  STL.64 [R1+0x170], R16 ;  /* 0x0001701001007387 */ /* 0x0001e20000100a00 */
[----:B------:R-:W-:Y:S01]  /*3a9d0*/  MOV R29, R18 ;  /* 0x00000012001d7202 */ /* 0x000fe20000000f00 */
[----:B------:R-:W-:Y:S02]  /*3a9e0*/  IMAD.MOV.U32 R28, RZ, RZ, R19 ;  /* 0x000000ffff1c7224 */ /* 0x000fe400078e0013 */
        /* <DEDUP_REMOVED lines=10> */
[----:B0-----:R-:W4:Y:S01]  /*3aa90*/  LDL.LU.64 R14, [R1+0x3968] ;  /* 0x00396800010e7983 */ /* 0x001f220000300a00 */
[----:B------:R-:W4:Y:S02]  /*3aaa0*/  LDL.LU.64 R12, [R1+0x3960] ;  /* 0x00396000010c7983 */ /* 0x000f240000300a00 */
[C---:B----4-:R-:W-:Y:S08]  /*3aab0*/  HMMA.16816.F32.BF16 R20, R12.reuse, R10, R20 ;  /* 0x0000000a0c14723c */ /* 0x050ff00000041814 */
[----:B--2---:R-:W-:Y:S11]  /*3aac0*/  HMMA.16816.F32.BF16 R12, R12, R6, R16 ;  /* 0x000000060c0c723c */ /* 0x004ff60000041810 */
[----:B------:R-:W-:Y:S05]  /*3aad0*/  @!UPT UIADD3 URZ, URZ, URZ, URZ ;  /* 0x0000003f3f3ff290 */ /* 0x000fea000fffe03f */
[----:B------:R-:W-:Y:S01]  /*3aae0*/  IMAD.MOV.U32 R29, RZ, RZ, R23 ;  /* 0x000000ffff1d7224 */ /* 0x000fe200078e0017 */
[----:B------:R-:W-:Y:S01]  /*3aaf0*/  MOV R28, R22 ;  /* 0x00000016001c7202 */ /* 0x000fe20000000f00 */
[----:B------:R0:W-:Y:S04]  /*3ab00*/  STL.64 [R1+0x1e0], R20 ;  /* 0x0001e01401007387 */ /* 0x0001e80000100a00 */
[----:B0-----:R-:W2:Y:S01]  /*3ab10*/  LDL.LU.64 R20, [R1+0x3958] ;  /* 0x0039580001147983 */ /* 0x001ea20000300a00 */
[----:B------:R-:W-:Y:S02]  /*3ab20*/  STL [R1+0x3874], R29 ;  /* 0x0038741d01007387 */ /* 0x000fe40000100800 */
[----:B------:R-:W-:Y:S02]  /*3ab30*/  STL [R1+0x3870], R28 ;  /* 0x0038701c01007387 */ /* 0x000fe40000100800 */
[----:B------:R-:W3:Y:S01]  /*3ab40*/  LDL.LU.64 R16, [R1+0x3950] ;  /* 0x0039500001107983 */ /* 0x000ee20000300a00 */
[----:B------:R-:W-:Y:S01]  /*3ab50*/  STL.64 [R1+0x1b0], R12 ;  /* 0x0001b00c01007387 */ /* 0x000fe20000100a00 */
[----:B------:R-:W-:Y:S02]  /*3ab60*/  STL.64 [R1+0x1b8], R14 ;  /* 0x0001b80e01007387 */ /* 0x000fe40000100a00 */
[----:B------:R-:W0:Y:S02]  /*3ab70*/  LDSM.16.MT88.4 R12, [R2+0x1e000] ;  /* 0x01e00000020c783b */ /* 0x000e240000004200 */
[----:B0-----:R-:W-:Y:S02]  /*3ab80*/  STL.64 [R1+0x40], R12 ;  /* 0x0000400c01007387 */ /* 0x001fe40000100a00 */
[----:B------:R0:W-:Y:S02]  /*3ab90*/  STL.64 [R1+0x48], R14 ;  /* 0x0000480e01007387 */ /* 0x0001e40000100a00 */
[----:B0-----:R-:W4:Y:S01]  /*3aba0*/  LDL.LU.64 R14, [R1+0x3948] ;  /* 0x00394800010e7983 */ /* 0x001f220000300a00 */
[----:B------:R-:W4:Y:S02]  /*3abb0*/  LDL.LU.64 R12, [R1+0x3940] ;  /* 0x00394000010c7983 */ /* 0x000f240000300a00 */
[C---:B----4-:R-:W-:Y:S11]  /*3abc0*/  HMMA.16816.F32.BF16 R24, R12.reuse, R10, R24 ;  /* 0x0000000a0c18723c */ /* 0x050ff60000041818 */
[----:B------:R-:W-:Y:S11]  /*3abd0*/  @!UPT UIADD3 URZ, URZ, URZ, URZ ;  /* 0x0000003f3f3ff290 */ /* 0x000ff6000fffe03f */
[----:B------:R-:W-:Y:S02]  /*3abe0*/  @!UPT UIADD3 URZ, URZ, URZ, URZ ;  /* 0x0000003f3f3ff290 */ /* 0x000fe4000fffe03f */
[----:B------:R-:W-:Y:S01]  /*3abf0*/  MOV R19, R26 ;  /* 0x0000001a00137202 */ /* 0x000fe20000000f00 */
[----:B------:R-:W-:Y:S01]  /*3ac00*/  IMAD.MOV.U32 R18, RZ, RZ, R27 ;  /* 0x000000ffff127224 */ /* 0x000fe200078e001b */
[----:B------:R-:W-:Y:S01]  /*3ac10*/  MOV R23, R24 ;  /* 0x0000001800177202 */ /* 0x000fe20000000f00 */
[----:B------:R-:W-:Y:S01]  /*3ac20*/  IMAD.MOV.U32 R22, RZ, RZ, R25 ;  /* 0x000000ffff167224 */ /* 0x000fe200078e0019 */
[----:B------:R-:W4:Y:S01]  /*3ac30*/  LDL.LU.64 R26, [R1+0x3938] ;  /* 0x00393800011a7983 */ /* 0x000f220000300a00 */
[----:B------:R-:W4:Y:S02]  /*3ac40*/  LDL.LU.64 R24, [R1+0x3930] ;  /* 0x0039300001187983 */ /* 0x000f240000300a00 */
[----:B------:R-:W-:Y:S02]  /*3ac50*/  STL.64 [R1+0x38f0], R18 ;  /* 0x0038f01201007387 */ /* 0x000fe40000100a00 */
[----:B---3--:R0:W-:Y:S02]  /*3ac60*/  STL.64 [R1+0x38e8], R16 ;  /* 0x0038e81001007387 */ /* 0x0081e40000100a00 */
[----:B0-----:R-:W3:Y:S01]  /*3ac70*/  LDL.LU R16, [R1+0xf0] ;  /* 0x0000f00001107983 */ /* 0x001ee20000300800 */
[----:B------:R-:W3:Y:S02]  /*3ac80*/  LDL.LU R17, [R1+0xf4] ;  /* 0x0000f40001117983 */ /* 0x000ee40000300800 */
[----:B------:R-:W3:Y:S02]  /*3ac90*/  LDL.LU R18, [R1+0xf8] ;  /* 0x0000f80001127983 */ /* 0x000ee40000300800 */
[----:B------:R-:W3:Y:S01]  /*3aca0*/  LDL.LU R19, [R1+0xfc] ;  /* 0x0000fc0001137983 */ /* 0x000ee20000300800 */
[----:B------:R-:W-:Y:S01]  /*3acb0*/  STL.64 [R1+0x38e0], R22 ;  /* 0x0038e01601007387 */ /* 0x000fe20000100a00 */
[----:B--2---:R-:W-:Y:S01]  /*3acc0*/  STL.64 [R1+0x38d8], R20 ;  /* 0x0038d81401007387 */ /* 0x004fe20000100a00 */
[----:B---3--:R-:W-:Y:S11]  /*3acd0*/  HMMA.16816.F32.BF16 R12, R12, R6, R16 ;  /* 0x000000060c0c723c */ /* 0x008ff60000041810 */
[----:B------:R-:W-:Y:S11]  /*3ace0*/  @!UPT UIADD3 URZ, URZ, URZ, URZ ;  /* 0x0000003f3f3ff290 */ /* 0x000ff6000fffe03f */
[----:B------:R-:W-:Y:S01]  /*3acf0*/  @!UPT UIADD3 URZ, URZ, URZ, URZ ;  /* 0x0000003f3f3ff290 */ /* 0x000fe2000fffe03f */
[----:B------:R-:W-:Y:S01]  /*3ad00*/  STL.64 [R1+0x160], R12 ;  /* 0x0001600c01007387 */ /* 0x000fe20000100a00 */
[----:B------:R-:W-:Y:S02]  /*3ad10*/  STL.64 [R1+0x3900], R6 ;  /* 0x0039000601007387 */ /* 0x000fe40000100a00 */
[----:B------:R0:W-:Y:S01]  /*3ad20*/  STL.64 [R1+0x38f8], R4 ;  /* 0x0038f80401007387 */ /* 0x0001e20000100a00 */
[----:B------:R-:W-:Y:S01]  /*3ad30*/  MOV R29, R14 ;  /* 0x0000000e001d7202 */ /* 0x000fe20000000f00 */
[----:B------:R-:W-:Y:S01]  /*3ad40*/  IMAD.MOV.U32 R28, RZ, RZ, R15 ;  /* 0x000000ffff1c7224 */ /* 0x000fe200078e000f */
[----:B----4-:R-:W-:Y:S01]  /*3ad50*/  MOV R14, R25 ;  /* 0x00000019000e7202 */ /* 0x010fe20000000f00 */
        /* <DEDUP_REMOVED lines=8> */
[----:B------:R-:W-:Y:S01]  /*3ade0*/  MOV R12, R27 ;  /* 0x0000001b000c7202 */ /* 0x000fe20000000f00 */
[----:B------:R-:W-:Y:S01]  /*3adf0*/  IMAD.MOV.U32 R13, RZ, RZ, R26 ;  /* 0x000000ffff0d7224 */ /* 0x000fe200078e001a */
[----:B------:R-:W4:Y:S01]  /*3ae00*/  LDL.LU R27, [R1+0x3928] ;  /* 0x00392800011b7983 */ /* 0x000f220000300800 */
[----:B------:R-:W2:Y:S02]  /*3ae10*/  LDL.LU R26, [R1+0x3924] ;  /* 0x00392400011a7983 */ /* 0x000ea40000300800 */
[----:B------:R-:W2:Y:S02]  /*3ae20*/  LDL.LU R25, [R1+0x3920] ;  /* 0x0039200001197983 */ /* 0x000ea40000300800 */
[----:B------:R-:W-:-:S02]  /*3ae30*/  IMAD.MOV.U32 R15, RZ, RZ, R24 ;  /* 0x000000ffff0f7224 */ /* 0x000fc400078e0018 */
[----:B------:R-:W2:Y:S01]  /*3ae40*/  LDL.LU R24, [R1+0x391c] ;  /* 0x00391c0001187983 */ /* 0x000ea20000300800 */
[----:B------:R-:W2:Y:S02]  /*3ae50*/  LDL.LU R20, [R1+0xc0] ;  /* 0x0000c00001147983 */ /* 0x000ea40000300800 */
[----:B------:R-:W2:Y:S02]  /*3ae60*/  LDL.LU R21, [R1+0xc4] ;  /* 0x0000c40001157983 */ /* 0x000ea40000300800 */
[----:B------:R-:W2:Y:S01]  /*3ae70*/  LDL.LU R22, [R1+0xc8] ;  /* 0x0000c80001167983 */ /* 0x000ea20000300800 */
[----:B------:R-:W2:Y:S01]  /*3ae80*/  LDL.LU R23, [R1+0xcc] ;  /* 0x0000cc0001177983 */ /* 0x000ea20000300800 */
[----:B------:R-:W-:Y:S02]  /*3ae90*/  STL.64 [R1+0x38a8], R14 ;  /* 0x0038a80e01007387 */ /* 0x000fe40000100a00 */
[----:B------:R0:W-:Y:S02]  /*3aea0*/  STL.64 [R1+0x38a0], R12 ;  /* 0x0038a00c01007387 */ /* 0x0001e40000100a00 */
[----:B0-----:R-:W2:Y:S01]  /*3aeb0*/  LDL.LU R12, [R1+0x70] ;  /* 0x00007000010c7983 */ /* 0x001ea20000300800 */
[----:B------:R-:W2:Y:S02]  /*3aec0*/  LDL.LU R13, [R1+0x74] ;  /* 0x00007400010d7983 */ /* 0x000ea40000300800 */
[----:B------:R-:W2:Y:S01]  /*3aed0*/  LDL.LU R14, [R1+0x78] ;  /* 0x00007800010e7983 */ /* 0x000ea20000300800 */
[----:B------:R-:W-:-:S02]  /*3aee0*/  MOV R15, R3 ;  /* 0x00000003000f7202 */ /* 0x000fc40000000f00 */
[----:B------:R-:W3:Y:S04]  /*3aef0*/  LDL.LU R3, [R1+0x3918] ;  /* 0x0039180001037983 */ /* 0x000ee80000300800 */
[----:B--2---:R-:W-:Y:S01]  /*3af00*/  STL.64 [R1+0x38b8], R14 ;  /* 0x0038b80e01007387 */ /* 0x004fe20000100a00 */
[----:B------:R0:W-:Y:S02]  /*3af10*/  STL.64 [R1+0x38b0], R12 ;  /* 0x0038b00c01007387 */ /* 0x0001e40000100a00 */
[----:B0-----:R-:W-:Y:S01]  /*3af20*/  IMAD.MOV.U32 R12, RZ, RZ, R24 ;  /* 0x000000ffff0c7224 */ /* 0x001fe200078e0018 */
[----:B------:R-:W-:Y:S01]  /*3af30*/  MOV R13, R25 ;  /* 0x00000019000d7202 */ /* 0x000fe20000000f00 */
[----:B------:R-:W2:Y:S01]  /*3af40*/  LDL.LU R24, [R1+0x3914] ;  /* 0x0039140001187983 */ /* 0x000ea20000300800 */
[----:B------:R-:W2:Y:S02]  /*3af50*/  LDL.LU R25, [R1+0x3910] ;  /* 0x0039100001197983 */ /* 0x000ea40000300800 */
[----:B------:R-:W-:Y:S01]  /*3af60*/  IMAD.MOV.U32 R14, RZ, RZ, R26 ;  /* 0x000000ffff0e7224 */ /* 0x000fe200078e001a */
[----:B----4-:R-:W-:Y:S01]  /*3af70*/  MOV R15, R27 ;  /* 0x0000001b000f7202 */ /* 0x010fe20000000f00 */
[----:B------:R-:W2:Y:S01]  /*3af80*/  LDL.LU R26, [R1+0x390c] ;  /* 0x00390c00011a7983 */ /* 0x000ea20000300800 */
[----:B------:R-:W2:Y:S03]  /*3af90*/  LDL.LU R27, [R1+0x3908] ;  /* 0x00390800011b7983 */ /* 0x000ea60000300800 */
[----:B------:R-:W-:Y:S01]  /*3afa0*/  STL.64 [R1+0x38c8], R14 ;  /* 0x0038c80e01007387 */ /* 0x000fe20000100a00 */
[----:B------:R0:W-:Y:S03]  /*3afb0*/  STL.64 [R1+0x38c0], R12 ;  /* 0x0038c00c01007387 */ /* 0x0001e60000100a00 */
[----:B0-----:R-:W4:Y:S01]  /*3afc0*/  LDL.LU R12, [R1+0x10] ;  /* 0x00001000010c7983 */ /* 0x001f220000300800 */
[----:B------:R-:W4:Y:S02]  /*3afd0*/  LDL.LU R13, [R1+0x14] ;  /* 0x00001400010d7983 */ /* 0x000f240000300800 */
[----:B------:R-:W4:Y:S02]  /*3afe0*/  LDL.LU R14, [R1+0x18] ;  /* 0x00001800010e7983 */ /* 0x000f240000300800 */
[----:B------:R-:W4:Y:S01]  /*3aff0*/  LDL.LU R15, [R1+0x1c] ;  /* 0x00001c00010f7983 */ /* 0x000f220000300800 */
[C---:B--2---:R-:W-:Y:S11]  /*3b000*/  HMMA.16816.F32.BF16 R4, R24.reuse, R10, R4 ;  /* 0x0000000a1804723c */ /* 0x044ff60000041804 */
[----:B------:R-:W-:Y:S11]  /*3b010*/  @!UPT UIADD3 URZ, URZ, URZ, URZ ;  /* 0x0000003f3f3ff290 */ /* 0x000ff6000fffe03f */
[----:B------:R-:W-:Y:S01]  /*3b020*/  @!UPT UIADD3 URZ, URZ, URZ, URZ ;  /* 0x0000003f3f3ff290 */ /* 0x000fe2000fffe03f */
[----:B------:R-:W-:Y:S01]  /*3b030*/  STL.64 [R1+0x1a0], R4 ;  /* 0x0001a00401007387 */ /* 0x000fe20000100a00 */
[----:B------:R0:W-:Y:S03]  /*3b040*/  STL.64 [R1+0x1a8], R6 ;  /* 0x0001a80601007387 */ /* 0x0001e60000100a00 */
[----:B0-----:R-:W3:Y:S01]  /*3b050*/  LDL.LU.64 R6, [R1+0x3900] ;  /* 0x0039000001067983 */ /* 0x001ee20000300a00 */
[----:B------:R-:W2:Y:S02]  /*3b060*/  LDL.LU.64 R4, [R1+0x38f8] ;  /* 0x0038f80001047983 */ /* 0x000ea40000300a00 */
[----:B------:R0:W-:Y:S02]  /*3b070*/  STL.64 [R1+0x38d0], R8 ;  /* 0x0038d00801007387 */ /* 0x0001e40000100a00 */
[----:B0-----:R-:W2:Y:S01]  /*3b080*/  LDL.LU R8, [R1+0xb0] ;  /* 0x0000b00001087983 */ /* 0x001ea20000300800 */
[----:B------:R-:W2:Y:S02]  /*3b090*/  LDL.LU R9, [R1+0xb4] ;  /* 0x0000b40001097983 */ /* 0x000ea40000300800 */
[----:B------:R-:W2:Y:S01]  /*3b0a0*/  LDL.LU R10, [R1+0xb8] ;  /* 0x0000b800010a7983 */ /* 0x000ea20000300800 */
[----:B---3--:R-:W-:Y:S01]  /*3b0b0*/  HMMA.16816.F32.BF16 R24, R24, R6, R16 ;  /* 0x000000061818723c */ /* 0x008fe20000041810 */
[----:B------:R-:W3:Y:S01]  /*3b0c0*/  LDL.LU.64 R18, [R1+0x38f0] ;  /* 0x0038f00001127983 */ /* 0x000ee20000300a00 */
[----:B------:R-:W4:Y:S02]  /*3b0d0*/  LDL.LU.64 R16, [R1+0x38e8] ;  /* 0x0038e80001107983 */ /* 0x000f240000300a00 */
[----:B------:R-:W-:Y:S11]  /*3b0e0*/  IMAD.MOV.U32 R11, RZ, RZ, R3 ;  /* 0x000000ffff0b7224 */ /* 0x000ff600078e0003 */
[----:B------:R-:W-:Y:S08]  /*3b0f0*/  @!UPT UIADD3 URZ, URZ, URZ, URZ ;  /* 0x0000003f3f3ff290 */ /* 0x000ff0000fffe03f */
[----:B------:R0:W-:Y:S01]  /*3b100*/  STL.64 [R1+0x190], R24 ;  /* 0x0001901801007387 */ /* 0x0001e20000100a00 */
[----:B------:R1:W-:Y:S01]  /*3b110*/  STL [R1+0x198], R26 ;  /* 0x0001981a01007387 */ /* 0x0003e20000100800 */
[----:B------:R-:W-:Y:S02]  /*3b120*/  MOV R3, R27 ;  /* 0x0000001b00037202 */ /* 0x000fe40000000f00 */
[----:B0-----:R-:W2:Y:S01]  /*3b130*/  LDL.LU R24, [R1] ;  /* 0x0000000001187983 */ /* 0x001ea20000300800 */
[----:B------:R-:W2:Y:S02]  /*3b140*/  LDL.LU R25, [R1+0x4] ;  /* 0x0000040001197983 */ /* 0x000ea40000300800 */
[----:B-1----:R-:W2:Y:S02]  /*3b150*/  LDL.LU R26, [R1+0x8] ;  /* 0x00000800011a7983 */ /* 0x002ea40000300800 */
[----:B------:R-:W2:Y:S01]  /*3b160*/  LDL.LU R27, [R1+0xc] ;  /* 0x00000c00011b7983 */ /* 0x000ea20000300800 */
[----:B------:R-:W2:Y:S01]  /*3b170*/  LDL.LU R6, [R1+0x58] ;  /* 0x0000580001067983 */ /* 0x000ea20000300800 */
        /* <DEDUP_REMOVED lines=24> */
[----:B------:R-:W2:Y:S02]  /*3b300*/  LDL.LU.64 R12, [R1+0x38a0] ;  /* 0x0038a000010c7983 */ /* 0x000ea40000300a00 */
[----:B---3--:R0:W-:Y:S11]  /*3b310*/  STL.64 [R1+0x3880], R18 ;  /* 0x0038801201007387 */ /* 0x0081f60000100a00 */
[----:B------:R-:W-:Y:S08]  /*3b320*/  @!UPT UIADD3 URZ, URZ, URZ, URZ ;  /* 0x0000003f3f3ff290 */ /* 0x000ff0000fffe03f */
[----:B------:R-:W-:Y:S01]  /*3b330*/  STL.64 [R1+0x70], R24 ;  /* 0x0000701801007387 */ /* 0x000fe20000100a00 */
[----:B------:R-:W-:Y:S02]  /*3b340*/  STL.64 [R1+0x78], R26 ;  /* 0x0000781a01007387 */ /* 0x000fe40000100a00 */
[----:B------:R1:W-:Y:S02]  /*3b350*/  STL.64 [R1+0x3878], R16 ;  /* 0x0038781001007387 */ /* 0x0003e40000100a00 */
[----:B0-----:R-:W-:Y:S01]  /*3b360*/  IMAD.MOV.U32 R19, RZ, RZ, R0 ;  /* 0x000000ffff137224 */ /* 0x001fe200078e0000 */
[----:B--2---:R-:W-:Y:S11]  /*3b370*/  HMMA.16816.F32.BF16 R12, R4, R16, R12 ;  /* 0x00000010040c723c */ /* 0x004ff6000004180c */
[----:B------:R-:W-:Y:S11]  /*3b380*/  @!UPT UIADD3 URZ, URZ, URZ, URZ ;  /* 0x0000003f3f3ff290 */ /* 0x000ff6000fffe03f */
[----:B------:R-:W-:Y:S01]  /*3b390*/  @!UPT UIADD3 URZ, URZ, URZ, URZ ;  /* 0x0000003f3f3ff290 */ /* 0x000fe2000fffe03f */
[----:B------:R-:W-:Y:S01]  /*3b3a0*/  STL.64 [R1+0x100], R12 ;  /* 0x0001000c01007387 */ /* 0x000fe20000100a00 */
[----:B------:R-:W-:Y:S02]  /*3b3b0*/  STL.64 [R1+0x108], R14 ;  /* 0x0001080e01007387 */ /* 0x000fe40000100a00 */
[----:B------:R-:W0:Y:S04]  /*3b3c0*/  LDSM.16.MT88.4 R12, [R2+0x1e080] ;  /* 0x01e08000020c783b */ /* 0x000e280000004200 */
[----:B-1----:R-:W2:Y:S01]  /*3b3d0*/  LDL.LU R16, [R1+0xa0] ;  /* 0x0000a00001107983 */ /* 0x002ea20000300800 */
[----:B------:R-:W2:Y:S01]  /*3b3e0*/  LDL.LU R17, [R1+0xa4] ;  /* 0x0000a40001117983 */ /* 0x000ea20000300800 */
[----:B------:R-:W2:Y:S02]  /*3b3f0*/  LDL.LU R18, [R1+0xa8] ;  /* 0x0000a80001127983 */ /* 0x000ea40000300800 */
[----:B------:R-:W3:Y:S01]  /*3b400*/  LDL.LU R0, [R1+0x3898] ;  /* 0x0038980001007983 */ /* 0x000ee20000300800 */
[----:B0-----:R-:W-:Y:S01]  /*3b410*/  STL.64 [R1+0x3838], R14 ;  /* 0x0038380e01007387 */ /* 0x001fe20000100a00 */
[----:B------:R0:W-:Y:S03]  /*3b420*/  STL.64 [R1+0x3830], R12 ;  /* 0x0038300c01007387 */ /* 0x0001e60000100a00 */
[----:B0-----:R-:W2:Y:S01]  /*3b430*/  LDL.LU R12, [R1+0x120] ;  /* 0x00012000010c7983 */ /* 0x001ea20000300800 */
[----:B------:R-:W2:Y:S01]  /*3b440*/  LDL.LU R13, [R1+0x124] ;  /* 0x00012400010d7983 */ /* 0x000ea20000300800 */
[----:B------:R-:W-:Y:S01]  /*3b450*/  MOV R14, R9 ;  /* 0x00000009000e7202 */ /* 0x000fe20000000f00 */
[----:B------:R-:W-:Y:S01]  /*3b460*/  IMAD.MOV.U32 R15, RZ, RZ, R8 ;  /* 0x000000ffff0f7224 */ /* 0x000fe200078e0008 */
[----:B------:R-:W0:Y:S04]  /*3b470*/  S2R R27, SR_TID.X ;  /* 0x00000000001b7919 */ /* 0x000e280000002100 */
[----:B------:R-:W1:Y:S04]  /*3b480*/  S2R R26, SR_TID.X ;  /* 0x00000000001a7919 */ /* 0x000e680000002100 */
[----:B------:R-:W-:Y:S01]  /*3b490*/  STL.64 [R1+0x3890], R14 ;  /* 0x0038900e01007387 */ /* 0x000fe20000100a00 */
[----:B0-----:R-:W-:Y:S01]  /*3b4a0*/  LOP3.LUT R25, R27, 0x7, RZ, 0xc0, !PT ;  /* 0x000000071b197812 */ /* 0x001fe200078ec0ff */
[----:B-1----:R-:W-:-:S02]  /*3b4b0*/  LOP3.LUT R27, R26, 0x7, RZ, 0xc0, !PT ;  /* 0x000000071a1b7812 */ /* 0x002fc400078ec0ff */
[C---:B------:R-:W-:Y:S01]  /*3b4c0*/  IMAD.SHL.U32 R24, R26.reuse, 0x2, RZ ;  /* 0x000000021a187824 */ /* 0x040fe200078e00ff */
[----:B---3--:R-:W0:Y:S04]  /*3b4d0*/  LDSM.16.MT88.4 R8, [R0+0x1e000] ;  /* 0x01e000000008783b */ /* 0x008e280000004200 */
[----:B--2---:R1:W-:Y:S02]  /*3b4e0*/  STL.64 [R1+0x3888], R12 ;  /* 0x0038880c01007387 */ /* 0x0043e40000100a00 */
[----:B-1----:R-:W-:Y:S02]  /*3b4f0*/  HMMA.16816.F32.BF16 R12, R4, R20, R16 ;  /* 0x00000014040c723c */ /* 0x002fe40000041810 */
[----:B0-----:R-:W-:Y:S04]  /*3b500*/  STL.64 [R1+0x3818], R10 ;  /* 0x0038180a01007387 */ /* 0x001fe80000100a00 */
[----:B------:R-:W0:Y:S01]  /*3b510*/  LDSM.16.MT88.4 R4, [R0+0x1e080] ;  /* 0x01e080000004783b */ /* 0x000e220000004200 */
[----:B------:R-:W-:Y:S01]  /*3b520*/  SHF.L.U32 R19, R25, 0x4, RZ ;  /* 0x0000000419137819 */ /* 0x000fe200000006ff */
[----:B------:R-:W-:-:S03]  /*3b530*/  LOP3.LUT R25, R26, 0x10, RZ, 0xc0, !PT ;  /* 0x000000101a197812 */ /* 0x000fc600078ec0ff */
[----:B------:R-:W-:Y:S01]  /*3b540*/  LEA R26, R27, R19, 0x8 ;  /* 0x000000131b1a7211 */ /* 0x000fe200078e40ff */
[----:B------:R1:W-:Y:S03]  /*3b550*/  STL.64 [R1+0x3810], R8 ;  /* 0x0038100801007387 */ /* 0x0003e60000100a00 */
[----:B------:R-:W-:-:S05]  /*3b560*/  LOP3.LUT R26, R26, 0x10, R24, 0x78, !PT ;  /* 0x000000101a1a7812 */ /* 0x000fca00078e7818 */
[----:B------:R-:W-:Y:S01]  /*3b570*/  IMAD R26, R25, 0x80, R26 ;  /* 0x00000080191a7824 */ /* 0x000fe200078e021a */
[----:B-1----:R-:W2:Y:S01]  /*3b580*/  LDL.LU R8, [R1+0x60] ;  /* 0x0000600001087983 */ /* 0x002ea20000300800 */
[----:B------:R-:W2:Y:S02]  /*3b590*/  LDL.LU R9, [R1+0x64] ;  /* 0x0000640001097983 */ /* 0x000ea40000300800 */
[----:B------:R-:W2:Y:S02]  /*3b5a0*/  LDL.LU R10, [R1+0x68] ;  /* 0x00006800010a7983 */ /* 0x000ea40000300800 */
[----:B------:R-:W2:Y:S01]  /*3b5b0*/  LDL.LU R11, [R1+0x6c] ;  /* 0x00006c00010b7983 */ /* 0x000ea20000300800 */
[----:B------:R-:W-:Y:S01]  /*3b5c0*/  STL.64 [R1+0x50], R12 ;  /* 0x0000500c01007387 */ /* 0x000fe20000100a00 */
[----:B------:R-:W-:Y:S02]  /*3b5d0*/  STL.64 [R1+0x58], R14 ;  /* 0x0000580e01007387 */ /* 0x000fe40000100a00 */
[----:B------:R-:W1:Y:S01]  /*3b5e0*/  LDSM.16.MT88.4 R12, [R26+0x1f000] ;  /* 0x01f000001a0c783b */ /* 0x000e620000004200 */
[----:B------:R-:W-:-:S02]  /*3b5f0*/  LEA R27, R27, R19, 0x8 ;  /* 0x000000131b1b7211 */ /* 0x000fc400078e40ff */
[----:B------:R-:W3:Y:S04]  /*3b600*/  LDSM.16.MT88.4 R16, [R26+0x1f080] ;  /* 0x01f080001a10783b */ /* 0x000ee80000004200 */
[----:B0-----:R-:W-:Y:S01]  /*3b610*/  STL.64 [R1+0x37f8], R6 ;  /* 0x0037f80601007387 */ /* 0x001fe20000100a00 */
[----:B------:R0:W-:Y:S03]  /*3b620*/  STL.64 [R1+0x37f0], R4 ;  /* 0x0037f00401007387 */ /* 0x0001e60000100a00 */
[----:B0-----:R-:W2:Y:S01]  /*3b630*/  LDL.LU R4, [R1+0x150] ;  /* 0x0001500001047983 */ /* 0x001ea20000300800 */
[----:B------:R-:W2:Y:S02]  /*3b640*/  LDL.LU R5, [R1+0x154] ;  /* 0x0001540001057983 */ /* 0x000ea40000300800 */
[----:B------:R-:W2:Y:S02]  /*3b650*/  LDL.LU R6, [R1+0x158] ;  /* 0x0001580001067983 */ /* 0x000ea40000300800 */
[----:B------:R-:W2:Y:S01]  /*3b660*/  LDL.LU R7, [R1+0x15c] ;  /* 0x00015c0001077983 */ /* 0x000ea20000300800 */
[----:B-1----:R-:W-:Y:S01]  /*3b670*/  STL.64 [R1+0x20], R12 ;  /* 0x0000200c01007387 */ /* 0x002fe20000100a00 */
[----:B------:R0:W-:Y:S03]  /*3b680*/  STL.64 [R1+0x28], R14 ;  /* 0x0000280e01007387 */ /* 0x0001e60000100a00 */
[----:B0-----:R-:W2:Y:S01]  /*3b690*/  LDL.LU.64 R14, [R1+0x3890] ;  /* 0x00389000010e7983 */ /* 0x001ea20000300a00 */
[----:B------:R-:W2:Y:S02]  /*3b6a0*/  LDL.LU.64 R12, [R1+0x3888] ;  /* 0x00388800010c7983 */ /* 0x000ea40000300a00 */
[----:B---3--:R-:W-:Y:S02]  /*3b6b0*/  STL.64 [R1+0x10], R16 ;  /* 0x0000101001007387 */ /* 0x008fe40000100a00 */
[----:B------:R0:W-:Y:S02]  /*3b6c0*/  STL.64 [R1+0x18], R18 ;  /* 0x0000181201007387 */ /* 0x0001e40000100a00 */
[----:B0-----:R-:W3:Y:S01]  /*3b6d0*/  LDL.LU.64 R18, [R1+0x3880] ;  /* 0x0038800001127983 */ /* 0x001ee20000300a00 */
[----:B------:R-:W2:Y:S01]  /*3b6e0*/  LDL.LU.64 R16, [R1+0x3878] ;  /* 0x0038780001107983 */ /* 0x000ea20000300a00 */
[----:B------:R-:W-:-:S05]  /*3b6f0*/  LOP3.LUT R27, R27, 0x10, R24, 0x78, !PT ;  /* 0x000000101b1b7812 */ /* 0x000fca00078e7818 */
[----:B------:R-:W-:-:S05]  /*3b700*/  IMAD R27, R25, 0x80, R27 ;  /* 0x00000080191b7824 */ /* 0x000fca00078e021b */
[----:B------:R-:W-:Y:S01]  /*3b710*/  LOP3.LUT R27, R27, 0x20, RZ, 0x3c, !PT ;  /* 0x000000201b1b7812 */ /* 0x000fe200078e3cff */
[C---:B--2---:R-:W-:Y:S01]  /*3b720*/  HMMA.16816.F32.BF16 R12, R8.reuse, R16, R12 ;  /* 0x00000010080c723c */ /* 0x044fe2000004180c */
[----:B------:R-:W-:Y:S11]  /*3b730*/  STL.64 [R1+0x3860], R16 ;  /* 0x0038601001007387 */ /* 0x000ff60000100a00 */
[----:B------:R-:W-:Y:S11]  /*3b740*/  @!UPT UIADD3 URZ, URZ, URZ, URZ ;  /* 0x0000003f3f3ff290 */ /* 0x000ff6000fffe03f */
[----:B------:R-:W-:Y:S01]  /*3b750*/  STL.64 [R1+0xf0], R12 ;  /* 0x0000f00c01007387 */ /* 0x000fe20000100a00 */
[----:B------:R-:W-:Y:S02]  /*3b760*/  STL.64 [R1+0xf8], R14 ;  /* 0x0000f80e01007387 */ /* 0x000fe40000100a00 */
[----:B------:R-:W0:Y:S01]  /*3b770*/  LDSM.16.MT88.4 R12, [R27+0x1f000] ;  /* 0x01f000001b0c783b */ /* 0x000e220000004200 */
[----:B------:R-:W-:Y:S01]  /*3b780*/  HMMA.16816.F32.BF16 R8, R8, R20, R4 ;  /* 0x000000140808723c */ /* 0x000fe20000041804 */
[----:B------:R-:W1:Y:S06]  /*3b790*/  LDSM.16.MT88.4 R24, [R27+0x1f080] ;  /* 0x01f080001b18783b */ /* 0x000e6c0000004200 */
[----:B------:R-:W-:Y:S01]  /*3b7a0*/  MOV R6, R29 ;  /* 0x0000001d00067202 */ /* 0x000fe20000000f00 */
[----:B------:R-:W-:Y:S01]  /*3b7b0*/  IMAD.MOV.U32 R7, RZ, RZ, R28 ;  /* 0x000000ffff077224 */ /* 0x000fe200078e001c */
[----:B0-----:R0:W-:Y:S01]  /*3b7c0*/  STL.64 [R1], R12 ;  /* 0x0000000c01007387 */ /* 0x0011e20000100a00 */
[----:B------:R2:W-:Y:S03]  /*3b7d0*/  STL.64 [R1+0x8], R14 ;  /* 0x0000080e01007387 */ /* 0x0005e60000100a00 */
[----:B0-----:R-:W3:Y:S01]  /*3b7e0*/  LDL.LU R12, [R1+0x40] ;  /* 0x00004000010c7983 */ /* 0x001ee20000300800 */
[----:B------:R-:W3:Y:S02]  /*3b7f0*/  LDL.LU R13, [R1+0x44] ;  /* 0x00004400010d7983 */ /* 0x000ee40000300800 */
[----:B--2---:R-:W2:Y:S02]  /*3b800*/  LDL.LU R14, [R1+0x48] ;  /* 0x00004800010e7983 */ /* 0x004ea40000300800 */
[----:B------:R-:W2:Y:S01]  /*3b810*/  LDL.LU R15, [R1+0x4c] ;  /* 0x00004c00010f7983 */ /* 0x000ea20000300800 */
[----:B------:R-:W2:Y:S04]  /*3b820*/  LDL.LU R4, [R1+0x160] ;  /* 0x0001600001047983 */ /* 0x000ea80000300800 */
[----:B------:R0:W-:Y:S02]  /*3b830*/  STL.64 [R1+0xe0], R8 ;  /* 0x0000e00801007387 */ /* 0x0001e40000100a00 */
[----:B------:R1:W-:Y:S02]  /*3b840*/  STL.64 [R1+0xe8], R10 ;  /* 0x0000e80a01007387 */ /* 0x0003e40000100a00 */
[----:B------:R-:W2:Y:S01]  /*3b850*/  LDL.LU R5, [R1+0x164] ;  /* 0x0001640001057983 */ /* 0x000ea20000300800 */
[----:B------:R-:W2:Y:S01]  /*3b860*/  LDL.LU R29, [R1+0x3874] ;  /* 0x00387400011d7983 */ /* 0x000ea20000300800 */
[----:B------:R-:W2:Y:S03]  /*3b870*/  LDL.LU R28, [R1+0x3870] ;  /* 0x00387000011c7983 */ /* 0x000ea60000300800 */
[----:B0-----:R-:W2:Y:S01]  /*3b880*/  LDL.LU R8, [R1+0x1b0] ;  /* 0x0001b00001087983 */ /* 0x001ea20000300800 */
[----:B------:R-:W2:Y:S02]  /*3b890*/  LDL.LU R9, [R1+0x1b4] ;  /* 0x0001b40001097983 */ /* 0x000ea40000300800 */
[----:B-1----:R-:W2:Y:S02]  /*3b8a0*/  LDL.LU R10, [R1+0x1b8] ;  /* 0x0001b800010a7983 */ /* 0x002ea40000300800 */
[----:B------:R-:W2:Y:S02]  /*3b8b0*/  LDL.LU R11, [R1+0x1bc] ;  /* 0x0001bc00010b7983 */ /* 0x000ea40000300800 */
[----:B--2---:R-:W-:Y:S01]  /*3b8c0*/  STL.64 [R1+0x3828], R10 ;  /* 0x0038280a01007387 */ /* 0x004fe20000100a00 */
[----:B------:R0:W-:Y:S03]  /*3b8d0*/  STL.64 [R1+0x3820], R8 ;  /* 0x0038200801007387 */ /* 0x0001e60000100a00 */
[----:B0-----:R-:W2:Y:S01]  /*3b8e0*/  LDL.LU R8, [R1+0x1e0] ;  /* 0x0001e00001087983 */ /* 0x001ea20000300800 */
[----:B------:R-:W2:Y:S01]  /*3b8f0*/  LDL.LU R9, [R1+0x1e4] ;  /* 0x0001e40001097983 */ /* 0x000ea20000300800 */
[----:B------:R-:W-:Y:S01]  /*3b900*/  MOV R10, R28 ;  /* 0x0000001c000a7202 */ /* 0x000fe20000000f00 */
[----:B------:R-:W-:Y:S01]  /*3b910*/  IMAD.MOV.U32 R11, RZ, RZ, R29 ;  /* 0x000000ffff0b7224 */ /* 0x000fe200078e001d */
[----:B------:R-:W3:Y:S01]  /*3b920*/  LDL.LU R28, [R1+0x386c] ;  /* 0x00386c00011c7983 */ /* 0x000ee20000300800 */
[----:B------:R-:W3:Y:S03]  /*3b930*/  LDL.LU R29, [R1+0x3868] ;  /* 0x00386800011d7983 */ /* 0x000ee60000300800 */
[----:B------:R-:W-:Y:S04]  /*3b940*/  STL.64 [R1+0x3848], R10 ;  /* 0x0038480a01007387 */ /* 0x000fe80000100a00 */
[----:B--2---:R0:W-:Y:S04]  /*3b950*/  STL.64 [R1+0x3840], R8 ;  /* 0x0038400801007387 */ /* 0x0041e80000100a00 */
        /* <DEDUP_REMOVED lines=8> */
[----:B------:R3:W-:Y:S02]  /*3b9e0*/  STL.64 [R1+0x3808], R6 ;  /* 0x0038080601007387 */ /* 0x0007e40000100a00 */
[----:B---3--:R-:W-:Y:S01]  /*3b9f0*/  MOV R6, R19 ;  /* 0x0000001300067202 */ /* 0x008fe20000000f00 */
[----:B------:R-:W-:-:S02]  /*3ba00*/  IMAD.MOV.U32 R7, RZ, RZ, R18 ;  /* 0x000000ffff077224 */ /* 0x000fc400078e0012 */
[----:B------:R-:W0:Y:S04]  /*3ba10*/  LDSM.16.MT88.4 R16, [R2+0x1f000] ;  /* 0x01f000000210783b */ /* 0x000e280000004200 */
[----:B------:R-:W-:Y:S01]  /*3ba20*/  STL.64 [R1+0x3800], R4 ;  /* 0x0038000401007387 */ /* 0x000fe20000100a00 */
[----:B------:R0:W-:Y:S02]  /*3ba30*/  STL.64 [R1+0x3748], R26 ;  /* 0x0037481a01007387 */ /* 0x0001e40000100a00 */
[----:B------:R1:W-:Y:S01]  /*3ba40*/  STL.64 [R1+0x3740], R24 ;  /* 0x0037401801007387 */ /* 0x0003e20000100a00 */
[----:B0-----:R-:W-:Y:S01]  /*3ba50*/  MOV R27, R16 ;  /* 0x00000010001b7202 */ /* 0x001fe20000000f00 */
[----:B------:R-:W-:Y:S02]  /*3ba60*/  IMAD.MOV.U32 R26, RZ, RZ, R17 ;  /* 0x000000ffff1a7224 */ /* 0x000fe400078e0011 */
[----:B------:R-:W2:Y:S01]  /*3ba70*/  LDL.LU.64 R16, [R1+0x3860] ;  /* 0x0038600001107983 */ /* 0x000ea20000300a00 */
[----:B------:R-:W-:Y:S01]  /*3ba80*/  MOV R10, R29 ;  /* 0x0000001d000a7202 */ /* 0x000fe20000000f00 */
[----:B------:R-:W-:Y:S01]  /*3ba90*/  IMAD.MOV.U32 R11, RZ, RZ, R28 ;  /* 0x000000ffff0b7224 */ /* 0x000fe200078e001c */
[----:B-1----:R-:W-:-:S02]  /*3baa0*/  MOV R25, R18 ;  /* 0x0000001200197202 */ /* 0x002fc40000000f00 */
[----:B----4-:R-:W-:Y:S01]  /*3bab0*/  MOV R4, R23 ;  /* 0x0000001700047202 */ /* 0x010fe20000000f00 */
[----:B------:R-:W-:Y:S02]  /*3bac0*/  IMAD.MOV.U32 R5, RZ, RZ, R22 ;  /* 0x000000ffff057224 */ /* 0x000fe400078e0016 */
[----:B------:R-:W-:Y:S01]  /*3bad0*/  IMAD.MOV.U32 R24, RZ, RZ, R19 ;  /* 0x000000ffff187224 */ /* 0x000fe200078e0013 */
        /* <DEDUP_REMOVED lines=10> */
[----:B------:R-:W-:Y:S03]  /*3bb80*/  STL [R1+0x37e0], R23 ;  /* 0x0037e01701007387 */ /* 0x000fe60000100800 */
[----:B0-----:R-:W-:Y:S01]  /*3bb90*/  STL [R1+0xa4], R9 ;  /* 0x0000a40901007387 */ /* 0x001fe20000100800 */
[----:B------:R-:W-:Y:S02]  /*3bba0*/  STL.64 [R1+0xa8], R10 ;  /* 0x0000a80a01007387 */ /* 0x000fe40000100a00 */
[----:B------:R-:W-:-:S02]  /*3bbb0*/  IMAD.MOV.U32 R25, RZ, RZ, R8 ;  /* 0x000000ffff197224 */ /* 0x000fc400078e0008 */
[----:B------:R-:W0:Y:S04]  /*3bbc0*/  LDSM.16.MT88.4 R8, [R0+0x1f000] ;  /* 0x01f000000008783b */ /* 0x000e280000004200 */
        /* <DEDUP_REMOVED lines=8> */
[----:B------:R-:W-:Y:S01]  /*3bc50*/  STL [R1+0x120], R12 ;  /* 0x0001200c01007387 */ /* 0x000fe20000100800 */
[----:B------:R-:W-:Y:S01]  /*3bc60*/  MOV R22, R13 ;  /* 0x0000000d00167202 */ /* 0x000fe20000000f00 */
[----:B------:R-:W-:Y:S01]  /*3bc70*/  IMAD.MOV.U32 R23, RZ, RZ, R14 ;  /* 0x000000ffff177224 */ /* 0x000fe200078e000e */
[----:B------:R-:W-:Y:S02]  /*3bc80*/  MOV R18, R15 ;  /* 0x0000000f00127202 */ /* 0x000fe40000000f00 */
[----:B------:R-:W0:Y:S01]  /*3bc90*/  LDSM.16.MT88.4 R12, [R0+0x1f080] ;  /* 0x01f08000000c783b */ /* 0x000e220000004200 */
[----:B------:R-:W-:Y:S06]  /*3bca0*/  BAR.SYNC.DEFER_BLOCKING 0x0 ;  /* 0x0000000000007b1d */ /* 0x000fec0000010000 */
[----:B0-----:R-:W-:Y:S01]  /*3bcb0*/  STL.64 [R1+0xd0], R12 ;  /* 0x0000d00c01007387 */ /* 0x001fe20000100a00 */
[----:B------:R0:W-:Y:S03]  /*3bcc0*/  STL.64 [R1+0xd8], R14 ;  /* 0x0000d80e01007387 */ /* 0x0001e60000100a00 */
[----:B0-----:R-:W2:Y:S01]  /*3bcd0*/  LDL.LU.64 R14, [R1+0x3838] ;  /* 0x00383800010e7983 */ /* 0x001ea20000300a00 */
[----:B------:R-:W2:Y:S02]  /*3bce0*/  LDL.LU.64 R12, [R1+0x3830] ;  /* 0x00383000010c7983 */ /* 0x000ea40000300a00 */
[C---:B--2---:R-:W-:Y:S11]  /*3bcf0*/  HMMA.16816.F32.BF16 R8, R12.reuse, R16, R8 ;  /* 0x000000100c08723c */ /* 0x044ff60000041808 */
[----:B------:R-:W-:Y:S11]  /*3bd00*/  @!UPT UIADD3 URZ, URZ, URZ, URZ ;  /* 0x0000003f3f3ff290 */ /* 0x000ff6000fffe03f */
[----:B------:R-:W-:Y:S02]  /*3bd10*/  @!UPT UIADD3 URZ, URZ, URZ, URZ ;  /* 0x0000003f3f3ff290 */ /* 0x000fe4000fffe03f */
[----:B------:R-:W-:Y:S01]  /*3bd20*/  IMAD.MOV.U32 R2, RZ, RZ, R10 ;  /* 0x000000ffff027224 */ /* 0x000fe200078e000a */
[----:B------:R-:W-:Y:S01]  /*3bd30*/  MOV R0, R11 ;  /* 0x0000000b00007202 */ /* 0x000fe20000000f00 */
[----:B------:R-:W-:Y:S01]  /*3bd40*/  IMAD.MOV.U32 R29, RZ, RZ, R8 ;  /* 0x000000ffff1d7224 */ /* 0x000fe200078e0008 */
[----:B------:R-:W-:Y:S01]  /*3bd50*/  MOV R28, R9 ;  /* 0x00000009001c7202 */ /* 0x000fe20000000f00 */
[----:B------:R-:W2:Y:S01]  /*3bd60*/  LDL.LU.64 R10, [R1+0x3828] ;  /* 0x00382800010a7983 */ /* 0x000ea20000300a00 */
[----:B------:R-:W2:Y:S02]  /*3bd70*/  LDL.LU.64 R8, [R1+0x3820] ;  /* 0x0038200001087983 */ /* 0x000ea40000300a00 */
[----:B--2---:R-:W-:Y:S01]  /*3bd80*/  HMMA.16816.F32.BF16 R12, R12, R20, R8 ;  /* 0x000000140c0c723c */ /* 0x004fe20000041808 */
[----:B------:R-:W2:Y:S01]  /*3bd90*/  LDL.LU.64 R10, [R1+0x3818] ;  /* 0x00381800010a7983 */ /* 0x000ea20000300a00 */
[----:B------:R-:W2:Y:S11]  /*3bda0*/  LDL.LU.64 R8, [R1+0x3810] ;  /* 0x0038100001087983 */ /* 0x000eb60000300a00 */
[----:B------:R-:W-:Y:S10]  /*3bdb0*/  @!UPT UIADD3 URZ, URZ, URZ, URZ ;  /* 0x0000003f3f3ff290 */ /* 0x000ff4000fffe03f */
[----:B------:R-:W-:Y:S01]  /*3bdc0*/  STL.64 [R1+0x36f8], R14 ;  /* 0x0036f80e01007387 */ /* 0x000fe20000100a00 */
[----:B------:R0:W-:Y:S03]  /*3bdd0*/  STL.64 [R1+0x36f0], R12 ;  /* 0x0036f00c01007387 */ /* 0x0001e60000100a00 */
[----:B0-----:R-:W3:Y:S01]  /*3bde0*/  LDL.LU R12, [R1+0x190] ;  /* 0x00019000010c7983 */ /* 0x001ee20000300800 */
[----:B------:R-:W3:Y:S02]  /*3bdf0*/  LDL.LU R13, [R1+0x194] ;  /* 0x00019400010d7983 */ /* 0x000ee40000300800 */
        /* <DEDUP_REMOVED lines=8> */
[----:B------:R-:W-:Y:S01]  /*3be80*/  IMAD.MOV.U32 R15, RZ, RZ, R3 ;  /* 0x000000ffff0f7224 */ /* 0x000fe200078e0003 */
[----:B--2---:R-:W-:Y:S01]  /*3be90*/  HMMA.16816.F32.BF16 R8, R8, R20, R4 ;  /* 0x000000140808723c */ /* 0x004fe20000041804 */
[----:B------:R-:W2:Y:S01]  /*3bea0*/  LDL.LU.64 R6, [R1+0x37f8] ;  /* 0x0037f80001067983 */ /* 0x000ea20000300a00 */
[----:B------:R-:W2:Y:S11]  /*3beb0*/  LDL.LU.64 R4, [R1+0x37f0] ;  /* 0x0037f00001047983 */ /* 0x000eb60000300a00 */
[----:B------:R-:W-:Y:S10]  /*3bec0*/  @!UPT UIADD3 URZ, URZ, URZ, URZ ;  /* 0x0000003f3f3ff290 */ /* 0x000ff4000fffe03f */
[----:B------:R0:W-:Y:S01]  /*3bed0*/  STL.64 [R1+0x160], R8 ;  /* 0x0001600801007387 */ /* 0x0001e20000100a00 */
[----:B------:R1:W-:Y:S01]  /*3bee0*/  STL [R1+0x168], R10 ;  /* 0x0001680a01007387 */ /* 0x0003e20000100800 */
[----:B------:R-:W-:Y:S02]  /*3bef0*/  MOV R3, R11 ;  /* 0x0000000b00037202 */ /* 0x000fe40000000f00 */
[----:B0-----:R-:W2:Y:S01]  /*3bf00*/  LDL.LU R8, [R1+0x1a0] ;  /* 0x0001a00001087983 */ /* 0x001ea20000300800 */
[----:B------:R-:W2:Y:S02]  /*3bf10*/  LDL.LU R9, [R1+0x1a4] ;  /* 0x0001a40001097983 */ /* 0x000ea40000300800 */
[----:B-1----:R-:W2:Y:S02]  /*3bf20*/  LDL.LU R10, [R1+0x1a8] ;  /* 0x0001a800010a7983 */ /* 0x002ea40000300800 */
[----:B------:R-:W2:Y:S02]  /*3bf30*/  LDL.LU R11, [R1+0x1ac] ;  /* 0x0001ac00010b7983 */ /* 0x000ea40000300800 */
[C---:B--2---:R-:W-:Y:S11]  /*3bf40*/  HMMA.16816.F32.BF16 R8, R4.reuse, R16, R8 ;  /* 0x000000100408723c */ /* 0x044ff60000041808 */
[----:B------:R-:W-:Y:S11]  /*3bf50*/  @!UPT UIADD3 URZ, URZ, URZ, URZ ;  /* 0x0000003f3f3ff290 */ /* 0x000ff6000fffe03f */
[----:B------:R-:W-:Y:S01]  /*3bf60*/  @!UPT UIADD3 URZ, URZ, URZ, URZ ;  /* 0x0000003f3f3ff290 */ /* 0x000fe2000fffe03f */
[----:B------:R3:W-:Y:S01]  /*3bf70*/  STL.64 [R1+0x1a0], R8 ;  /* 0x0001a00801007387 */ /* 0x0007e20000100a00 */
[----:B------:R-:W-:Y:S01]  /*3bf80*/  IMAD.MOV.U32 R17, RZ, RZ, R10 ;  /* 0x000000ffff117224 */ /* 0x000fe200078e000a */
[----:B------:R-:W-:Y:S02]  /*3bf90*/  MOV R16, R11 ;  /* 0x0000000b00107202 */ /* 0x000fe40000000f00 */
[----:B---3--:R-:W-:Y:S07]  /*3bfa0*/  HMMA.16816.F32.BF16 R8, R4, R20, R12 ;  /* 0x000000140408723c */ /* 0x008fee000004180c */
[----:B------:R-:W-:-:S02]  /*3bfb0*/  IMAD.MOV.U32 R4, RZ, RZ, R25 ;  /* 0x000000ffff047224 */ /* 0x000fc400078e0019 */
[----:B------:R-:W2:Y:S11]  /*3bfc0*/  LDL.LU R25, [R1+0x37e8] ;  /* 0x0037e80001197983 */ /* 0x000eb60000300800 */
[----:B------:R-:W-:Y:S03]  /*3bfd0*/  @!UPT UIADD3 URZ, URZ, URZ, URZ ;  /* 0x0000003f3f3ff290 */ /* 0x000fe6000fffe03f */
[----:B------:R-:W-:Y:S01]  /*3bfe0*/  STL.64 [R1+0x190], R8 ;  /* 0x0001900801007387 */ /* 0x000fe20000100a00 */
[----:B------:R-:W-:Y:S02]  /*3bff0*/  STL.64 [R1+0x198], R10 ;  /* 0x0001980a01007387 */ /* 0x000fe40000100a00 */
[----:B------:R-:W3:Y:S02]  /*3c000*/  LDL.LU R5, [R1+0xa4] ;  /* 0x0000a40001057983 */ /* 0x000ee40000300800 */
[----:B------:R-:W4:Y:S01]  /*3c010*/  LDL.LU R6, [R1+0xa8] ;  /* 0x0000a80001067983 */ /* 0x000f220000300800 */
[----:B------:R-:W4:Y:S01]  /*3c020*/  LDL.LU R7, [R1+0xac] ;  /* 0x0000ac0001077983 */ /* 0x000f220000300800 */
[----:B------:R-:W-:Y:S02]  /*3c030*/  IMAD.MOV.U32 R15, RZ, RZ, R24 ;  /* 0x000000ffff0f7224 */ /* 0x000fe400078e0018 */
[----:B------:R-:W-:Y:S01]  /*3c040*/  IMAD.MOV.U32 R13, RZ, RZ, R26 ;  /* 0x000000ffff0d7224 */ /* 0x000fe200078e001a */
[----:B------:R-:W-:-:S02]  /*3c050*/  MOV R12, R27 ;  /* 0x0000001b000c7202 */ /* 0x000fc40000000f00 */
[----:B--2---:R-:W-:Y:S01]  /*3c060*/  MOV R14, R25 ;  /* 0x00000019000e7202 */ /* 0x004fe20000000f00 */
[----:B----4-:R-:W-:Y:S01]  /*3c070*/  STL.64 [R1+0x3708], R6 ;  /* 0x0037080601007387 */ /* 0x010fe20000100a00 */
[----:B---3--:R-:W-:Y:S02]  /*3c080*/  STL.64 [R1+0x3700], R4 ;  /* 0x0037000401007387 */ /* 0x008fe40000100a00 */
[----:B------:R-:W2:Y:S02]  /*3c090*/  LDL.LU R24, [R1] ;  /* 0x0000000001187983 */ /* 0x000ea40000300800 */
[----:B------:R-:W2:Y:S01]  /*3c0a0*/  LDL.LU R25, [R1+0x4] ;  /* 0x0000040001197983 */ /* 0x000ea20000300800 */
[----:B------:R-:W3:Y:S01]  /*3c0b0*/  LDL.LU R26, [R1+0x8] ;  /* 0x00000800011a7983 */ /* 0x000ee20000300800 */
[----:B------:R-:W3:Y:S03]  /*3c0c0*/  LDL.LU R27, [R1+0xc] ;  /* 0x00000c00011b7983 */ /* 0x000ee60000300800 */
[----:B---3--:R-:W-:Y:S01]  /*3c0d0*/  STL.64 [R1+0x3778], R26 ;  /* 0x0037781a01007387 */ /* 0x008fe20000100a00 */
[----:B--2---:R-:W-:Y:S02]  /*3c0e0*/  STL.64 [R1+0x3770], R24 ;  /* 0x0037701801007387 */ /* 0x004fe40000100a00 */
[----:B------:R-:W-:Y:S02]  /*3c0f0*/  STL.64 [R1+0x3728], R14 ;  /* 0x0037280e01007387 */ /* 0x000fe40000100a00 */
        /* <DEDUP_REMOVED lines=57> */
[----:B------:R-:W2:Y:S01]  /*3c490*/  LDL.LU R4, [R1+0x120] ;  /* 0x0001200001047983 */ /* 0x000ea20000300800 */
[----:B------:R-:W-:Y:S01]  /*3c4a0*/  IMAD.MOV.U32 R6, RZ, RZ, R23 ;  /* 0x000000ffff067224 */ /* 0x000fe200078e0017 */
[----:B------:R-:W-:-:S02]  /*3c4b0*/  MOV R7, R18 ;  /* 0x0000001200077202 */ /* 0x000fc40000000f00 */
[----:B------:R-:W-:Y:S02]  /*3c4c0*/  MOV R5, R22 ;  /* 0x0000001600057202 */ /* 0x000fe40000000f00 */
[----:B------:R-:W3:Y:S01]  /*3c4d0*/  LDL.LU R22, [R1+0x37e4] ;  /* 0x0037e40001167983 */ /* 0x000ee20000300800 */
[----:B------:R-:W3:Y:S02]  /*3c4e0*/  LDL.LU R23, [R1+0x37e0] ;  /* 0x0037e00001177983 */ /* 0x000ee40000300800 */
[----:B------:R-:W4:Y:S02]  /*3c4f0*/  LDL.LU R18, [R1+0x37dc] ;  /* 0x0037dc0001127983 */ /* 0x000f240000300800 */
[----:B------:R-:W-:Y:S01]  /*3c500*/  STL.64 [R1+0x3718], R6 ;  /* 0x0037180601007387 */ /* 0x000fe20000100a00 */
[----:B--2---:R0:W-:Y:S02]  /*3c510*/  STL.64 [R1+0x3710], R4 ;  /* 0x0037100401007387 */ /* 0x0041e40000100a00 */
[----:B0-----:R-:W-:-:S02]  /*3c520*/  IMAD.MOV.U32 R4, RZ, RZ, R19 ;  /* 0x000000ffff047224 */ /* 0x001fc400078e0013 */
[----:B------:R-:W4:Y:S01]  /*3c530*/  LDL.LU R19, [R1+0x37d8] ;  /* 0x0037d80001137983 */ /* 0x000f220000300800 */
[----:B------:R-:W2:Y:S01]  /*3c540*/  LDL.LU R5, [R1+0x134] ;  /* 0x0001340001057983 */ /* 0x000ea20000300800 */
[----:B---3--:R-:W-:Y:S01]  /*3c550*/  MOV R6, R22 ;  /* 0x0000001600067202 */ /* 0x008fe20000000f00 */
[----:B------:R-:W-:Y:S01]  /*3c560*/  IMAD.MOV.U32 R7, RZ, RZ, R23 ;  /* 0x000000ffff077224 */ /* 0x000fe200078e0017 */
[----:B------:R-:W3:Y:S01]  /*3c570*/  LDL.LU R22, [R1+0x37d4] ;  /* 0x0037d40001167983 */ /* 0x000ee20000300800 */
[----:B------:R-:W3:Y:S01]  /*3c580*/  LDL.LU R23, [R1+0x37d0] ;  /* 0x0037d00001177983 */ /* 0x000ee20000300800 */
[----:B------:R-:W-:Y:S01]  /*3c590*/  MOV R8, R29 ;  /* 0x0000001d00087202 */ /* 0x000fe20000000f00 */
[----:B------:R-:W-:Y:S01]  /*3c5a0*/  IMAD.MOV.U32 R9, RZ, RZ, R28 ;  /* 0x000000ffff097224 */ /* 0x000fe200078e001c */
[C---:B----4-:R-:W-:Y:S11]  /*3c5b0*/  HMMA.16816.F32.BF16 R12, R24.reuse, R18, R12 ;  /* 0x00000012180c723c */ /* 0x050ff6000004180c */
[----:B------:R-:W-:Y:S11]  /*3c5c0*/  @!UPT UIADD3 URZ, URZ, URZ, URZ ;  /* 0x0000003f3f3ff290 */ /* 0x000ff6000fffe03f */
[----:B------:R-:W-:Y:S01]  /*3c5d0*/  @!UPT UIADD3 URZ, URZ, URZ, URZ ;  /* 0x0000003f3f3ff290 */ /* 0x000fe2000fffe03f */
[----:B------:R-:W-:Y:S01]  /*3c5e0*/  STL.64 [R1+0xb0], R12 ;  /* 0x0000b00c01007387 */ /* 0x000fe20000100a00 */
[----:B------:R-:W-:Y:S01]  /*3c5f0*/  MOV R21, R14 ;  /* 0x0000000e00157202 */ /* 0x000fe20000000f00 */
[----:B------:R0:W-:Y:S02]  /*3c600*/  STL.64 [R1+0xb8], R14 ;  /* 0x0000b80e01007387 */ /* 0x0001e40000100a00 */
[----:B------:R-:W-:Y:S01]  /*3c610*/  IMAD.MOV.U32 R20, RZ, RZ, R15 ;  /* 0x000000ffff147224 */ /* 0x000fe200078e000f */
[----:B------:R-:W-:Y:S01]  /*3c620*/  MOV R29, R12 ;  /* 0x0000000c001d7202 */ /* 0x000fe20000000f00 */
[----:B------:R-:W-:Y:S01]  /*3c630*/  IMAD.MOV.U32 R28, RZ, RZ, R13 ;  /* 0x000000ffff1c7224 */ /* 0x000fe200078e000d */
        /* <DEDUP_REMOVED lines=24> */
[----:B------:R-:W3:Y:S01]  /*3c7c0*/  LDL.LU.64 R24, [R1+0x3770] ;  /* 0x0037700001187983 */ /* 0x000ee20000300a00 */
[----:B------:R-:W-:Y:S01]  /*3c7d0*/  MOV R10, R2 ;  /* 0x00000002000a7202 */ /* 0x000fe20000000f00 */
[----:B------:R-:W-:Y:S01]  /*3c7e0*/  IMAD.MOV.U32 R11, RZ, RZ, R0 ;  /* 0x000000ffff0b7224 */ /* 0x000fe200078e0000 */
[C---:B---3--:R-:W-:Y:S11]  /*3c7f0*/  HMMA.16816.F32.BF16 R12, R24.reuse, R18, R12 ;  /* 0x00000012180c723c */ /* 0x048ff6000004180c */
[----:B------:R-:W-:Y:S11]  /*3c800*/  @!UPT UIADD3 URZ, URZ, URZ, URZ ;  /* 0x0000003f3f3ff290 */ /* 0x000ff6000fffe03f */
[----:B------:R-:W-:Y:S01]  /*3c810*/  @!UPT UIADD3 URZ, URZ, URZ, URZ ;  /* 0x0000003f3f3ff290 */ /* 0x000fe2000fffe03f */
[----:B------:R-:W-:Y:S01]  /*3c820*/  STL.64 [R1+0x70], R12 ;  /* 0x0000700c01007387 */ /* 0x000fe20000100a00 */
[----:B------:R0:W-:Y:S01]  /*3c830*/  STL.64 [R1+0x78], R14 ;  /* 0x0000780e01007387 */ /* 0x0001e20000100a00 */
        /* <DEDUP_REMOVED lines=23> */
[----:B------:R0:W-:Y:S01]  /*3c9b0*/  STL [R1+0x36b0], R24 ;  /* 0x0036b01801007387 */ /* 0x0001e20000100800 */
[----:B------:R-:W-:Y:S02]  /*3c9c0*/  STL [R1+0x36ac], R26 ;  /* 0x0036ac1a01007387 */ /* 0x000fe40000100800 */
[----:B------:R1:W-:Y:S02]  /*3c9d0*/  STL [R1+0x3684], R25 ;  /* 0x0036841901007387 */ /* 0x0003e40000100800 */
[----:B------:R3:W-:Y:S01]  /*3c9e0*/  STL [R1+0x3680], R27 ;  /* 0x0036801b01007387 */ /* 0x0007e20000100800 */
[----:B0-----:R-:W4:Y:S01]  /*3c9f0*/  LDL.LU R24, [R1+0x1a0] ;  /* 0x0001a00001187983 */ /* 0x001f220000300800 */
[----:B-1----:R-:W4:Y:S01]  /*3ca00*/  LDL.LU R25, [R1+0x1a4] ;  /* 0x0001a40001197983 */ /* 0x002f220000300800 */
[----:B------:R-:W-:Y:S01]  /*3ca10*/  MOV R26, R17 ;  /* 0x00000011001a7202 */ /* 0x000fe20000000f00 */
[----:B---3--:R-:W-:-:S05]  /*3ca20*/  IMAD.MOV.U32 R27, RZ, RZ, R16 ;  /* 0x000000ffff1b7224 */ /* 0x008fca00078e0010 */
[----:B------:R-:W-:Y:S01]  /*3ca30*/  STL.64 [R1+0x36e8], R26 ;  /* 0x0036e81a01007387 */ /* 0x000fe20000100a00 */
[C---:B--2---:R-:W-:Y:S03]  /*3ca40*/  HMMA.16816.F32.BF16 R4, R12.reuse, R18, R4 ;  /* 0x000000120c04723c */ /* 0x044fe60000041804 */
[----:B----4-:R0:W-:Y:S04]  /*3ca50*/  STL.64 [R1+0x36e0], R24 ;  /* 0x0036e01801007387 */ /* 0x0101e80000100a00 */
[----:B0-----:R-:W2:Y:S01]  /*3ca60*/  LDL.LU R24, [R1+0x170] ;  /* 0x0001700001187983 */ /* 0x001ea20000300800 */
[----:B------:R-:W2:Y:S02]  /*3ca70*/  LDL.LU R25, [R1+0x174] ;  /* 0x0001740001197983 */ /* 0x000ea40000300800 */
[----:B------:R-:W2:Y:S02]  /*3ca80*/  LDL.LU R26, [R1+0x178] ;  /* 0x00017800011a7983 */ /* 0x000ea40000300800 */
[----:B------:R-:W2:Y:S11]  /*3ca90*/  LDL.LU R27, [R1+0x17c] ;  /* 0x00017c00011b7983 */ /* 0x000eb60000300800 */
        /* <DEDUP_REMOVED lines=10> */
[----:B0-----:R-:W4:Y:S01]  /*3cb40*/  LDL.LU.64 R14, [R1+0x36f8] ;  /* 0x0036f800010e7983 */ /* 0x001f220000300a00 */
[----:B------:R-:W4:Y:S01]  /*3cb50*/  LDL.LU.64 R12, [R1+0x36f0] ;  /* 0x0036f000010c7983 */ /* 0x000f220000300a00 */
[C---:B---3--:R-:W-:Y:S11]  /*3cb60*/  HMMA.16816.F32.BF16 R8, R4.reuse, R18, R8 ;  /* 0x000000120408723c */ /* 0x048ff60000041808 */
[----:B------:R-:W-:Y:S11]  /*3cb70*/  @!UPT UIADD3 URZ, URZ, URZ, URZ ;  /* 0x0000003f3f3ff290 */ /* 0x000ff6000fffe03f */
[----:B------:R-:W-:Y:S01]  /*3cb80*/  @!UPT UIADD3 URZ, URZ, URZ, URZ ;  /* 0x0000003f3f3ff290 */ /* 0x000fe2000fffe03f */
[----:B------:R-:W-:Y:S01]  /*3cb90*/  STL [R1+0x36b8], R11 ;  /* 0x0036b80b01007387 */ /* 0x000fe20000100800 */
[----:B----4-:R-:W-:Y:S03]  /*3cba0*/  HMMA.16816.F32.BF16 R4, R4, R22, R12 ;  /* 0x000000160404723c */ /* 0x010fe6000004180c */
[----:B------:R-:W2:Y:S01]  /*3cbb0*/  LDL.LU R12, [R1+0xc0] ;  /* 0x0000c000010c7983 */ /* 0x000ea20000300800 */
[----:B------:R-:W2:Y:S02]  /*3cbc0*/  LDL.LU R13, [R1+0xc4] ;  /* 0x0000c400010d7983 */ /* 0x000ea40000300800 */
[----:B------:R-:W2:Y:S02]  /*3cbd0*/  LDL.LU R14, [R1+0xc8] ;  /* 0x0000c800010e7983 */ /* 0x000ea40000300800 */
[----:B------:R-:W2:Y:S11]  /*3cbe0*/  LDL.LU R15, [R1+0xcc] ;  /* 0x0000cc00010f7983 */ /* 0x000eb60000300800 */
[----:B------:R-:W-:Y:S04]  /*3cbf0*/  @!UPT UIADD3 URZ, URZ, URZ, URZ ;  /* 0x0000003f3f3ff290 */ /* 0x000fe8000fffe03f */
[----:B------:R0:W-:Y:S01]  /*3cc00*/  STL [R1+0x36a0], R4 ;  /* 0x0036a00401007387 */ /* 0x0001e20000100800 */
[----:B------:R-:W-:Y:S02]  /*3cc10*/  STL [R1+0x369c], R6 ;  /* 0x00369c0601007387 */ /* 0x000fe40000100800 */
[----:B------:R1:W-:Y:S02]  /*3cc20*/  STL [R1+0x3678], R5 ;  /* 0x0036780501007387 */ /* 0x0003e40000100800 */
[----:B------:R3:W-:Y:S01]  /*3cc30*/  STL [R1+0x3674], R7 ;  /* 0x0036740701007387 */ /* 0x0007e20000100800 */
[----:B0-----:R-:W4:Y:S01]  /*3cc40*/  LDL.LU R4, [R1+0x160] ;  /* 0x0001600001047983 */ /* 0x001f220000300800 */
[----:B-1----:R-:W4:Y:S02]  /*3cc50*/  LDL.LU R5, [R1+0x164] ;  /* 0x0001640001057983 */ /* 0x002f240000300800 */
[----:B------:R-:W4:Y:S01]  /*3cc60*/  LDL.LU R6, [R1+0x168] ;  /* 0x0001680001067983 */ /* 0x000f220000300800 */
[----:B---3--:R-:W-:Y:S01]  /*3cc70*/  MOV R7, R3 ;  /* 0x0000000300077202 */ /* 0x008fe20000000f00 */
[C---:B--2---:R-:W-:Y:S11]  /*3cc80*/  HMMA.16816.F32.BF16 R24, R12.reuse, R18, R24 ;  /* 0x000000120c18723c */ /* 0x044ff60000041818 */
[----:B------:R-:W-:Y:S11]  /*3cc90*/  @!UPT UIADD3 URZ, URZ, URZ, URZ ;  /* 0x0000003f3f3ff290 */ /* 0x000ff6000fffe03f */
[----:B------:R-:W-:Y:S01]  /*3cca0*/  @!UPT UIADD3 URZ, URZ, URZ, URZ ;  /* 0x0000003f3f3ff290 */ /* 0x000fe2000fffe03f */
[----:B------:R-:W-:Y:S01]  /*3ccb0*/  STL.64 [R1], R24 ;  /* 0x0000001801007387 */ /* 0x000fe20000100a00 */
[----:B------:R0:W-:Y:S02]  /*3ccc0*/  STL [R1+0x8], R26 ;  /* 0x0000081a01007387 */ /* 0x0001e40000100800 */
[----:B------:R-:W-:Y:S02]  /*3ccd0*/  IMAD.MOV.U32 R3, RZ, RZ, R27 ;  /* 0x000000ffff037224 */ /* 0x000fe400078e001b */
[----:B0-----:R-:W2:Y:S01]  /*3cce0*/  LDL.LU.64 R26, [R1+0x36e8] ;  /* 0x0036e800011a7983 */ /* 0x001ea20000300a00 */
[----:B------:R-:W2:Y:S02]  /*3ccf0*/  LDL.LU.64 R24, [R1+0x36e0] ;  /* 0x0036e00001187983 */ /* 0x000ea40000300a00 */
[----:B------:R-:W3:Y:S02]  /*3cd00*/  LDL R11, [R1+0x7c] ;  /* 0x00007c00010b7983 */ /* 0x000ee40000100800 */
[----:B---3--:R-:W-:Y:S01]  /*3cd10*/  STL.64 [R1+0x36c8], R10 ;  /* 0x0036c80a01007387 */ /* 0x008fe20000100a00 */
[----:B------:R0:W-:Y:S03]  /*3cd20*/  STL.64 [R1+0x36c0], R8 ;  /* 0x0036c00801007387 */ /* 0x0001e60000100a00 */
[----:B0-----:R-:W2:Y:S01]  /*3cd30*/  LDL.LU R8, [R1+0xd0] ;  /* 0x0000d00001087983 */ /* 0x001ea20000300800 */
[----:B------:R-:W2:Y:S02]  /*3cd40*/  LDL.LU R9, [R1+0xd4] ;  /* 0x0000d40001097983 */ /* 0x000ea40000300800 */
[----:B------:R-:W2:Y:S02]  /*3cd50*/  LDL.LU R10, [R1+0xd8] ;  /* 0x0000d800010a7983 */ /* 0x000ea40000300800 */
[----:B------:R-:W2:Y:S01]  /*3cd60*/  LDL.LU R11, [R1+0xdc] ;  /* 0x0000dc00010b7983 */ /* 0x000ea20000300800 */
[----:B----4-:R-:W-:Y:S01]  /*3cd70*/  HMMA.16816.F32.BF16 R12, R12, R22, R4 ;  /* 0x000000160c0c723c */ /* 0x010fe20000041804 */
[----:B------:R-:W3:Y:S11]  /*3cd80*/  LDL R5, [R1+0x28] ;  /* 0x0000280001057983 */ /* 0x000ef60000100800 */
[----:B------:R-:W-:Y:S11]  /*3cd90*/  @!UPT UIADD3 URZ, URZ, URZ, URZ ;  /* 0x0000003f3f3ff290 */ /* 0x000ff6000fffe03f */
[----:B------:R-:W-:Y:S01]  /*3cda0*/  STL [R1+0x36b4], R14 ;  /* 0x0036b40e01007387 */ /* 0x000fe20000100800 */
[----:B------:R-:W-:Y:S02]  /*3cdb0*/  STL [R1+0x368c], R13 ;  /* 0x00368c0d01007387 */ /* 0x000fe40000100800 */
[----:B------:R0:W-:Y:S02]  /*3cdc0*/  STL [R1+0x3688], R15 ;  /* 0x0036880f01007387 */ /* 0x0001e40000100800 */
[----:B0-----:R-:W4:Y:S01]  /*3cdd0*/  LDL R15, [R1+0x78] ;  /* 0x00007800010f7983 */ /* 0x001f220000100800 */
[----:B--2---:R-:W-:Y:S11]  /*3cde0*/  HMMA.16816.F32.BF16 R16, R8, R18, R24 ;  /* 0x000000120810723c */ /* 0x004ff60000041818 */
[----:B------:R-:W-:Y:S11]  /*3cdf0*/  @!UPT UIADD3 URZ, URZ, URZ, URZ ;  /* 0x0000003f3f3ff290 */ /* 0x000ff6000fffe03f */
[----:B------:R-:W-:Y:S01]  /*3ce00*/  @!UPT UIADD3 URZ, URZ, URZ, URZ ;  /* 0x0000003f3f3ff290 */ /* 0x000fe2000fffe03f */
[----:B------:R-:W-:Y:S01]  /*3ce10*/  STL.64 [R1+0x36d8], R18 ;  /* 0x0036d81201007387 */ /* 0x000fe20000100a00 */
[----:B------:R0:W-:Y:S03]  /*3ce20*/  STL.64 [R1+0x36d0], R16 ;  /* 0x0036d01001007387 */ /* 0x0001e60000100a00 */
[----:B0-----:R-:W2:Y:S01]  /*3ce30*/  LDL.LU R16, [R1+0x190] ;  /* 0x0001900001107983 */ /* 0x001ea20000300800 */
[----:B------:R-:W2:Y:S02]  /*3ce40*/  LDL.LU R17, [R1+0x194] ;  /* 0x0001940001117983 */ /* 0x000ea40000300800 */
[----:B------:R-:W2:Y:S02]  /*3ce50*/  LDL.LU R18, [R1+0x198] ;  /* 0x0001980001127983 */ /* 0x000ea40000300800 */
[----:B------:R-:W2:Y:S02]  /*3ce60*/  LDL.LU R19, [R1+0x19c] ;  /* 0x00019c0001137983 */ /* 0x000ea40000300800 */
[----:B------:R-:W-:-:S02]  /*3ce70*/  FMUL R24, R29, c[0x0][0x188] ;  /* 0x000062001d187a20 */ /* 0x000fc40000400000 */
[----:B------:R-:W-:Y:S02]  /*3ce80*/  FMUL R25, R28, c[0x0][0x188] ;  /* 0x000062001c197a20 */ /* 0x000fe40000400000 */
[----:B------:R-:W-:Y:S02]  /*3ce90*/  FMUL R29, R21, c[0x0][0x188] ;  /* 0x00006200151d7a20 */ /* 0x000fe40000400000 */
[----:B------:R-:W-:Y:S01]  /*3cea0*/  FMUL R28, R20, c[0x0][0x188] ;  /* 0x00006200141c7a20 */ /* 0x000fe20000400000 */
[----:B------:R-:W3:Y:S04]  /*3ceb0*/  LDL R14, [R1+0x80] ;  /* 0x00008000010e7983 */ /* 0x000ee80000100800 */
[----:B------:R-:W3:Y:S04]  /*3cec0*/  LDL R4, [R1+0x88] ;  /* 0x0000880001047983 */ /* 0x000ee80000100800 */
[----:B------:R-:W3:Y:S04]  /*3ced0*/  LDL R7, [R1+0x8c] ;  /* 0x00008c0001077983 */ /* 0x000ee80000100800 */
[----:B------:R-:W3:Y:S04]  /*3cee0*/  LDL R6, [R1+0x40] ;  /* 0x0000400001067983 */ /* 0x000ee80000100800 */
[----:B------:R-:W3:Y:S04]  /*3cef0*/  LDL R13, [R1+0x44] ;  /* 0x00004400010d7983 */ /* 0x000ee80000100800 */
[----:B------:R-:W3:Y:S01]  /*3cf00*/  LDL R27, [R1+0x4c] ;  /* 0x00004c00011b7983 */ /* 0x000ee20000100800 */
[----:B------:R-:W-:Y:S01]  /*3cf10*/  FMNMX R26, R29, R28, !PT ;  /* 0x0000001c1d1a7209 */ /* 0x000fe20007800000 */
[----:B--2---:R-:W-:Y:S02]  /*3cf20*/  HMMA.16816.F32.BF16 R20, R8, R22, R16 ;  /* 0x000000160814723c */ /* 0x004fe40000041810 */
[----:B------:R-:W2:Y:S01]  /*3cf30*/  LDL.LU.64 R18, [R1+0x36d8] ;  /* 0x0036d80001127983 */ /* 0x000ea20000300a00 */
[----:B------:R-:W2:Y:S02]  /*3cf40*/  LDL.LU.64 R16, [R1+0x36d0] ;  /* 0x0036d00001107983 */ /* 0x000ea40000300a00 */
[----:B------:R-:W2:Y:S02]  /*3cf50*/  LDL.LU.64 R10, [R1+0x36c8] ;  /* 0x0036c800010a7983 */ /* 0x000ea40000300a00 */
[----:B------:R-:W2:Y:S11]  /*3cf60*/  LDL.LU.64 R8, [R1+0x36c0] ;  /* 0x0036c00001087983 */ /* 0x000eb60000300a00 */
[----:B------:R-:W-:Y:S05]  /*3cf70*/  @!UPT UIADD3 URZ, URZ, URZ, URZ ;  /* 0x0000003f3f3ff290 */ /* 0x000fea000fffe03f */
[----:B------:R0:W-:Y:S04]  /*3cf80*/  STL [R1+0x36a8], R20 ;  /* 0x0036a81401007387 */ /* 0x0001e80000100800 */
[----:B0-----:R-:W2:Y:S01]  /*3cf90*/  LDL R20, [R1+0x2c] ;  /* 0x00002c0001147983 */ /* 0x001ea20000100800 */
[----:B------:R0:W-:Y:S03]  /*3cfa0*/  STL [R1+0x36a4], R22 ;  /* 0x0036a41601007387 */ /* 0x0001e60000100800 */
[----:B0-----:R-:W2:Y:S01]  /*3cfb0*/  LDL R22, [R1+0x84] ;  /* 0x0000840001167983 */ /* 0x001ea20000100800 */
[----:B------:R0:W-:Y:S03]  /*3cfc0*/  STL [R1+0x367c], R21 ;  /* 0x00367c1501007387 */ /* 0x0001e60000100800 */
[----:B0-----:R-:W2:Y:S01]  /*3cfd0*/  LDL R21, [R1+0x20] ;  /* 0x0000200001157983 */ /* 0x001ea20000100800 */
[----:B------:R0:W-:Y:S02]  /*3cfe0*/  STL [R1+0x3670], R23 ;  /* 0x0036701701007387 */ /* 0x0001e40000100800 */
[----:B------:R-:W2:Y:S02]  /*3cff0*/  LDL R29, [R1] ;  /* 0x00000000011d7983 */ /* 0x000ea40000100800 */
[----:B------:R-:W2:Y:S01]  /*3d000*/  LDL R28, [R1+0x4] ;  /* 0x00000400011c7983 */ /* 0x000ea20000100800 */
[----:B0-----:R-:W2:Y:S01]  /*3d010*/  LDL R23, [R1+0x24] ;  /* 0x0000240001177983 */ /* 0x001ea20000100800 */
[----:B------:R-:W-:-:S02]  /*3d020*/  FMUL R2, R2, c[0x0][0x188] ;  /* 0x0000620002027a20 */ /* 0x000fc40000400000 */
[----:B------:R-:W-:Y:S02]  /*3d030*/  FMUL R0, R0, c[0x0][0x188] ;  /* 0x0000620000007a20 */ /* 0x000fe40000400000 */
[----:B----4-:R-:W-:Y:S02]  /*3d040*/  FMUL R15, R15, c[0x0][0x188] ;  /* 0x000062000f0f7a20 */ /* 0x010fe40000400000 */
[----:B---3--:R-:W-:Y:S01]  /*3d050*/  FMUL R5, R5, c[0x0][0x188] ;  /* 0x0000620005057a20 */ /* 0x008fe20000400000 */
[----:B------:R-:W-:Y:S02]  /*3d060*/  FMNMX R24, R24, R25, !PT ;  /* 0x0000001918187209 */ /* 0x000fe40007800000 */
[----:B------:R-:W-:Y:S02]  /*3d070*/  FMNMX R25, R2, R0, !PT ;  /* 0x0000000002197209 */ /* 0x000fe40007800000 */
[----:B------:R-:W3:Y:S01]  /*3d080*/  LDL R0, [R1+0x8] ;  /* 0x0000080001007983 */ /* 0x000ee20000100800 */
[----:B--2---:R-:W-:-:S05]  /*3d090*/  FMUL R11, R11, c[0x0][0x188] ;  /* 0x000062000b0b7a20 */ /* 0x004fca0000400000 */
[----:B------:R-:W-:Y:S02]  /*3d0a0*/  FMNMX R15, R15, R11, !PT ;  /* 0x0000000b0f0f7209 */ /* 0x000fe40007800000 */
[----:B------:R-:W2:Y:S01]  /*3d0b0*/  LDL.LU R11, [R1+0x36b8] ;  /* 0x0036b800010b7983 */ /* 0x000ea20000300800 */
[----:B------:R-:W-:Y:S02]  /*3d0c0*/  FMUL R20, R20, c[0x0][0x188] ;  /* 0x0000620014147a20 */ /* 0x000fe40000400000 */
[----:B------:R-:W-:Y:S02]  /*3d0d0*/  FMUL R21, R21, c[0x0][0x188] ;  /* 0x0000620015157a20 */ /* 0x000fe40000400000 */
[----:B------:R-:W-:Y:S02]  /*3d0e0*/  FMUL R29, R29, c[0x0][0x188] ;  /* 0x000062001d1d7a20 */ /* 0x000fe40000400000 */
[----:B------:R-:W-:Y:S02]  /*3d0f0*/  FMUL R28, R28, c[0x0][0x188] ;  /* 0x000062001c1c7a20 */ /* 0x000fe40000400000 */
[----:B------:R-:W-:-:S05]  /*3d100*/  FMUL R23, R23, c[0x0][0x188] ;  /* 0x0000620017177a20 */ /* 0x000fca0000400000 */
[----:B------:R-:W-:Y:S01]  /*3d110*/  FMNMX R23, R21, R23, !PT ;  /* 0x0000001715177209 */ /* 0x000fe20007800000 */
[----:B------:R-:W-:Y:S01]  /*3d120*/  FMNMX R21, R5, R20, !PT ;  /* 0x0000001405157209 */ /* 0x000fe20007800000 */
[----:B------:R-:W-:Y:S02]  /*3d130*/  FMNMX R5, R29, R28, !PT ;  /* 0x0000001c1d057209 */ /* 0x000fe40007800000 */
[----:B------:R-:W4:Y:S01]  /*3d140*/  LDL R28, [R1+0x48] ;  /* 0x00004800011c7983 */ /* 0x000f220000100800 */
[----:B---3--:R-:W-:Y:S02]  /*3d150*/  FMUL R2, R0, c[0x0][0x188] ;  /* 0x0000620000027a20 */ /* 0x008fe40000400000 */
[----:B------:R-:W-:Y:S02]  /*3d160*/  FMUL R0, R3, c[0x0][0x188] ;  /* 0x0000620003007a20 */ /* 0x000fe40000400000 */
[----:B------:R-:W-:Y:S02]  /*3d170*/  FMUL R14, R14, c[0x0][0x188] ;  /* 0x000062000e0e7a20 */ /* 0x000fe40000400000 */
[----:B------:R-:W-:-:S02]  /*3d180*/  FMUL R22, R22, c[0x0][0x188] ;  /* 0x0000620016167a20 */ /* 0x000fc40000400000 */
[----:B------:R-:W-:Y:S01]  /*3d190*/  FMUL R4, R4, c[0x0][0x188] ;  /* 0x0000620004047a20 */ /* 0x000fe20000400000 */
[----:B------:R-:W-:Y:S01]  /*3d1a0*/  FMNMX R20, R2, R0, !PT ;  /* 0x0000000002147209 */ /* 0x000fe20007800000 */
[----:B------:R-:W-:Y:S02]  /*3d1b0*/  FMUL R2, R8, c[0x0][0x188] ;  /* 0x0000620008027a20 */ /* 0x000fe40000400000 */
[----:B------:R-:W-:Y:S02]  /*3d1c0*/  FMUL R0, R9, c[0x0][0x188] ;  /* 0x0000620009007a20 */ /* 0x000fe40000400000 */
[----:B------:R-:W-:Y:S01]  /*3d1d0*/  FMUL R7, R7, c[0x0][0x188] ;  /* 0x0000620007077a20 */ /* 0x000fe20000400000 */
[----:B------:R-:W-:Y:S01]  /*3d1e0*/  FMNMX R22, R14, R22, !PT ;  /* 0x000000160e167209 */ /* 0x000fe20007800000 */
[----:B------:R0:W-:Y:S01]  /*3d1f0*/  STL [R1+0x35b8], R8 ;  /* 0x0035b80801007387 */ /* 0x0001e20000100800 */
[----:B------:R-:W-:Y:S02]  /*3d200*/  FMUL R6, R6, c[0x0][0x188] ;  /* 0x0000620006067a20 */ /* 0x000fe40000400000 */
[----:B------:R-:W-:Y:S01]  /*3d210*/  FMUL R13, R13, c[0x0][0x188] ;  /* 0x000062000d0d7a20 */ /* 0x000fe20000400000 */
[----:B------:R-:W-:-:S02]  /*3d220*/  FMNMX R0, R2, R0, !PT ;  /* 0x0000000002007209 */ /* 0x000fc40007800000 */
[----:B------:R-:W-:Y:S01]  /*3d230*/  FMNMX R4, R4, R7, !PT ;  /* 0x0000000704047209 */ /* 0x000fe20007800000 */
[----:B0-----:R-:W3:Y:S01]  /*3d240*/  LDL R8, [R1+0x98] ;  /* 0x0000980001087983 */ /* 0x001ee20000100800 */
[----:B------:R0:W-:Y:S01]  /*3d250*/  STL [R1+0x35bc], R9 ;  /* 0x0035bc0901007387 */ /* 0x0001e20000100800 */
[----:B------:R-:W-:Y:S01]  /*3d260*/  FMNMX R6, R6, R13, !PT ;  /* 0x0000000d06067209 */ /* 0x000fe20007800000 */
[----:B------:R-:W-:Y:S01]  /*3d270*/  FMUL R13, R10, c[0x0][0x188] ;  /* 0x000062000a0d7a20 */ /* 0x000fe20000400000 */
[----:B0-----:R-:W3:Y:S01]  /*3d280*/  LDL.LU R9, [R1+0x10] ;  /* 0x0000100001097983 */ /* 0x001ee20000300800 */
[----:B------:R-:W3:Y:S02]  /*3d290*/  LDL R7, [R1+0x50] ;  /* 0x0000500001077983 */ /* 0x000ee40000100800 */
[----:B----4-:R-:W-:Y:S02]  /*3d2a0*/  FMUL R29, R28, c[0x0][0x188] ;  /* 0x000062001c1d7a20 */ /* 0x010fe40000400000 */
[----:B------:R-:W-:-:S02]  /*3d2b0*/  FMUL R28, R27, c[0x0][0x188] ;  /* 0x000062001b1c7a20 */ /* 0x000fc40000400000 */
[----:B------:R-:W4:Y:S03]  /*3d2c0*/  LDL R27, [R1+0x58] ;  /* 0x00005800011b7983 */ /* 0x000f260000100800 */
[----:B------:R-:W-:-:S05]  /*3d2d0*/  FMNMX R14, R29, R28, !PT ;  /* 0x0000001c1d0e7209 */ /* 0x000fca0007800000 */
[----:B------:R2:W-:Y:S01]  /*3d2e0*/  STL [R1+0xc4], R14 ;  /* 0x0000c40e01007387 */ /* 0x0005e20000100800 */
[----:B------:R0:W-:Y:S02]  /*3d2f0*/  STL [R1+0x35c0], R10 ;  /* 0x0035c00a01007387 */ /* 0x0001e40000100800 */
[----:B------:R-:W-:Y:S02]  /*3d300*/  STL [R1+0xe8], R0 ;  /* 0x0000e80001007387 */ /* 0x000fe40000100800 */
[----:B--2---:R-:W-:Y:S01]  /*3d310*/  FMUL R14, R11, c[0x0][0x188] ;  /* 0x000062000b0e7a20 */ /* 0x004fe20000400000 */
[----:B0-----:R-:W2:Y:S01]  /*3d320*/  LDL.LU R10, [R1+0x68] ;  /* 0x00006800010a7983 */ /* 0x001ea20000300800 */
[----:B------:R0:W-:Y:S03]  /*3d330*/  STL [R1+0x35c4], R11 ;  /* 0x0035c40b01007387 */ /* 0x0001e60000100800 */
[----:B0-----:R-:W2:Y:S01]  /*3d340*/  LDL R11, [R1+0x90] ;  /* 0x00009000010b7983 */ /* 0x001ea20000100800 */
[----:B------:R-:W-:-:S02]  /*3d350*/  FMUL R29, R16, c[0x0][0x188] ;  /* 0x00006200101d7a20 */ /* 0x000fc40000400000 */
[----:B------:R0:W-:Y:S02]  /*3d360*/  STL [R1+0x35c8], R16 ;  /* 0x0035c81001007387 */ /* 0x0001e40000100800 */
[----:B------:R-:W-:Y:S02]  /*3d370*/  FMUL R28, R17, c[0x0][0x188] ;  /* 0x00006200111c7a20 */ /* 0x000fe40000400000 */
[----:B------:R-:W-:Y:S02]  /*3d380*/  FMUL R2, R18, c[0x0][0x188] ;  /* 0x0000620012027a20 */ /* 0x000fe40000400000 */
[----:B------:R-:W-:Y:S01]  /*3d390*/  FMUL R0, R19, c[0x0][0x188] ;  /* 0x0000620013007a20 */ /* 0x000fe20000400000 */
[----:B0-----:R-:W4:Y:S01]  /*3d3a0*/  LDL.LU R16, [R1+0x18] ;  /* 0x0000180001107983 */ /* 0x001f220000300800 */
[----:B------:R0:W-:Y:S02]  /*3d3b0*/  STL [R1+0x35cc], R17 ;  /* 0x0035cc1101007387 */ /* 0x0001e40000100800 */
[----:B---3--:R-:W-:Y:S01]  /*3d3c0*/  FMUL R8, R8, c[0x0][0x188] ;  /* 0x0000620008087a20 */ /* 0x008fe20000400000 */
[----:B0-----:R-:W3:Y:S01]  /*3d3d0*/  LDL.LU R17, [R1+0x60] ;  /* 0x0000600001117983 */ /* 0x001ee20000300800 */
[----:B------:R0:W-:Y:S02]  /*3d3e0*/  STL [R1+0x35d0], R18 ;  /* 0x0035d01201007387 */ /* 0x0001e40000100800 */
[----:B------:R-:W-:Y:S01]  /*3d3f0*/  STL [R1+0x35d4], R19 ;  /* 0x0035d41301007387 */ /* 0x000fe20000100800 */
[----:B0-----:R-:W-:Y:S01]  /*3d400*/  FMNMX R18, R13, R14, !PT ;  /* 0x0000000e0d127209 */ /* 0x001fe20007800000 */
[----:B------:R-:W-:Y:S01]  /*3d410*/  FMNMX R13, R29, R28, !PT ;  /* 0x0000001c1d0d7209 */ /* 0x000fe20007800000 */
[----:B------:R-:W-:Y:S01]  /*3d420*/  FMNMX R29, R2, R0, !PT ;  /* 0x00000000021d7209 */ /* 0x000fe20007800000 */
[----:B------:R-:W3:Y:S03]  /*3d430*/  LDL.LU R14, [R1+0x36b4] ;  /* 0x0036b400010e7983 */ /* 0x000ee60000300800 */
[----:B------:R0:W-:Y:S02]  /*3d440*/  STL [R1+0x3694], R13 ;  /* 0x0036940d01007387 */ /* 0x0001e40000100800 */
[----:B------:R-:W-:Y:S01]  /*3d450*/  STL [R1+0xe0], R18 ;  /* 0x0000e01201007387 */ /* 0x000fe20000100800 */
[----:B------:R-:W-:Y:S01]  /*3d460*/  STL [R1+0x3698], R29 ;  /* 0x0036981d01007387 */ /* 0x000fe20000100800 */
[----:B------:R-:W-:Y:S01]  /*3d470*/  FMNMX R2, R8, R26, !PT ;  /* 0x0000001a08027209 */ /* 0x000fe20007800000 */
[----:B--2---:R-:W-:-:S05]  /*3d480*/  FMUL R11, R11, c[0x0][0x188] ;  /* 0x000062000b0b7a20 */ /* 0x004fca0000400000 */
[----:B------:R-:W-:Y:S02]  /*3d490*/  FMNMX R0, R11, R24, !PT ;  /* 0x000000180b007209 */ /* 0x000fe40007800000 */
[----:B------:R-:W2:Y:S01]  /*3d4a0*/  LDL.LU R24, [R1+0x36b0] ;  /* 0x0036b00001187983 */ /* 0x000ea20000300800 */
[----:B------:R-:W2:Y:S02]  /*3d4b0*/  LDL.LU R26, [R1+0x36ac] ;  /* 0x0036ac00011a7983 */ /* 0x000ea40000300800 */
[----:B0-----:R-:W2:Y:S02]  /*3d4c0*/  LDL.LU R13, [R1+0xc4] ;  /* 0x0000c400010d7983 */ /* 0x001ea40000300800 */
[----:B------:R0:W-:Y:S02]  /*3d4d0*/  STL [R1+0x3690], R2 ;  /* 0x0036900201007387 */ /* 0x0001e40000100800 */
[----:B------:R-:W-:Y:S02]  /*3d4e0*/  FMUL R28, R7, c[0x0][0x188] ;  /* 0x00006200071c7a20 */ /* 0x000fe40000400000 */
[----:B----4-:R-:W-:-:S02]  /*3d4f0*/  FMUL R11, R27, c[0x0][0x188] ;  /* 0x000062001b0b7a20 */ /* 0x010fc40000400000 */
[----:B------:R-:W-:Y:S01]  /*3d500*/  FMUL R8, R9, c[0x0][0x188] ;  /* 0x0000620009087a20 */ /* 0x000fe20000400000 */
[----:B------:R1:W-:Y:S01]  /*3d510*/  STL [R1+0x35d8], R12 ;  /* 0x0035d80c01007387 */ /* 0x0003e20000100800 */
[----:B------:R-:W-:Y:S02]  /*3d520*/  FMUL R7, R16, c[0x0][0x188] ;  /* 0x0000620010077a20 */ /* 0x000fe40000400000 */
[----:B------:R-:W4:Y:S02]  /*3d530*/  LDL.LU R19, [R1+0x5c] ;  /* 0x00005c0001137983 */ /* 0x000f240000300800 */
[----:B0-----:R-:W-:Y:S01]  /*3d540*/  FMUL R2, R12, c[0x0][0x188] ;  /* 0x000062000c027a20 */ /* 0x001fe20000400000 */
[----:B------:R-:W-:Y:S02]  /*3d550*/  FMNMX R28, R28, R25, !PT ;  /* 0x000000191c1c7209 */ /* 0x000fe40007800000 */
[----:B------:R-:W-:Y:S01]  /*3d560*/  FMNMX R15, R11, R15, !PT ;  /* 0x0000000f0b0f7209 */ /* 0x000fe20007800000 */
[----:B-1----:R-:W4:Y:S01]  /*3d570*/  LDL.LU R12, [R1+0x14] ;  /* 0x00001400010c7983 */ /* 0x002f220000300800 */
[----:B------:R-:W4:Y:S02]  /*3d580*/  LDL.LU R18, [R1+0x1c] ;  /* 0x00001c0001127983 */ /* 0x000f240000300800 */
[----:B------:R-:W4:Y:S01]  /*3d590*/  LDL.LU R29, [R1+0xe8] ;  /* 0x0000e800011d7983 */ /* 0x000f220000300800 */
[----:B------:R-:W-:-:S02]  /*3d5a0*/  FMNMX R25, R8, R23, !PT ;  /* 0x0000001708197209 */ /* 0x000fc40007800000 */
[----:B------:R-:W-:Y:S01]  /*3d5b0*/  FMNMX R27, R2, R5, !PT ;  /* 0x00000005021b7209 */ /* 0x000fe20007800000 */
[----:B------:R-:W4:Y:S01]  /*3d5c0*/  LDL.LU R11, [R1+0x64] ;  /* 0x00006400010b7983 */ /* 0x000f220000300800 */
[----:B------:R-:W-:Y:S01]  /*3d5d0*/  FMNMX R21, R7, R21, !PT ;  /* 0x0000001507157209 */ /* 0x000fe20007800000 */
[----:B------:R-:W4:Y:S02]  /*3d5e0*/  LDL.LU R8, [R1+0x6c] ;  /* 0x00006c0001087983 */ /* 0x000f240000300800 */
[----:B---3--:R-:W-:Y:S02]  /*3d5f0*/  FMUL R7, R17, c[0x0][0x188] ;  /* 0x0000620011077a20 */ /* 0x008fe40000400000 */
[----:B------:R-:W-:Y:S02]  /*3d600*/  FMUL R23, R10, c[0x0][0x188] ;  /* 0x000062000a177a20 */ /* 0x000fe40000400000 */
[----:B------:R-:W-:Y:S01]  /*3d610*/  FMUL R5, R14, c[0x0][0x188] ;  /* 0x000062000e057a20 */ /* 0x000fe20000400000 */
[----:B------:R2:W-:Y:S01]  /*3d620*/  STL [R1+0x35dc], R14 ;  /* 0x0035dc0e01007387 */ /* 0x0005e20000100800 */
[----:B------:R-:W-:-:S02]  /*3d630*/  FMNMX R7, R7, R22, !PT ;  /* 0x0000001607077209 */ /* 0x000fc40007800000 */
[----:B------:R-:W-:Y:S02]  /*3d640*/  FMNMX R23, R23, R4, !PT ;  /* 0x0000000417177209 */ /* 0x000fe40007800000 */
[----:B------:R-:W-:Y:S01]  /*3d650*/  FMNMX R5, R5, R20, !PT ;  /* 0x0000001405057209 */ /* 0x000fe20007800000 */
[----:B--2---:R-:W-:Y:S01]  /*3d660*/  FMUL R14, R24, c[0x0][0x188] ;  /* 0x00006200180e7a20 */ /* 0x004fe20000400000 */
[----:B------:R0:W-:Y:S01]  /*3d670*/  STL [R1+0x35e0], R24 ;  /* 0x0035e01801007387 */ /* 0x0001e20000100800 */
[----:B------:R-:W-:-:S03]  /*3d680*/  FMUL R2, R26, c[0x0][0x188] ;  /* 0x000062001a027a20 */ /* 0x000fc60000400000 */
[----:B------:R-:W-:Y:S01]  /*3d690*/  FMNMX R14, R14, R6, !PT ;  /* 0x000000060e0e7209 */ /* 0x000fe20007800000 */
[----:B0-----:R-:W2:Y:S01]  /*3d6a0*/  LDL.LU R24, [R1+0x9c] ;  /* 0x00009c0001187983 */ /* 0x001ea20000300800 */
[----:B------:R0:W-:Y:S03]  /*3d6b0*/  STL [R1+0x35e4], R26 ;  /* 0x0035e41a01007387 */ /* 0x0001e60000100800 */
[----:B0-----:R-:W3:Y:S01]  /*3d6c0*/  LDL.LU R26, [R1+0x54] ;  /* 0x00005400011a7983 */ /* 0x001ee20000300800 */
[----:B------:R-:W2:Y:S02]  /*3d6d0*/  LDL.LU R20, [R1+0x36a8] ;  /* 0x0036a80001147983 */ /* 0x000ea40000300800 */
[----:B------:R-:W2:Y:S02]  /*3d6e0*/  LDL.LU R22, [R1+0x36a4] ;  /* 0x0036a40001167983 */ /* 0x000ea40000300800 */
[----:B------:R-:W2:Y:S01]  /*3d6f0*/  LDL.LU R4, [R1+0x36a0] ;  /* 0x0036a00001047983 */ /* 0x000ea20000300800 */
[----:B------:R-:W3:Y:S01]  /*3d700*/  LDL.LU R6, [R1+0x369c] ;  /* 0x00369c0001067983 */ /* 0x000ee20000300800 */
[----:B------:R-:W-:Y:S01]  /*3d710*/  FMNMX R2, R2, R13, !PT ;  /* 0x0000000d02027209 */ /* 0x000fe20007800000 */
[----:B------:R-:W-:Y:S02]  /*3d720*/  STL [R1+0xc0], R14 ;  /* 0x0000c00e01007387 */ /* 0x000fe40000100800 */
[----:B--2---:R-:W-:Y:S02]  /*3d730*/  STL [R1+0x35e8], R4 ;  /* 0x0035e80401007387 */ /* 0x004fe40000100800 */
[----:B------:R0:W-:Y:S02]  /*3d740*/  STL [R1+0xc4], R2 ;  /* 0x0000c40201007387 */ /* 0x0001e40000100800 */
[----:B---3--:R1:W-:Y:S02]  /*3d750*/  STL [R1+0x35ec], R6 ;  /* 0x0035ec0601007387 */ /* 0x0083e40000100800 */
[----:B------:R2:W-:Y:S02]  /*3d760*/  STL [R1+0x35f0], R20 ;  /* 0x0035f01401007387 */ /* 0x0005e40000100800 */
[----:B------:R-:W-:-:S02]  /*3d770*/  FMUL R13, R4, c[0x0][0x188] ;  /* 0x00006200040d7a20 */ /* 0x000fc40000400000 */
[----:B0-----:R-:W-:Y:S02]  /*3d780*/  FMUL R2, R6, c[0x0][0x188] ;  /* 0x0000620006027a20 */ /* 0x001fe40000400000 */
[----:B-1----:R-:W-:Y:S02]  /*3d790*/  FMUL R6, R20, c[0x0][0x188] ;  /* 0x0000620014067a20 */ /* 0x002fe40000400000 */
[----:B------:R-:W-:Y:S01]  /*3d7a0*/  FMUL R4, R22, c[0x0][0x188] ;  /* 0x0000620016047a20 */ /* 0x000fe20000400000 */
[----:B--2---:R-:W2:Y:S01]  /*3d7b0*/  LDL.LU R20, [R1+0x94] ;  /* 0x0000940001147983 */ /* 0x004ea20000300800 */
[----:B------:R0:W-:Y:S03]  /*3d7c0*/  STL [R1+0x35f4], R22 ;  /* 0x0035f41601007387 */ /* 0x0001e60000100800 */
[----:B0-----:R-:W3:Y:S01]  /*3d7d0*/  LDL.LU R22, [R1+0xe0] ;  /* 0x0000e00001167983 */ /* 0x001ee20000300800 */
[----:B----4-:R-:W-:-:S02]  /*3d7e0*/  FMNMX R13, R13, R29, !PT ;  /* 0x0000001d0d0d7209 */ /* 0x010fc40007800000 */
[----:B------:R-:W4:Y:S03]  /*3d7f0*/  LDL.LU R29, [R1+0x3698] ;  /* 0x00369800011d7983 */ /* 0x000f260000300800 */
[----:B------:R0:W-:Y:S04]  /*3d800*/  STL [R1+0xc8], R13 ;  /* 0x0000c80d01007387 */ /* 0x0001e80000100800 */
[----:B0-----:R-:W4:Y:S01]  /*3d810*/  LDL.LU R13, [R1+0x3694] ;  /* 0x00369400010d7983 */ /* 0x001f220000300800 */
[----:B---3--:R-:W-:-:S03]  /*3d820*/  FMNMX R22, R2, R22, !PT ;  /* 0x0000001602167209 */ /* 0x008fc60007800000 */
[----:B------:R-:W3:Y:S01]  /*3d830*/  LDL.LU R2, [R1+0x3690] ;  /* 0x0036900001027983 */ /* 0x000ee20000300800 */
[----:B--2---:R-:W-:Y:S02]  /*3d840*/  FMUL R14, R20, c[0x0][0x188] ;  /* 0x00006200140e7a20 */ /* 0x004fe40000400000 */
[----:B------:R4:W-:Y:S02]  /*3d850*/  STL [R1+0xcc], R22 ;  /* 0x0000cc1601007387 */ /* 0x0009e40000100800 */
[----:B----4-:R-:W-:Y:S01]  /*3d860*/  FMNMX R22, R6, R13, !PT ;  /* 0x0000000d06167209 */ /* 0x010fe20007800000 */
[----:B------:R-:W-:Y:S01]  /*3d870*/  FMNMX R6, R4, R29, !PT ;  /* 0x0000001d04067209 */ /* 0x000fe20007800000 */
[----:B------:R-:W2:Y:S01]  /*3d880*/  LDL.LU R13, [R1+0x368c] ;  /* 0x00368c00010d7983 */ /* 0x000ea20000300800 */
[----:B------:R-:W-:Y:S02]  /*3d890*/  FMNMX R4, R14, R0, !PT ;  /* 0x000000000e047209 */ /* 0x000fe40007800000 */
[----:B------:R-:W-:Y:S02]  /*3d8a0*/  STL [R1+0xe8], R22 ;  /* 0x0000e81601007387 */ /* 0x000fe40000100800 */
[----:B------:R-:W-:Y:S01]  /*3d8b0*/  FMUL R0, R24, c[0x0][0x188] ;  /* 0x0000620018007a20 */ /* 0x000fe20000400000 */
[----:B------:R-:W-:Y:S01]  /*3d8c0*/  STL [R1+0x366c], R20 ;  /* 0x00366c1401007387 */ /* 0x000fe20000100800 */
[----:B------:R-:W-:-:S02]  /*3d8d0*/  FMUL R14, R19, c[0x0][0x188] ;  /* 0x00006200130e7a20 */ /* 0x000fc40000400000 */
[----:B------:R0:W-:Y:S02]  /*3d8e0*/  STL [R1+0xec], R6 ;  /* 0x0000ec0601007387 */ /* 0x0001e40000100800 */
[----:B------:R1:W-:Y:S01]  /*3d8f0*/  STL [R1+0x30], R4 ;  /* 0x0000300401007387 */ /* 0x0003e20000100800 */
[----:B------:R-:W-:Y:S01]  /*3d900*/  STL [R1+0x3650], R24 ;  /* 0x0036501801007387 */ /* 0x000fe20000100800 */
[----:B------:R-:W-:Y:S02]  /*3d910*/  STL [R1+0x364c], R26 ;  /* 0x00364c1a01007387 */ /* 0x000fe40000100800 */
[----:B0-----:R-:W-:Y:S01]  /*3d920*/  FMUL R6, R12, c[0x0][0x188] ;  /* 0x000062000c067a20 */ /* 0x001fe20000400000 */
[----:B---3--:R-:W-:Y:S01]  /*3d930*/  FMNMX R29, R0, R2, !PT ;  /* 0x00000002001d7209 */ /* 0x008fe20007800000 */
[----:B------:R-:W-:-:S03]  /*3d940*/  FMNMX R2, R14, R15, !PT ;  /* 0x0000000f0e027209 */ /* 0x000fc60007800000 */
[----:B------:R-:W-:Y:S01]  /*3d950*/  FMNMX R0, R6, R25, !PT ;  /* 0x0000001906007209 */ /* 0x000fe20007800000 */
[----:B------:R-:W3:Y:S01]  /*3d960*/  LDL.LU R15, [R1+0x3688] ;  /* 0x00368800010f7983 */ /* 0x000ee20000300800 */
[----:B------:R-:W-:Y:S02]  /*3d970*/  STL [R1+0x3648], R19 ;  /* 0x0036481301007387 */ /* 0x000fe40000100800 */
[----:B------:R-:W4:Y:S02]  /*3d980*/  LDL.LU R25, [R1+0x3684] ;  /* 0x0036840001197983 */ /* 0x000f240000300800 */
[----:B-1----:R-:W-:Y:S01]  /*3d990*/  FMUL R4, R18, c[0x0][0x188] ;  /* 0x0000620012047a20 */ /* 0x002fe20000400000 */
[----:B------:R-:W-:Y:S01]  /*3d9a0*/  STL [R1+0x3654], R12 ;  /* 0x0036540c01007387 */ /* 0x000fe20000100800 */
[----:B------:R0:W-:Y:S03]  /*3d9b0*/  STL [R1+0x3644], R9 ;  /* 0x0036440901007387 */ /* 0x0001e60000100800 */
[----:B------:R-:W-:Y:S01]  /*3d9c0*/  FMNMX R4, R4, R21, !PT ;  /* 0x0000001504047209 */ /* 0x000fe20007800000 */
[----:B------:R-:W-:Y:S01]  /*3d9d0*/  FMUL R22, R26, c[0x0][0x188] ;  /* 0x000062001a167a20 */ /* 0x000fe20000400000 */
[----:B0-----:R-:W4:Y:S01]  /*3d9e0*/  LDL.LU R9, [R1+0xc0] ;  /* 0x0000c00001097983 */ /* 0x001f220000300800 */
[----:B------:R-:W4:Y:S02]  /*3d9f0*/  LDL.LU R19, [R1+0xc8] ;  /* 0x0000c80001137983 */ /* 0x000f240000300800 */
[----:B------:R-:W4:Y:S02]  /*3da00*/  LDL.LU R26, [R1+0xcc] ;  /* 0x0000cc00011a7983 */ /* 0x000f240000300800 */
[----:B------:R-:W-:Y:S01]  /*3da10*/  STL [R1+0x34], R4 ;  /* 0x0000340401007387 */ /* 0x000fe20000100800 */
[----:B------:R-:W4:Y:S01]  /*3da20*/  LDL.LU R24, [R1+0xe8] ;  /* 0x0000e80001187983 */ /* 0x000f220000300800 */
[----:B------:R-:W4:Y:S02]  /*3da30*/  LDL.LU R20, [R1+0xec] ;  /* 0x0000ec0001147983 */ /* 0x000f240000300800 */
[----:B------:R-:W4:Y:S02]  /*3da40*/  LDL.LU R12, [R1+0x30] ;  /* 0x00003000010c7983 */ /* 0x000f240000300800 */
[----:B------:R0:W-:Y:S02]  /*3da50*/  STL [R1+0x3668], R16 ;  /* 0x0036681001007387 */ /* 0x0001e40000100800 */
[----:B--2---:R-:W-:Y:S01]  /*3da60*/  FMUL R21, R13, c[0x0][0x188] ;  /* 0x000062000d157a20 */ /* 0x004fe20000400000 */
[----:B------:R-:W-:Y:S01]  /*3da70*/  FMNMX R28, R22, R28, !PT ;  /* 0x0000001c161c7209 */ /* 0x000fe20007800000 */
[----:B------:R-:W-:-:S02]  /*3da80*/  FMUL R22, R11, c[0x0][0x188] ;  /* 0x000062000b167a20 */ /* 0x000fc40000400000 */
[----:B------:R-:W-:Y:S01]  /*3da90*/  FMUL R14, R8, c[0x0][0x188] ;  /* 0x00006200080e7a20 */ /* 0x000fe20000400000 */
[----:B0-----:R-:W2:Y:S01]  /*3daa0*/  LDL.LU R16, [R1+0xc4] ;  /* 0x0000c40001107983 */ /* 0x001ea20000300800 */
[----:B------:R-:W-:Y:S01]  /*3dab0*/  STL [R1+0x35f8], R13 ;  /* 0x0035f80d01007387 */ /* 0x000fe20000100800 */
[----:B------:R-:W-:Y:S02]  /*3dac0*/  FMNMX R22, R22, R7, !PT ;  /* 0x0000000716167209 */ /* 0x000fe40007800000 */
[----:B------:R-:W-:Y:S01]  /*3dad0*/  FMNMX R14, R14, R23, !PT ;  /* 0x000000170e0e7209 */ /* 0x000fe20007800000 */
[----:B---3--:R-:W-:Y:S01]  /*3dae0*/  FMUL R4, R15, c[0x0][0x188] ;  /* 0x000062000f047a20 */ /* 0x008fe20000400000 */
[----:B------:R-:W-:Y:S01]  /*3daf0*/  STL [R1+0x35fc], R15 ;  /* 0x0035fc0f01007387 */ /* 0x000fe20000100800 */
[----:B----4-:R-:W-:-:S03]  /*3db00*/  FMUL R6, R25, c[0x0][0x188] ;  /* 0x0000620019067a20 */ /* 0x010fc60000400000 */
[----:B------:R0:W-:Y:S01]  /*3db10*/  STL [R1+0x3600], R25 ;  /* 0x0036001901007387 */ /* 0x0001e20000100800 */
[----:B------:R-:W-:Y:S02]  /*3db20*/  FMNMX R4, R4, R5, !PT ;  /* 0x0000000504047209 */ /* 0x000fe40007800000 */
[----:B0-----:R-:W-:Y:S02]  /*3db30*/  FMNMX R25, R21, R27, !PT ;  /* 0x0000001b15197209 */ /* 0x001fe40007800000 */
[----:B------:R-:W3:Y:S01]  /*3db40*/  LDL.LU R27, [R1+0x3680] ;  /* 0x00368000011b7983 */ /* 0x000ee20000300800 */
[----:B------:R-:W4:Y:S02]  /*3db50*/  LDL.LU R21, [R1+0x367c] ;  /* 0x00367c0001157983 */ /* 0x000f240000300800 */
[----:B------:R-:W2:Y:S02]  /*3db60*/  LDL.LU R5, [R1+0x3678] ;  /* 0x0036780001057983 */ /* 0x000ea40000300800 */
[----:B------:R-:W3:Y:S01]  /*3db70*/  LDL.LU R7, [R1+0x3674] ;  /* 0x0036740001077983 */ /* 0x000ee20000300800 */
[----:B------:R-:W-:Y:S01]  /*3db80*/  STL [R1+0x3664], R11 ;  /* 0x0036640b01007387 */ /* 0x000fe20000100800 */
[----:B------:R-:W3:Y:S01]  /*3db90*/  LDL.LU R23, [R1+0x3670] ;  /* 0x0036700001177983 */ /* 0x000ee20000300800 */
[----:B------:R-:W-:Y:S01]  /*3dba0*/  FMNMX R13, R6, R9, !PT ;  /* 0x00000009060d7209 */ /* 0x000fe20007800000 */
[----:B------:R3:W-:Y:S02]  /*3dbb0*/  STL [R1+0x3660], R8 ;  /* 0x0036600801007387 */ /* 0x0007e40000100800 */
[----:B----4-:R-:W-:-:S02]  /*3dbc0*/  FMUL R9, R21, c[0x0][0x188] ;  /* 0x0000620015097a20 */ /* 0x010fc40000400000 */
[----:B--2---:R-:W-:Y:S02]  /*3dbd0*/  FMUL R15, R5, c[0x0][0x188] ;  /* 0x00006200050f7a20 */ /* 0x004fe40000400000 */
[----:B---3--:R-:W-:-:S03]  /*3dbe0*/  FMUL R8, R23, c[0x0][0x188] ;  /* 0x0000620017087a20 */ /* 0x008fc60000400000 */
[----:B------:R-:W-:Y:S01]  /*3dbf0*/  FMNMX R15, R15, R19, !PT ;  /* 0x000000130f0f7209 */ /* 0x000fe20007800000 */
[----:B------:R-:W-:Y:S01]  /*3dc00*/  FMNMX R19, R9, R24, !PT ;  /* 0x0000001809137209 */ /* 0x000fe20007800000 */
[----:B------:R-:W-:Y:S01]  /*3dc10*/  FMNMX R9, R8, R20, !PT ;  /* 0x0000001408097209 */ /* 0x000fe20007800000 */
[----:B------:R-:W-:Y:S04]  /*3dc20*/  SHFL.BFLY PT, R24, R4, 0x2, 0x1f ;  /* 0x0c401f0004187f89 */ /* 0x000fe800000e0000 */
[----:B------:R-:W0:Y:S01]  /*3dc30*/  SHFL.BFLY PT, R8, R25, 0x2, 0x1f ;  /* 0x0c401f0019087f89 */ /* 0x000e2200000e0000 */
[----:B------:R-:W-:-:S03]  /*3dc40*/  FMUL R6, R27, c[0x0][0x188] ;  /* 0x000062001b067a20 */ /* 0x000fc60000400000 */
[----:B------:R1:W-:Y:S04]  /*3dc50*/  STL [R1+0x3604], R27 ;  /* 0x0036041b01007387 */ /* 0x0003e80000100800 */
[----:B-1----:R-:W2:Y:S01]  /*3dc60*/  LDL.LU R27, [R1+0x34] ;  /* 0x00003400011b7983 */ /* 0x002ea20000300800 */
[----:B------:R-:W-:Y:S02]  /*3dc70*/  STL [R1+0x3608], R5 ;  /* 0x0036080501007387 */ /* 0x000fe40000100800 */
[----:B------:R-:W-:Y:S02]  /*3dc80*/  STL [R1+0x360c], R7 ;  /* 0x00360c0701007387 */ /* 0x000fe40000100800 */
[----:B------:R-:W-:Y:S01]  /*3dc90*/  STL [R1+0x3610], R21 ;  /* 0x0036101501007387 */ /* 0x000fe20000100800 */
[----:B------:R-:W-:Y:S01]  /*3dca0*/  STL [R1+0x3614], R23 ;  /* 0x0036141701007387 */ /* 0x000fe20000100800 */
[----:B------:R-:W-:Y:S03]  /*3dcb0*/  STL [R1+0xe0], R15 ;  /* 0x0000e00f01007387 */ /* 0x000fe60000100800 */
[----:B0-----:R-:W-:Y:S01]  /*3dcc0*/  STL [R1+0xf8], R8 ;  /* 0x0000f80801007387 */ /* 0x001fe20000100800 */
[----:B------:R-:W-:Y:S02]  /*3dcd0*/  STL [R1+0xfc], R24 ;  /* 0x0000fc1801007387 */ /* 0x000fe40000100800 */
[----:B------:R-:W0:Y:S01]  /*3dce0*/  SHFL.BFLY PT, R24, R13, 0x2, 0x1f ;  /* 0x0c401f000d187f89 */ /* 0x000e2200000e0000 */
[----:B------:R-:W-:Y:S01]  /*3dcf0*/  FMNMX R6, R6, R16, !PT ;  /* 0x0000001006067209 */ /* 0x000fe20007800000 */
[----:B------:R-:W-:Y:S01]  /*3dd00*/  FMUL R11, R7, c[0x0][0x188] ;  /* 0x00006200070b7a20 */ /* 0x000fe20000400000 */
[----:B0-----:R-:W-:Y:S03]  /*3dd10*/  STL [R1+0x108], R24 ;  /* 0x0001081801007387 */ /* 0x001fe60000100800 */
[----:B------:R-:W0:Y:S01]  /*3dd20*/  SHFL.BFLY PT, R24, R6, 0x2, 0x1f ;  /* 0x0c401f0006187f89 */ /* 0x000e2200000e0000 */
[----:B------:R-:W-:Y:S01]  /*3dd30*/  FMNMX R26, R11, R26, !PT ;  /* 0x0000001a0b1a7209 */ /* 0x000fe20007800000 */
[----:B------:R-:W1:Y:S04]  /*3dd40*/  SHFL.BFLY PT, R20, R12, 0x2, 0x1f ;  /* 0x0c401f000c147f89 */ /* 0x000e6800000e0000 */
[----:B0-----:R-:W-:Y:S02]  /*3dd50*/  STL [R1+0x10c], R24 ;  /* 0x00010c1801007387 */ /* 0x001fe40000100800 */
[----:B------:R-:W0:Y:S02]  /*3dd60*/  SHFL.BFLY PT, R24, R15, 0x2, 0x1f ;  /* 0x0c401f000f187f89 */ /* 0x000e2400000e0000 */
[----:B------:R-:W3:Y:S01]  /*3dd70*/  SHFL.BFLY PT, R15, R26, 0x2, 0x1f ;  /* 0x0c401f001a0f7f89 */ /* 0x000ee200000e0000 */
[----:B-1----:R-:W-:Y:S01]  /*3dd80*/  FMNMX R12, R12, R20, !PT ;  /* 0x000000140c0c7209 */ /* 0x002fe20007800000 */
[----:B0-----:R-:W-:Y:S01]  /*3dd90*/  STL [R1+0x110], R24 ;  /* 0x0001101801007387 */ /* 0x001fe20000100800 */
[----:B---3--:R-:W-:Y:S02]  /*3dda0*/  STL [R1+0x114], R15 ;  /* 0x0001140f01007387 */ /* 0x008fe40000100800 */
[----:B------:R-:W3:Y:S01]  /*3ddb0*/  LDL.LU R20, [R1+0x366c] ;  /* 0x00366c0001147983 */ /* 0x000ee20000300800 */
[----:B------:R-:W0:Y:S04]  /*3ddc0*/  SHFL.BFLY PT, R23, R29, 0x2, 0x1f ;  /* 0x0c401f001d177f89 */ /* 0x000e2800000e0000 */
[----:B------:R-:W1:Y:S04]  /*3ddd0*/  SHFL.BFLY PT, R21, R28, 0x2, 0x1f ;  /* 0x0c401f001c157f89 */ /* 0x000e6800000e0000 */
[----:B------:R-:W4:Y:S04]  /*3dde0*/  SHFL.BFLY PT, R7, R2, 0x2, 0x1f ;  /* 0x0c401f0002077f89 */ /* 0x000f2800000e0000 */
[----:B------:R-:W4:Y:S01]  /*3ddf0*/  SHFL.BFLY PT, R5, R0, 0x2, 0x1f ;  /* 0x0c401f0000057f89 */ /* 0x000f2200000e0000 */
[----:B0-----:R-:W-:-:S02]  /*3de00*/  FMNMX R23, R29, R23, !PT ;  /* 0x000000171d177209 */ /* 0x001fc40007800000 */
[----:B-1----:R-:W-:Y:S02]  /*3de10*/  FMNMX R21, R28, R21, !PT ;  /* 0x000000151c157209 */ /* 0x002fe40007800000 */
[----:B----4-:R-:W-:Y:S02]  /*3de20*/  FMNMX R7, R2, R7, !PT ;  /* 0x0000000702077209 */ /* 0x010fe40007800000 */
[----:B------:R-:W-:Y:S01]  /*3de30*/  FMNMX R5, R0, R5, !PT ;  /* 0x0000000500057209 */ /* 0x000fe20007800000 */
[----:B--2---:R-:W0:Y:S02]  /*3de40*/  SHFL.BFLY PT, R16, R27, 0x2, 0x1f ;  /* 0x0c401f001b107f89 */ /* 0x004e2400000e0000 */
[----:B0-----:R-:W-:Y:S02]  /*3de50*/  FMNMX R27, R27, R16, !PT ;  /* 0x000000101b1b7209 */ /* 0x001fe40007800000 */
[----:B---3--:R0:W-:Y:S04]  /*3de60*/  STL [R1+0x3658], R20 ;  /* 0x0036581401007387 */ /* 0x0081e80000100800 */
[----:B0-----:R-:W2:Y:S01]  /*3de70*/  LDL.LU R20, [R1+0x114] ;  /* 0x0001140001147983 */ /* 0x001ea20000300800 */
[----:B------:R-:W3:Y:S02]  /*3de80*/  LDL.LU R29, [R1+0xe0] ;  /* 0x0000e000011d7983 */ /* 0x000ee40000300800 */
[----:B------:R-:W3:Y:S02]  /*3de90*/  LDL.LU R28, [R1+0x110] ;  /* 0x00011000011c7983 */ /* 0x000ee40000300800 */
[----:B------:R-:W4:Y:S01]  /*3dea0*/  LDL.LU R2, [R1+0x10c] ;  /* 0x00010c0001027983 */ /* 0x000f220000300800 */
[----:B------:R-:W2:Y:S01]  /*3deb0*/  LDL.LU R0, [R1+0x108] ;  /* 0x0001080001007983 */ /* 0x000ea20000300800 */
[----:B------:R-:W3:Y:S02]  /*3dec0*/  LDL.LU R16, [R1+0x3668] ;  /* 0x0036680001107983 */ /* 0x000ee40000300800 */
[----:B------:R0:W-:Y:S02]  /*3ded0*/  STL [R1+0x365c], R18 ;  /* 0x00365c1201007387 */ /* 0x0001e40000100800 */
[----:B0-----:R-:W3:Y:S04]  /*3dee0*/  LDL.LU R18, [R1+0xfc] ;  /* 0x0000fc0001127983 */ /* 0x001ee80000300800 */
[----:B------:R-:W0:Y:S04]  /*3def0*/  SHFL.BFLY PT, R11, R22, 0x2, 0x1f ;  /* 0x0c401f00160b7f89 */ /* 0x000e2800000e0000 */
[----:B------:R-:W1:Y:S01]  /*3df00*/  SHFL.BFLY PT, R8, R14, 0x2, 0x1f ;  /* 0x0c401f000e087f89 */ /* 0x000e6200000e0000 */
[----:B0-----:R-:W-:-:S02]  /*3df10*/  FMNMX R22, R22, R11, !PT ;  /* 0x0000000b16167209 */ /* 0x001fc40007800000 */
[----:B-1----:R-:W-:Y:S01]  /*3df20*/  FMNMX R14, R14, R8, !PT ;  /* 0x000000080e0e7209 */ /* 0x002fe20007800000 */
[----:B------:R-:W-:Y:S04]  /*3df30*/  SHFL.BFLY PT, R24, R19, 0x2, 0x1f ;  /* 0x0c401f0013187f89 */ /* 0x000fe800000e0000 */
[----:B------:R-:W-:Y:S01]  /*3df40*/  SHFL.BFLY PT, R15, R9, 0x2, 0x1f ;  /* 0x0c401f00090f7f89 */ /* 0x000fe200000e0000 */
[----:B--2---:R-:W-:Y:S02]  /*3df50*/  FMNMX R13, R13, R0, !PT ;  /* 0x000000000d0d7209 */ /* 0x004fe40007800000 */
[----:B---3--:R-:W-:-:S03]  /*3df60*/  FMNMX R4, R4, R18, !PT ;  /* 0x0000001204047209 */ /* 0x008fc60007800000 */
[----:B------:R-:W0:Y:S04]  /*3df70*/  SHFL.BFLY PT, R18, R13, 0x1, 0x1f ;  /* 0x0c201f000d127f89 */ /* 0x000e2800000e0000 */
[----:B------:R1:W-:Y:S01]  /*3df80*/  STL [R1+0x3640], R16 ;  /* 0x0036401001007387 */ /* 0x0003e20000100800 */
[----:B----4-:R-:W-:-:S03]  /*3df90*/  FMNMX R6, R6, R2, !PT ;  /* 0x0000000206067209 */ /* 0x010fc60007800000 */
[----:B-1----:R-:W2:Y:S01]  /*3dfa0*/  LDL.LU R16, [R1+0xf8] ;  /* 0x0000f80001107983 */ /* 0x002ea20000300800 */
[----:B------:R-:W-:Y:S02]  /*3dfb0*/  STL [R1+0x363c], R3 ;  /* 0x00363c0301007387 */ /* 0x000fe40000100800 */
[----:B------:R-:W3:Y:S02]  /*3dfc0*/  LDL.LU R11, [R1+0x3664] ;  /* 0x00366400010b7983 */ /* 0x000ee40000300800 */
[----:B------:R-:W-:Y:S01]  /*3dfd0*/  STL [R1+0x3638], R17 ;  /* 0x0036381101007387 */ /* 0x000fe20000100800 */
[----:B------:R-:W4:Y:S01]  /*3dfe0*/  LDL.LU R8, [R1+0x3660] ;  /* 0x0036600001087983 */ /* 0x000f220000300800 */
[----:B------:R-:W-:Y:S03]  /*3dff0*/  STL [R1+0x3634], R10 ;  /* 0x0036340a01007387 */ /* 0x000fe60000100800 */
[----:B0-----:R-:W-:Y:S02]  /*3e000*/  STL [R1+0xf8], R18 ;  /* 0x0000f81201007387 */ /* 0x001fe40000100800 */
[----:B------:R-:W0:Y:S01]  /*3e010*/  SHFL.BFLY PT, R18, R6, 0x1, 0x1f ;  /* 0x0c201f0006127f89 */ /* 0x000e2200000e0000 */
[----:B------:R-:W-:Y:S01]  /*3e020*/  FMNMX R29, R29, R28, !PT ;  /* 0x0000001c1d1d7209 */ /* 0x000fe20007800000 */
[----:B------:R-:W-:Y:S01]  /*3e030*/  FMNMX R28, R26, R20, !PT ;  /* 0x000000141a1c7209 */ /* 0x000fe20007800000 */
[----:B0-----:R-:W-:Y:S03]  /*3e040*/  STL [R1+0xfc], R18 ;  /* 0x0000fc1201007387 */ /* 0x001fe60000100800 */
[----:B------:R-:W0:Y:S02]  /*3e050*/  SHFL.BFLY PT, R18, R29, 0x1, 0x1f ;  /* 0x0c201f001d127f89 */ /* 0x000e2400000e0000 */
[----:B------:R1:W-:Y:S02]  /*3e060*/  STL [R1+0x3630], R29 ;  /* 0x0036301d01007387 */ /* 0x0003e40000100800 */
[----:B-1----:R-:W2:Y:S04]  /*3e070*/  LDL.LU R29, [R1+0xfc] ;  /* 0x0000fc00011d7983 */ /* 0x002ea80000300800 */
[----:B0-----:R-:W-:Y:S02]  /*3e080*/  STL [R1+0x100], R18 ;  /* 0x0001001201007387 */ /* 0x001fe40000100800 */
[----:B------:R-:W0:Y:S01]  /*3e090*/  SHFL.BFLY PT, R18, R28, 0x1, 0x1f ;  /* 0x0c201f001c127f89 */ /* 0x000e2200000e0000 */
[----:B------:R-:W-:Y:S01]  /*3e0a0*/  FMNMX R2, R19, R24, !PT ;  /* 0x0000001813027209 */ /* 0x000fe20007800000 */
        /* <DEDUP_REMOVED lines=8> */
[----:B------:R-:W0:Y:S02]  /*3e130*/  SHFL.BFLY PT, R18, R0, 0x1, 0x1f ;  /* 0x0c201f0000127f89 */ /* 0x000e2400000e0000 */
[----:B0-----:R0:W-:Y:S04]  /*3e140*/  STL [R1+0x10c], R18 ;  /* 0x00010c1201007387 */ /* 0x0011e80000100800 */
[----:B0-----:R-:W2:Y:S01]  /*3e150*/  LDL.LU R18, [R1+0x365c] ;  /* 0x00365c0001127983 */ /* 0x001ea20000300800 */
[----:B------:R0:W-:Y:S03]  /*3e160*/  STL [R1+0x3620], R0 ;  /* 0x0036200001007387 */ /* 0x0001e60000100800 */
[----:B0-----:R-:W2:Y:S04]  /*3e170*/  LDL.LU R0, [R1+0x108] ;  /* 0x0001080001007983 */ /* 0x001ea80000300800 */
[----:B------:R-:W0:Y:S02]  /*3e180*/  SHFL.BFLY PT, R20, R12, 0x1, 0x1f ;  /* 0x0c201f000c147f89 */ /* 0x000e2400000e0000 */
[----:B0-----:R-:W-:-:S02]  /*3e190*/  FMNMX R12, R12, R20, !PT ;  /* 0x000000140c0c7209 */ /* 0x001fc40007800000 */
[----:B--2---:R0:W-:Y:S04]  /*3e1a0*/  STL [R1+0x3628], R0 ;  /* 0x0036280001007387 */ /* 0x0041e80000100800 */
[----:B0-----:R-:W2:Y:S01]  /*3e1b0*/  LDL.LU R0, [R1+0x104] ;  /* 0x0001040001007983 */ /* 0x001ea20000300800 */
[----:B------:R-:W2:Y:S03]  /*3e1c0*/  LDL.LU R20, [R1+0x3658] ;  /* 0x0036580001147983 */ /* 0x000ea60000300800 */
[----:B------:R-:W0:Y:S01]  /*3e1d0*/  SHFL.BFLY PT, R24, R23, 0x1, 0x1f ;  /* 0x0c201f0017187f89 */ /* 0x000e2200000e0000 */
[----:B------:R1:W-:Y:S03]  /*3e1e0*/  STL [R1+0xcc], R12 ;  /* 0x0000cc0c01007387 */ /* 0x0003e60000100800 */
[----:B-1----:R-:W3:Y:S01]  /*3e1f0*/  LDL.LU R12, [R1+0x3654] ;  /* 0x00365400010c7983 */ /* 0x002ee20000300800 */
[----:B0-----:R-:W-:-:S03]  /*3e200*/  FMNMX R23, R23, R24, !PT ;  /* 0x0000001817177209 */ /* 0x001fc60007800000 */
[----:B--2---:R0:W-:Y:S04]  /*3e210*/  STL [R1+0x361c], R20 ;  /* 0x00361c1401007387 */ /* 0x0041e80000100800 */
[----:B0-----:R-:W2:Y:S01]  /*3e220*/  LDL.LU R20, [R1+0x10c] ;  /* 0x00010c0001147983 */ /* 0x001ea20000300800 */
[----:B------:R-:W2:Y:S01]  /*3e230*/  LDL.LU R24, [R1+0x3650] ;  /* 0x0036500001187983 */ /* 0x000ea20000300800 */
[----:B------:R-:W-:Y:S02]  /*3e240*/  FMNMX R25, R25, R16, !PT ;  /* 0x0000001019197209 */ /* 0x000fe40007800000 */
[----:B------:R-:W0:Y:S04]  /*3e250*/  SHFL.BFLY PT, R26, R21, 0x1, 0x1f ;  /* 0x0c201f00151a7f89 */ /* 0x000e2800000e0000 */
[----:B------:R-:W1:Y:S04]  /*3e260*/  SHFL.BFLY PT, R19, R7, 0x1, 0x1f ;  /* 0x0c201f0007137f89 */ /* 0x000e6800000e0000 */
[----:B------:R-:W3:Y:S04]  /*3e270*/  SHFL.BFLY PT, R9, R5, 0x1, 0x1f ;  /* 0x0c201f0005097f89 */ /* 0x000ee800000e0000 */
[----:B------:R-:W4:Y:S04]  /*3e280*/  SHFL.BFLY PT, R16, R27, 0x1, 0x1f ;  /* 0x0c201f001b107f89 */ /* 0x000f2800000e0000 */
[----:B------:R-:W4:Y:S04]  /*3e290*/  SHFL.BFLY PT, R3, R25, 0x1, 0x1f ;  /* 0x0c201f0019037f89 */ /* 0x000f2800000e0000 */
[----:B------:R-:W4:Y:S04]  /*3e2a0*/  SHFL.BFLY PT, R17, R22, 0x1, 0x1f ;  /* 0x0c201f0016117f89 */ /* 0x000f2800000e0000 */
[----:B------:R-:W4:Y:S01]  /*3e2b0*/  SHFL.BFLY PT, R10, R14, 0x1, 0x1f ;  /* 0x0c201f000e0a7f89 */ /* 0x000f2200000e0000 */
[----:B------:R-:W-:-:S02]  /*3e2c0*/  FMNMX R6, R6, R29, !PT ;  /* 0x0000001d06067209 */ /* 0x000fc40007800000 */
[----:B0-----:R-:W-:Y:S02]  /*3e2d0*/  FMNMX R21, R21, R26, !PT ;  /* 0x0000001a15157209 */ /* 0x001fe40007800000 */
[----:B-1----:R-:W-:Y:S02]  /*3e2e0*/  FMNMX R7, R7, R19, !PT ;  /* 0x0000001307077209 */ /* 0x002fe40007800000 */
[----:B---3--:R-:W-:Y:S02]  /*3e2f0*/  FMNMX R5, R5, R9, !PT ;  /* 0x0000000905057209 */ /* 0x008fe40007800000 */
[----:B----4-:R-:W-:Y:S02]  /*3e300*/  FMNMX R27, R27, R16, !PT ;  /* 0x000000101b1b7209 */ /* 0x010fe40007800000 */
[----:B------:R-:W-:Y:S02]  /*3e310*/  FMNMX R25, R25, R3, !PT ;  /* 0x0000000319197209 */ /* 0x000fe40007800000 */
[----:B------:R-:W-:-:S02]  /*3e320*/  FMNMX R22, R22, R17, !PT ;  /* 0x0000001116167209 */ /* 0x000fc40007800000 */
[----:B------:R-:W-:Y:S01]  /*3e330*/  FMNMX R14, R14, R10, !PT ;  /* 0x0000000a0e0e7209 */ /* 0x000fe20007800000 */
[----:B--2---:R0:W-:Y:S04]  /*3e340*/  STL [R1+0x3618], R24 ;  /* 0x0036181801007387 */ /* 0x0041e80000100800 */
[----:B0-----:R-:W2:Y:S01]  /*3e350*/  LDL.LU R24, [R1+0xcc] ;  /* 0x0000cc0001187983 */ /* 0x001ea20000300800 */
[----:B------:R-:W3:Y:S02]  /*3e360*/  LDL.LU R26, [R1+0x364c] ;  /* 0x00364c00011a7983 */ /* 0x000ee40000300800 */
[----:B------:R-:W4:Y:S02]  /*3e370*/  LDL.LU R19, [R1+0x3648] ;  /* 0x0036480001137983 */ /* 0x000f240000300800 */
[----:B------:R-:W2:Y:S01]  /*3e380*/  LDL.LU R9, [R1+0x3644] ;  /* 0x0036440001097983 */ /* 0x000ea20000300800 */
[----:B------:R-:W2:Y:S01]  /*3e390*/  LDL.LU R16, [R1+0x3640] ;  /* 0x0036400001107983 */ /* 0x000ea20000300800 */
[----:B------:R-:W2:Y:S02]  /*3e3a0*/  LDL.LU R3, [R1+0x363c] ;  /* 0x00363c0001037983 */ /* 0x000ea40000300800 */
[----:B------:R-:W2:Y:S02]  /*3e3b0*/  LDL.LU R17, [R1+0x3638] ;  /* 0x0036380001117983 */ /* 0x000ea40000300800 */
[----:B------:R-:W2:Y:S01]  /*3e3c0*/  LDL.LU R10, [R1+0x3634] ;  /* 0x00363400010a7983 */ /* 0x000ea20000300800 */
[----:B------:R-:W2:Y:S04]  /*3e3d0*/  LDL.LU R29, [R1+0x3630] ;  /* 0x00363000011d7983 */ /* 0x000ea80000300800 */
[----:B------:R-:W0:Y:S02]  /*3e3e0*/  SHFL.BFLY PT, R15, R4, 0x1, 0x1f ;  /* 0x0c201f00040f7f89 */ /* 0x000e2400000e0000 */
[----:B0-----:R-:W-:-:S02]  /*3e3f0*/  FMNMX R15, R4, R15, !PT ;  /* 0x0000000f040f7209 */ /* 0x001fc40007800000 */
[----:B------:R-:W0:Y:S01]  /*3e400*/  S2R R4, SR_TID.X ;  /* 0x0000000000047919 */ /* 0x000e220000002100 */
[----:B--2---:R-:W-:-:S03]  /*3e410*/  FMNMX R29, R29, R28, !PT ;  /* 0x0000001c1d1d7209 */ /* 0x004fc60007800000 */
[----:B------:R-:W2:Y:S01]  /*3e420*/  LDL.LU R28, [R1+0x362c] ;  /* 0x00362c00011c7983 */ /* 0x000ea20000300800 */
[----:B------:R-:W-:Y:S01]  /*3e430*/  FMNMX R13, R13, R2, !PT ;  /* 0x000000020d0d7209 */ /* 0x000fe20007800000 */
[C---:B0-----:R-:W-:Y:S01]  /*3e440*/  LOP3.LUT R2, R4.reuse, 0x1c, RZ, 0xc0, !PT ;  /* 0x0000001c04027812 */ /* 0x041fe200078ec0ff */
[----:B------:R-:W-:-:S04]  /*3e450*/  LOP3.LUT R4, R4, 0xff, RZ, 0xc0, !PT ;  /* 0x000000ff04047812 */ /* 0x000fc800078ec0ff */
[----:B------:R-:W-:Y:S02]  /*3e460*/  SHF.R.U32.HI R4, RZ, 0x3, R4 ;  /* 0x00000003ff047819 */ /* 0x000fe40000011604 */
[----:B------:R-:W-:Y:S02]  /*3e470*/  SHF.L.U32 R2, R2, 0x3, RZ ;  /* 0x0000000302027819 */ /* 0x000fe400000006ff */
[----:B------:R-:W-:-:S05]  /*3e480*/  LOP3.LUT R4, R4, 0x1c, RZ, 0xc0, !PT ;  /* 0x0000001c04047812 */ /* 0x000fca00078ec0ff */
[----:B------:R-:W-:Y:S01]  /*3e490*/  IMAD.IADD R4, R2, 0x1, R4 ;  /* 0x0000000102047824 */ /* 0x000fe200078e0204 */
[----:B--2---:R-:W-:Y:S02]  /*3e4a0*/  FMNMX R28, R28, R0, !PT ;  /* 0x000000001c1c7209 */ /* 0x004fe40007800000 */
[----:B------:R-:W2:Y:S01]  /*3e4b0*/  LDL.LU R0, [R1+0x3628] ;  /* 0x0036280001007983 */ /* 0x000ea20000300800 */
[----:B------:R-:W2:Y:S03]  /*3e4c0*/  LDL.LU R2, [R1+0x3624] ;  /* 0x0036240001027983 */ /* 0x000ea60000300800 */
[----:B------:R-:W-:Y:S01]  /*3e4d0*/  @!P1 STS [R4+0x20000], R24 ;  /* 0x0200001804009388 */ /* 0x000fe20000000800 */
[----:B------:R-:W-:Y:S02]  /*3e4e0*/  @!P1 STS [R4+0x20100], R23 ;  /* 0x0201001704009388 */ /* 0x000fe40000000800 */
[----:B------:R-:W-:Y:S02]  /*3e4f0*/  @!P1 STS [R4+0x20200], R21 ;  /* 0x0202001504009388 */ /* 0x000fe40000000800 */
[----:B------:R-:W-:Y:S01]  /*3e500*/  @!P1 STS [R4+0x20300], R7 ;  /* 0x0203000704009388 */ /* 0x000fe20000000800 */
[----:B------:R-:W-:Y:S01]  /*3e510*/  @!P1 STS [R4+0x20400], R5 ;  /* 0x0204000504009388 */ /* 0x000fe20000000800 */
[----:B--2---:R-:W-:-:S03]  /*3e520*/  FMNMX R2, R2, R0, !PT ;  /* 0x0000000002027209 */ /* 0x004fc60007800000 */
[----:B------:R-:W2:Y:S04]  /*3e530*/  LDL.LU R0, [R1+0x3620] ;  /* 0x0036200001007983 */ /* 0x000ea80000300800 */
[----:B------:R-:W-:Y:S01]  /*3e540*/  @!P1 STS [R4+0x20500], R27 ;  /* 0x0205001b04009388 */ /* 0x000fe20000000800 */
[----:B------:R-:W-:Y:S02]  /*3e550*/  @!P1 STS [R4+0x20600], R25 ;  /* 0x0206001904009388 */ /* 0x000fe40000000800 */
[----:B------:R-:W-:Y:S02]  /*3e560*/  @!P1 STS [R4+0x20700], R15 ;  /* 0x0207000f04009388 */ /* 0x000fe40000000800 */
[----:B------:R-:W-:Y:S01]  /*3e570*/  @!P1 STS [R4+0x20800], R22 ;  /* 0x0208001604009388 */ /* 0x000fe20000000800 */
[----:B------:R0:W-:Y:S01]  /*3e580*/  @!P1 STS [R4+0x20900], R14 ;  /* 0x0209000e04009388 */ /* 0x0001e20000000800 */
[----:B------:R1:W-:Y:S02]  /*3e590*/  @!P1 STS [R4+0x20a00], R13 ;  /* 0x020a000d04009388 */ /* 0x0003e40000000800 */
[----:B------:R-:W-:Y:S02]  /*3e5a0*/  @!P1 STS [R4+0x20b00], R6 ;  /* 0x020b000604009388 */ /* 0x000fe40000000800 */
[----:B------:R-:W-:Y:S01]  /*3e5b0*/  @!P1 STS [R4+0x20c00], R29 ;  /* 0x020c001d04009388 */ /* 0x000fe20000000800 */
[----:B------:R-:W-:Y:S01]  /*3e5c0*/  @!P1 STS [R4+0x20d00], R28 ;  /* 0x020d001c04009388 */ /* 0x000fe20000000800 */
[----:B------:R-:W-:Y:S03]  /*3e5d0*/  @!P1 STS [R4+0x20e00], R2 ;  /* 0x020e000204009388 */ /* 0x000fe60000000800 */
[----:B0-----:R-:W1:Y:S02]  /*3e5e0*/  S2R R14, SR_TID.X ;  /* 0x00000000000e7919 */ /* 0x001e640000002100 */
[----:B-1----:R-:W-:-:S02]  /*3e5f0*/  LOP3.LUT R13, R14, 0xff, RZ, 0xc0, !PT ;  /* 0x000000ff0e0d7812 */ /* 0x002fc400078ec0ff */
[----:B--2---:R-:W-:Y:S02]  /*3e600*/  FMNMX R0, R0, R20, !PT ;  /* 0x0000001400007209 */ /* 0x004fe40007800000 */
[----:B------:R-:W2:Y:S04]  /*3e610*/  LDL.LU R20, [R1+0x361c] ;  /* 0x00361c0001147983 */ /* 0x000ea80000300800 */
[----:B------:R-:W-:Y:S01]  /*3e620*/  @!P1 STS [R4+0x20f00], R0 ;  /* 0x020f000004009388 */ /* 0x000fe20000000800 */
[----:B------:R-:W-:Y:S06]  /*3e630*/  BAR.SYNC.DEFER_BLOCKING 0x0 ;  /* 0x0000000000007b1d */ /* 0x000fec0000010000 */
[----:B------:R-:W2:Y:S02]  /*3e640*/  LDL.LU R24, [R1+0x3618] ;  /* 0x0036180001187983 */ /* 0x000ea40000300800 */
[----:B------:R-:W2:Y:S01]  /*3e650*/  LDL.LU R23, [R1+0x3614] ;  /* 0x0036140001177983 */ /* 0x000ea20000300800 */
[----:B------:R-:W2:Y:S01]  /*3e660*/  LDL.LU R21, [R1+0x3610] ;  /* 0x0036100001157983 */ /* 0x000ea20000300800 */
[----:B------:R-:W2:Y:S02]  /*3e670*/  LDL.LU R7, [R1+0x360c] ;  /* 0x00360c0001077983 */ /* 0x000ea40000300800 */
[----:B------:R-:W2:Y:S02]  /*3e680*/  LDL.LU R5, [R1+0x3608] ;  /* 0x0036080001057983 */ /* 0x000ea40000300800 */
[----:B------:R-:W2:Y:S01]  /*3e690*/  LDL.LU R27, [R1+0x3604] ;  /* 0x00360400011b7983 */ /* 0x000ea20000300800 */
[----:B------:R-:W2:Y:S01]  /*3e6a0*/  LDL.LU R25, [R1+0x3600] ;  /* 0x0036000001197983 */ /* 0x000ea20000300800 */
[----:B------:R-:W2:Y:S02]  /*3e6b0*/  LDL.LU R15, [R1+0x35fc] ;  /* 0x0035fc00010f7983 */ /* 0x000ea40000300800 */
[----:B------:R-:W2:Y:S01]  /*3e6c0*/  LDL.LU R14, [R1+0xb4] ;  /* 0x0000b400010e7983 */ /* 0x000ea20000300800 */
[----:B------:R-:W0:Y:S04]  /*3e6d0*/  LDS R2, [R13.X4+0x20000] ;  /* 0x020000000d027984 */ /* 0x000e280000004800 */
[----:B------:R-:W1:Y:S04]  /*3e6e0*/  LDS R0, [R13.X4+0x20400] ;  /* 0x020400000d007984 */ /* 0x000e680000004800 */
[----:B------:R-:W3:Y:S04]  /*3e6f0*/  LDS R28, [R13.X4+0x20800] ;  /* 0x020800000d1c7984 */ /* 0x000ee80000004800 */
[----:B0-----:R-:W0:Y:S04]  /*3e700*/  SHFL.BFLY PT, R29, R2, 0x4, 0x1f ;  /* 0x0c801f00021d7f89 */ /* 0x001e2800000e0000 */
[----:B-1----:R-:W1:Y:S04]  /*3e710*/  SHFL.BFLY PT, R6, R0, 0x4, 0x1f ;  /* 0x0c801f0000067f89 */ /* 0x002e6800000e0000 */
[----:B---3--:R-:W3:Y:S01]  /*3e720*/  SHFL.BFLY PT, R4, R28, 0x4, 0x1f ;  /* 0x0c801f001c047f89 */ /* 0x008ee200000e0000 */
[----:B0-----:R-:W-:Y:S01]  /*3e730*/  FMNMX R29, R2, R29, !PT ;  /* 0x0000001d021d7209 */ /* 0x001fe20007800000 */
[----:B-1----:R-:W-:Y:S01]  /*3e740*/  FMNMX R2, R0, R6, !PT ;  /* 0x0000000600027209 */ /* 0x002fe20007800000 */
[----:B---3--:R-:W-:-:S03]  /*3e750*/  FMNMX R0, R28, R4, !PT ;  /* 0x000000041c007209 */ /* 0x008fc60007800000 */
[----:B------:R-:W0:Y:S04]  /*3e760*/  SHFL.BFLY PT, R28, R29, 0x2, 0x1f ;  /* 0x0c401f001d1c7f89 */ /* 0x000e2800000e0000 */
[----:B------:R-:W1:Y:S04]  /*3e770*/  SHFL.BFLY PT, R4, R0, 0x2, 0x1f ;  /* 0x0c401f0000047f89 */ /* 0x000e6800000e0000 */
[----:B------:R-:W3:Y:S01]  /*3e780*/  SHFL.BFLY PT, R6, R2, 0x2, 0x1f ;  /* 0x0c401f0002067f89 */ /* 0x000ee200000e0000 */
[----:B0-----:R-:W-:-:S05]  /*3e790*/  FMNMX R28, R29, R28, !PT ;  /* 0x0000001c1d1c7209 */ /* 0x001fca0007800000 */
[----:B------:R-:W0:Y:S01]  /*3e7a0*/  SHFL.BFLY PT, R22, R28, 0x1, 0x1f ;  /* 0x0c201f001c167f89 */ /* 0x000e2200000e0000 */
[----:B-1----:R-:W-:Y:S02]  /*3e7b0*/  FMNMX R0, R0, R4, !PT ;  /* 0x0000000400007209 */ /* 0x002fe40007800000 */
[----:B---3--:R-:W-:Y:S01]  /*3e7c0*/  FMNMX R2, R2, R6, !PT ;  /* 0x0000000602027209 */ /* 0x008fe20007800000 */
[----:B------:R-:W4:Y:S02]  /*3e7d0*/  LDL.LU R4, [R1+0x90] ;  /* 0x0000900001047983 */ /* 0x000f240000300800 */
[----:B------:R-:W1:Y:S04]  /*3e7e0*/  SHFL.BFLY PT, R6, R0, 0x1, 0x1f ;  /* 0x0c201f0000067f89 */ /* 0x000e6800000e0000 */
[----:B------:R-:W4:Y:S01]  /*3e7f0*/  SHFL.BFLY PT, R29, R2, 0x1, 0x1f ;  /* 0x0c201f00021d7f89 */ /* 0x000f2200000e0000 */
[----:B0-----:R-:W-:-:S05]  /*3e800*/  FMNMX R28, R28, R22, !PT ;  /* 0x000000161c1c7209 */ /* 0x001fca0007800000 */
[----:B------:R0:W-:Y:S01]  /*3e810*/  @!P0 STS [R13.X4+0x20000], R28 ;  /* 0x0200001c0d008388 */ /* 0x0001e20000004800 */
[----:B-1----:R-:W-:Y:S02]  /*3e820*/  FMNMX R0, R0, R6, !PT ;  /* 0x0000000600007209 */ /* 0x002fe40007800000 */
[----:B------:R-:W1:Y:S01]  /*3e830*/  S2R R6, SR_TID.X ;  /* 0x0000000000067919 */ /* 0x000e620000002100 */
[----:B0-----:R-:W0:Y:S01]  /*3e840*/  S2R R28, SR_TID.X ;  /* 0x00000000001c7919 */ /* 0x001e220000002100 */
[----:B----4-:R-:W-:Y:S02]  /*3e850*/  FMNMX R2, R2, R29, !PT ;  /* 0x0000001d02027209 */ /* 0x010fe40007800000 */
[----:B------:R-:W4:Y:S02]  /*3e860*/  LDL.LU R29, [R1+0xb0] ;  /* 0x0000b000011d7983 */ /* 0x000f240000300800 */
[----:B------:R-:W2:Y:S01]  /*3e870*/  LDL R22, [R1+0x450] ;  /* 0x0004500001167983 */ /* 0x000ea20000100800 */
[----:B------:R-:W4:Y:S01]  /*3e880*/  LDL.LU R13, [R1+0x35f8] ;  /* 0x0035f800010d7983 */ /* 0x000f220000300800 */
[----:B0-----:R-:W-:-:S05]  /*3e890*/  LOP3.LUT R28, R28, 0xff, RZ, 0xc0, !PT ;  /* 0x000000ff1c1c7812 */ /* 0x001fca00078ec0ff */
[----:B------:R-:W-:Y:S01]  /*3e8a0*/  @!P0 STS [R28.X4+0x20400], R2 ;  /* 0x020400021c008388 */ /* 0x000fe20000004800 */
[----:B------:R-:W-:Y:S02]  /*3e8b0*/  @!P0 STS [R28.X4+0x20800], R0 ;  /* 0x020800001c008388 */ /* 0x000fe40000004800 */
[----:B-1----:R-:W0:Y:S02]  /*3e8c0*/  LDS R0, [R6.X4+0x20c00] ;  /* 0x020c000006007984 */ /* 0x002e240000004800 */
[----:B0-----:R-:W0:Y:S02]  /*3e8d0*/  SHFL.BFLY PT, R2, R0, 0x4, 0x1f ;  /* 0x0c801f0000027f89 */ /* 0x001e2400000e0000 */
[----:B0-----:R-:W-:-:S05]  /*3e8e0*/  FMNMX R0, R0, R2, !PT ;  /* 0x0000000200007209 */ /* 0x001fca0007800000 */
[----:B------:R-:W0:Y:S02]  /*3e8f0*/  SHFL.BFLY PT, R2, R0, 0x2, 0x1f ;  /* 0x0c401f0000027f89 */ /* 0x000e2400000e0000 */
[----:B0-----:R-:W-:-:S05]  /*3e900*/  FMNMX R0, R0, R2, !PT ;  /* 0x0000000200007209 */ /* 0x001fca0007800000 */
[----:B------:R-:W0:Y:S01]  /*3e910*/  SHFL.BFLY PT, R2, R0, 0x1, 0x1f ;  /* 0x0c201f0000027f89 */ /* 0x000e2200000e0000 */
[----:B------:R-:W-:Y:S02]  /*3e920*/  LOP3.LUT R28, R6, 0x1c, RZ, 0xc0, !PT ;  /* 0x0000001c061c7812 */ /* 0x000fe400078ec0ff */
[----:B0-----:R-:W-:-:S05]  /*3e930*/  FMNMX R0, R0, R2, !PT ;  /* 0x0000000200007209 */ /* 0x001fca0007800000 */
[----:B------:R0:W-:Y:S01]  /*3e940*/  @!P0 STS [R6.X4+0x20c00], R0 ;  /* 0x020c000006008388 */ /* 0x0001e20000004800 */
[----:B------:R-:W-:Y:S06]  /*3e950*/  BAR.SYNC.DEFER_BLOCKING 0x0 ;  /* 0x0000000000007b1d */ /* 0x000fec0000010000 */
[----:B0-----:R-:W3:Y:S04]  /*3e960*/  LDL R6, [R1+0x454] ;  /* 0x0004540001067983 */ /* 0x001ee80000100800 */
[----:B------:R-:W2:Y:S04]  /*3e970*/  LDS R0, [R28.X8+0x20000] ;  /* 0x020000001c007984 */ /* 0x000ea80000008800 */
[----:B------:R-:W3:Y:S02]  /*3e980*/  LDS R2, [R28.X8+0x20100] ;  /* 0x020100001c027984 */ /* 0x000ee40000008800 */
[----:B------:R-:W0:Y:S01]  /*3e990*/  LDS R28, [R28.X8+0x20200] ;  /* 0x020200001c1c7984 */ /* 0x000e220000008800 */
[----:B--2---:R-:W-:-:S05]  /*3e9a0*/  FMNMX R22, R0, R22, !PT ;  /* 0x0000001600167209 */ /* 0x004fca0007800000 */
[----:B----4-:R-:W-:-:S04]  /*3e9b0*/  FFMA R0, R29, c[0x0][0x188], -R22 ;  /* 0x000062001d007a23 */ /* 0x010fc80000000816 */
[----:B------:R-:W-:-:S06]  /*3e9c0*/  FMUL R29, R0, 1.4426950216293334961 ;  /* 0x3fb8aa3b001d7820 */ /* 0x000fcc0000400000 */
[----:B------:R-:W1:Y:S01]  /*3e9d0*/  MUFU.EX2 R29, R29 ;  /* 0x0000001d001d7308 */ /* 0x000e620000000800 */
[----:B------:R-:W-:Y:S01]  /*3e9e0*/  FFMA R0, R14, c[0x0][0x188], -R22 ;  /* 0x000062000e007a23 */ /* 0x000fe20000000816 */
[----:B------:R-:W-:Y:S01]  /*3e9f0*/  STL [R1+0xad8], R22 ;  /* 0x000ad81601007387 */ /* 0x000fe20000100800 */
[----:B------:R-:W2:Y:S03]  /*3ea00*/  LDL.LU R14, [R1+0x50] ;  /* 0x00005000010e7983 */ /* 0x000ea60000300800 */
[----:B-1----:R1:W-:Y:S02]  /*3ea10*/  STL [R1+0xcc], R29 ;  /* 0x0000cc1d01007387 */ /* 0x0023e40000100800 */
[----:B-1----:R-:W-:-:S06]  /*3ea20*/  FMUL R29, R0, 1.4426950216293334961 ;  /* 0x3fb8aa3b001d7820 */ /* 0x002fcc0000400000 */
[----:B------:R-:W1:Y:S01]  /*3ea30*/  MUFU.EX2 R29, R29 ;  /* 0x0000001d001d7308 */ /* 0x000e620000000800 */
[----:B------:R-:W-:Y:S02]  /*3ea40*/  FFMA R0, R4, c[0x0][0x188], -R22 ;  /* 0x0000620004007a23 */ /* 0x000fe40000000816 */
[----:B------:R-:W0:Y:S04]  /*3ea50*/  LDL R4, [R1+0x458] ;  /* 0x0004580001047983 */ /* 0x000e280000100800 */
[----:B-1----:R1:W-:Y:S02]  /*3ea60*/  STL [R1+0xc8], R29 ;  /* 0x0000c81d01007387 */ /* 0x0023e40000100800 */
[----:B-1----:R-:W-:Y:S02]  /*3ea70*/  FMUL R29, R0, 1.4426950216293334961 ;  /* 0x3fb8aa3b001d7820 */ /* 0x002fe40000400000 */
[----:B------:R-:W1:Y:S04]  /*3ea80*/  S2R R0, SR_TID.X ;  /* 0x0000000000007919 */ /* 0x000e680000002100 */
[----:B------:R-:W4:Y:S01]  /*3ea90*/  MUFU.EX2 R29, R29 ;  /* 0x0000001d001d7308 */ /* 0x000f220000000800 */
[----:B---3--:R-:W-:Y:S01]  /*3eaa0*/  FMNMX R6, R2, R6, !PT ;  /* 0x0000000602067209 */ /* 0x008fe20007800000 */
[----:B-1----:R-:W-:-:S02]  /*3eab0*/  LOP3.LUT R2, R0, 0x1c, RZ, 0xc0, !PT ;  /* 0x0000001c00027812 */ /* 0x002fc400078ec0ff */
[----:B------:R-:W-:Y:S02]  /*3eac0*/  FFMA R0, R20, c[0x0][0x188], -R22 ;  /* 0x0000620014007a23 */ /* 0x000fe40000000816 */
[----:B------:R-:W3:Y:S01]  /*3ead0*/  LDL.LU R22, [R1+0x35f4] ;  /* 0x0035f40001167983 */ /* 0x000ee20000300800 */
[----:B------:R-:W2:Y:S02]  /*3eae0*/  LDL.LU R20, [R1+0x35f0] ;  /* 0x0035f00001147983 */ /* 0x000ea40000300800 */
[----:B------:R-:W-:Y:S02]  /*3eaf0*/  STL [R1+0xad4], R6 ;  /* 0x000ad40601007387 */ /* 0x000fe40000100800 */
[----:B----4-:R1:W-:Y:S01]  /*3eb00*/  STL [R1+0xc4], R29 ;  /* 0x0000c41d01007387 */ /* 0x0103e20000100800 */
[----:B------:R-:W4:Y:S01]  /*3eb10*/  LDS R2, [R2.X8+0x20300] ;  /* 0x0203000002027984 */ /* 0x000f220000008800 */
[----:B-1----:R-:W-:-:S03]  /*3eb20*/  FMUL R29, R0, 1.4426950216293334961 ;  /* 0x3fb8aa3b001d7820 */ /* 0x002fc60000400000 */
[----:B------:R-:W2:Y:S03]  /*3eb30*/  LDL.LU R0, [R1+0xb8] ;  /* 0x0000b80001007983 */ /* 0x000ea60000300800 */
[----:B------:R-:W1:Y:S02]  /*3eb40*/  MUFU.EX2 R29, R29 ;  /* 0x0000001d001d7308 */ /* 0x000e640000000800 */
[----:B-1----:R1:W-:Y:S01]  /*3eb50*/  STL [R1+0xc0], R29 ;  /* 0x0000c01d01007387 */ /* 0x0023e20000100800 */
[----:B--2---:R-:W-:-:S04]  /*3eb60*/  FFMA R0, R0, c[0x0][0x188], -R6 ;  /* 0x0000620000007a23 */ /* 0x004fc80000000806 */
[----:B-1----:R-:W-:Y:S02]  /*3eb70*/  FMUL R29, R0, 1.4426950216293334961 ;  /* 0x3fb8aa3b001d7820 */ /* 0x002fe40000400000 */
[----:B------:R-:W2:Y:S04]  /*3eb80*/  LDL.LU R0, [R1+0xbc] ;  /* 0x0000bc0001007983 */ /* 0x000ea80000300800 */
        /* <DEDUP_REMOVED lines=8> */
[----:B-1----:R-:W-:-:S06]  /*3ec10*/  FMUL R29, R0, 1.4426950216293334961 ;  /* 0x3fb8aa3b001d7820 */ /* 0x002fcc0000400000 */
[----:B------:R-:W1:Y:S01]  /*3ec20*/  MUFU.EX2 R29, R29 ;  /* 0x0000001d001d7308 */ /* 0x000e620000000800 */
[----:B------:R-:W-:Y:S02]  /*3ec30*/  FFMA R0, R24, c[0x0][0x188], -R6 ;  /* 0x0000620018007a23 */ /* 0x000fe40000000806 */
[----:B------:R-:W2:Y:S01]  /*3ec40*/  LDL.LU R6, [R1+0x35ec] ;  /* 0x0035ec0001067983 */ /* 0x000ea20000300800 */
[----:B------:R-:W4:Y:S03]  /*3ec50*/  LDL R24, [R1+0xb30] ;  /* 0x000b300001187983 */ /* 0x000f260000100800 */
[----:B-1----:R1:W-:Y:S02]  /*3ec60*/  STL [R1+0xb4], R29 ;  /* 0x0000b41d01007387 */ /* 0x0023e40000100800 */
[----:B-1----:R-:W-:Y:S02]  /*3ec70*/  FMUL R29, R0, 1.4426950216293334961 ;  /* 0x3fb8aa3b001d7820 */ /* 0x002fe40000400000 */
[----:B------:R-:W2:Y:S04]  /*3ec80*/  LDL.LU R0, [R1+0x70] ;  /* 0x0000700001007983 */ /* 0x000ea80000300800 */
[----:B------:R-:W1:Y:S01]  /*3ec90*/  MUFU.EX2 R29, R29 ;  /* 0x0000001d001d7308 */ /* 0x000e620000000800 */
[----:B0-----:R-:W-:-:S05]  /*3eca0*/  FMNMX R4, R28, R4, !PT ;  /* 0x000000041c047209 */ /* 0x001fca0007800000 */
[----:B------:R-:W-:Y:S04]  /*3ecb0*/  STL [R1+0xad0], R4 ;  /* 0x000ad00401007387 */ /* 0x000fe80000100800 */
[----:B-1----:R0:W-:Y:S01]  /*3ecc0*/  STL [R1+0xb0], R29 ;  /* 0x0000b01d01007387 */ /* 0x0021e20000100800 */
[----:B--2---:R-:W-:-:S04]  /*3ecd0*/  FFMA R0, R0, c[0x0][0x188], -R4 ;  /* 0x0000620000007a23 */ /* 0x004fc80000000804 */
[----:B0-----:R-:W-:Y:S02]  /*3ece0*/  FMUL R29, R0, 1.4426950216293334961 ;  /* 0x3fb8aa3b001d7820 */ /* 0x001fe40000400000 */
[----:B------:R-:W2:Y:S04]  /*3ecf0*/  LDL.LU R0, [R1+0x74] ;  /* 0x0000740001007983 */ /* 0x000ea80000300800 */
[----:B------:R-:W0:Y:S02]  /*3ed00*/  MUFU.EX2 R29, R29 ;  /* 0x0000001d001d7308 */ /* 0x000e240000000800 */
[----:B0-----:R0:W-:Y:S01]  /*3ed10*/  STL [R1+0xac], R29 ;  /* 0x0000ac1d01007387 */ /* 0x0011e20000100800 */
[----:B----4-:R-:W-:Y:S01]  /*3ed20*/  FMNMX R24, R2, R24, !PT ;  /* 0x0000001802187209 */ /* 0x010fe20007800000 */
[----:B--2---:R-:W-:-:S04]  /*3ed30*/  FFMA R0, R0, c[0x0][0x188], -R4 ;  /* 0x0000620000007a23 */ /* 0x004fc80000000804 */
[----:B0-----:R-:W-:-:S06]  /*3ed40*/  FMUL R29, R0, 1.4426950216293334961 ;  /* 0x3fb8aa3b001d7820 */ /* 0x001fcc0000400000 */
[----:B------:R-:W0:Y:S01]  /*3ed50*/  MUFU.EX2 R29, R29 ;  /* 0x0000001d001d7308 */ /* 0x000e220000000800 */
[--C-:B------:R-:W-:Y:S02]  /*3ed60*/  FFMA R0, R14, c[0x0][0x188], -R4.reuse ;  /* 0x000062000e007a23 */ /* 0x100fe40000000804 */
[----:B------:R-:W2:Y:S04]  /*3ed70*/  LDL R14, [R1+0xb34] ;  /* 0x000b3400010e7983 */ /* 0x000ea80000100800 */
[----:B0-----:R0:W-:Y:S02]  /*3ed80*/  STL [R1+0xa8], R29 ;  /* 0x0000a81d01007387 */ /* 0x0011e40000100800 */
[----:B0-----:R-:W-:Y:S02]  /*3ed90*/  FMUL R29, R0, 1.4426950216293334961 ;  /* 0x3fb8aa3b001d7820 */ /* 0x001fe40000400000 */
[----:B------:R-:W0:Y:S04]  /*3eda0*/  S2R R0, SR_TID.X ;  /* 0x0000000000007919 */ /* 0x000e280000002100 */
[----:B------:R-:W1:Y:S01]  /*3edb0*/  MUFU.EX2 R29, R29 ;  /* 0x0000001d001d7308 */ /* 0x000e620000000800 */
[----:B0-----:R-:W-:Y:S01]  /*3edc0*/  LOP3.LUT R2, R0, 0x1c, RZ, 0xc0, !PT ;  /* 0x0000001c00027812 */ /* 0x001fe200078ec0ff */
[----:B------:R-:W-:-:S02]  /*3edd0*/  FFMA R0, R26, c[0x0][0x188], -R4 ;  /* 0x000062001a007a23 */ /* 0x000fc40000000804 */
[----:B------:R-:W4:Y:S01]  /*3ede0*/  LDL.LU R4, [R1+0x35e8] ;  /* 0x0035e80001047983 */ /* 0x000f220000300800 */
[----:B------:R-:W2:Y:S02]  /*3edf0*/  LDL.LU R26, [R1+0x35e4] ;  /* 0x0035e400011a7983 */ /* 0x000ea40000300800 */
[----:B------:R-:W-:Y:S02]  /*3ee00*/  STL [R1+0xacc], R24 ;  /* 0x000acc1801007387 */ /* 0x000fe40000100800 */
[----:B-1----:R0:W-:Y:S01]  /*3ee10*/  STL [R1+0xa4], R29 ;  /* 0x0000a41d01007387 */ /* 0x0021e20000100800 */
[----:B------:R-:W1:Y:S04]  /*3ee20*/  S2R R28, SR_TID.X ;  /* 0x00000000001c7919 */ /* 0x000e680000002100 */
[----:B------:R-:W-:Y:S01]  /*3ee30*/  LDS R2, [R2.X8+0x20500] ;  /* 0x0205000002027984 */ /* 0x000fe20000008800 */
[----:B0-----:R-:W-:-:S03]  /*3ee40*/  FMUL R29, R0, 1.4426950216293334961 ;  /* 0x3fb8aa3b001d7820 */ /* 0x001fc60000400000 */
[----:B------:R-:W2:Y:S03]  /*3ee50*/  LDL.LU R0, [R1+0x78] ;  /* 0x0000780001007983 */ /* 0x000ea60000300800 */
[----:B------:R-:W0:Y:S02]  /*3ee60*/  MUFU.EX2 R29, R29 ;  /* 0x0000001d001d7308 */ /* 0x000e240000000800 */
[----:B0-----:R0:W-:Y:S01]  /*3ee70*/  STL [R1+0xa0], R29 ;  /* 0x0000a01d01007387 */ /* 0x0011e20000100800 */
[----:B--2---:R-:W-:-:S04]  /*3ee80*/  FFMA R0, R0, c[0x0][0x188], -R24 ;  /* 0x0000620000007a23 */ /* 0x004fc80000000818 */
[----:B0-----:R-:W-:Y:S02]  /*3ee90*/  FMUL R29, R0, 1.4426950216293334961 ;  /* 0x3fb8aa3b001d7820 */ /* 0x001fe40000400000 */
[----:B------:R-:W2:Y:S04]  /*3eea0*/  LDL.LU R0, [R1+0x7c] ;  /* 0x00007c0001007983 */ /* 0x000ea80000300800 */
[----:B------:R-:W0:Y:S02]  /*3eeb0*/  MUFU.EX2 R29, R29 ;  /* 0x0000001d001d7308 */ /* 0x000e240000000800 */
[----:B0-----:R0:W-:Y:S01]  /*3eec0*/  STL [R1+0x9c], R29 ;  /* 0x00009c1d01007387 */ /* 0x0011e20000100800 */
[----:B--2---:R-:W-:-:S04]  /*3eed0*/  FFMA R0, R0, c[0x0][0x188], -R24 ;  /* 0x0000620000007a23 */ /* 0x004fc80000000818 */
[----:B0-----:R-:W-:Y:S02]  /*3eee0*/  FMUL R29, R0, 1.4426950216293334961 ;  /* 0x3fb8aa3b001d7820 */ /* 0x001fe40000400000 */
[----:B------:R-:W2:Y:S04]  /*3eef0*/  LDL.LU R0, [R1+0x58] ;  /* 0x0000580001007983 */ /* 0x000ea80000300800 */
[----:B------:R-:W0:Y:S02]  /*3ef00*/  MUFU.EX2 R29, R29 ;  /* 0x0000001d001d7308 */ /* 0x000e240000000800 */
[----:B0-----:R0:W-:Y:S01]  /*3ef10*/  STL [R1+0x98], R29 ;  /* 0x0000981d01007387 */ /* 0x0011e20000100800 */
[----:B-1----:R-:W-:-:S06]  /*3ef20*/  LOP3.LUT R28, R28, 0x1c, RZ, 0xc0, !PT ;  /* 0x0000001c1c1c7812 */ /* 0x002fcc00078ec0ff */
[----:B------:R-:W1:Y:S01]  /*3ef30*/  LDS R28, [R28.X8+0x20400] ;  /* 0x020400001c1c7984 */ /* 0x000e620000008800 */
[----:B--2---:R-:W-:-:S04]  /*3ef40*/  FFMA R0, R0, c[0x0][0x188], -R24 ;  /* 0x0000620000007a23 */ /* 0x004fc80000000818 */
[----:B0-----:R-:W-:-:S06]  /*3ef50*/  FMUL R29, R0, 1.4426950216293334961 ;  /* 0x3fb8aa3b001d7820 */ /* 0x001fcc0000400000 */
[----:B------:R-:W0:Y:S01]  /*3ef60*/  MUFU.EX2 R29, R29 ;  /* 0x0000001d001d7308 */ /* 0x000e220000000800 */
[----:B------:R-:W-:Y:S02]  /*3ef70*/  FFMA R0, R19, c[0x0][0x188], -R24 ;  /* 0x0000620013007a23 */ /* 0x000fe40000000818 */
[----:B------:R-:W2:Y:S01]  /*3ef80*/  LDL.LU R24, [R1+0x35e0] ;  /* 0x0035e00001187983 */ /* 0x000ea20000300800 */
[----:B------:R-:W2:Y:S03]  /*3ef90*/  LDL R19, [R1+0xb38] ;  /* 0x000b380001137983 */ /* 0x000ea60000100800 */
[----:B0-----:R0:W-:Y:S02]  /*3efa0*/  STL [R1+0x94], R29 ;  /* 0x0000941d01007387 */ /* 0x0011e40000100800 */
[----:B0-----:R-:W-:Y:S02]  /*3efb0*/  FMUL R29, R0, 1.4426950216293334961 ;  /* 0x3fb8aa3b001d7820 */ /* 0x001fe40000400000 */
[----:B------:R-:W2:Y:S04]  /*3efc0*/  LDL.LU R0, [R1+0x20] ;  /* 0x0000200001007983 */ /* 0x000ea80000300800 */
[----:B------:R-:W0:Y:S01]  /*3efd0*/  MUFU.EX2 R29, R29 ;  /* 0x0000001d001d7308 */ /* 0x000e220000000800 */
[----:B-1----:R-:W-:-:S05]  /*3efe0*/  FMNMX R14, R28, R14, !PT ;  /* 0x0000000e1c0e7209 */ /* 0x002fca0007800000 */
[----:B------:R-:W-:Y:S04]  /*3eff0*/  STL [R1+0xac8], R14 ;  /* 0x000ac80e01007387 */ /* 0x000fe80000100800 */
[----:B0-----:R0:W-:Y:S01]  /*3f000*/  STL [R1+0x90], R29 ;  /* 0x0000901d01007387 */ /* 0x0011e20000100800 */
[----:B--2---:R-:W-:-:S04]  /*3f010*/  FFMA R0, R0, c[0x0][0x188], -R14 ;  /* 0x0000620000007a23 */ /* 0x004fc8000000080e */
[----:B0-----:R-:W-:Y:S02]  /*3f020*/  FMUL R29, R0, 1.4426950216293334961 ;  /* 0x3fb8aa3b001d7820 */ /* 0x001fe40000400000 */
[----:B------:R-:W2:Y:S04]  /*3f030*/  LDL.LU R0, [R1+0x24] ;  /* 0x0000240001007983 */ /* 0x000ea80000300800 */
[----:B------:R-:W0:Y:S02]  /*3f040*/  MUFU.EX2 R29, R29 ;  /* 0x0000001d001d7308 */ /* 0x000e240000000800 */
[----:B0-----:R0:W-:Y:S01]  /*3f050*/  STL [R1+0x7c], R29 ;  /* 0x00007c1d01007387 */ /* 0x0011e20000100800 */
[----:B------:R-:W-:Y:S01]  /*3f060*/  FMNMX R19, R2, R19, !PT ;  /* 0x0000001302137209 */ /* 0x000fe20007800000 */
        /* <DEDUP_REMOVED lines=11> */
[----:B------:R-:W2:Y:S01]  /*3f120*/  LDL.LU R14, [R1+0x35dc] ;  /* 0x0035dc00010e7983 */ /* 0x000ea20000300800 */
        /* <DEDUP_REMOVED lines=15> */
[----:B0-----:R-:W-:-:S06]  /*3f220*/  FMUL R29, R0, 1.4426950216293334961 ;  /* 0x3fb8aa3b001d7820 */ /* 0x001fcc0000400000 */
[----:B------:R-:W0:Y:S01]  /*3f230*/  MUFU.EX2 R29, R29 ;  /* 0x0000001d001d7308 */ /* 0x000e220000000800 */
[----:B------:R-:W-:Y:S02]  /*3f240*/  FFMA R0, R16, c[0x0][0x188], -R19 ;  /* 0x0000620010007a23 */ /* 0x000fe40000000813 */
[----:B------:R-:W2:Y:S04]  /*3f250*/  LDL R16, [R1+0xb40] ;  /* 0x000b400001107983 */ /* 0x000ea80000100800 */
[----:B0-----:R0:W-:Y:S02]  /*3f260*/  STL [R1+0x58], R29 ;  /* 0x0000581d01007387 */ /* 0x0011e40000100800 */
[----:B0-----:R-:W-:-:S06]  /*3f270*/  FMUL R29, R0, 1.4426950216293334961 ;  /* 0x3fb8aa3b001d7820 */ /* 0x001fcc0000400000 */
[----:B------:R-:W0:Y:S01]  /*3f280*/  MUFU.EX2 R29, R29 ;  /* 0x0000001d001d7308 */ /* 0x000e220000000800 */
[----:B------:R-:W-:Y:S02]  /*3f290*/  FFMA R0, R18, c[0x0][0x188], -R19 ;  /* 0x0000620012007a23 */ /* 0x000fe40000000813 */
[----:B------:R-:W2:Y:S01]  /*3f2a0*/  LDL.LU R19, [R1+0x35d4] ;  /* 0x0035d40001137983 */ /* 0x000ea20000300800 */
[----:B------:R-:W2:Y:S03]  /*3f2b0*/  LDL.LU R18, [R1+0x35d0] ;  /* 0x0035d00001127983 */ /* 0x000ea60000300800 */
[----:B0-----:R0:W-:Y:S02]  /*3f2c0*/  STL [R1+0x54], R29 ;  /* 0x0000541d01007387 */ /* 0x0011e40000100800 */
[----:B0-----:R-:W-:Y:S02]  /*3f2d0*/  FMUL R29, R0, 1.4426950216293334961 ;  /* 0x3fb8aa3b001d7820 */ /* 0x001fe40000400000 */
[----:B------:R-:W2:Y:S01]  /*3f2e0*/  LDL.LU R0, [R1] ;  /* 0x0000000001007983 */ /* 0x000ea20000300800 */
[----:B-1----:R-:W-:-:S06]  /*3f2f0*/  LOP3.LUT R28, R28, 0x1c, RZ, 0xc0, !PT ;  /* 0x0000001c1c1c7812 */ /* 0x002fcc00078ec0ff */
[----:B------:R-:W0:Y:S01]  /*3f300*/  LDS R28, [R28.X8+0x20600] ;  /* 0x020600001c1c7984 */ /* 0x000e220000008800 */
[----:B------:R-:W1:Y:S01]  /*3f310*/  MUFU.EX2 R29, R29 ;  /* 0x0000001d001d7308 */ /* 0x000e620000000800 */
[----:B0-----:R-:W-:-:S05]  /*3f320*/  FMNMX R9, R28, R9, !PT ;  /* 0x000000091c097209 */ /* 0x001fca0007800000 */
[----:B------:R-:W-:Y:S01]  /*3f330*/  STL [R1+0xac0], R9 ;  /* 0x000ac00901007387 */ /* 0x000fe20000100800 */
[----:B-1----:R0:W-:Y:S02]  /*3f340*/  STL [R1+0x50], R29 ;  /* 0x0000501d01007387 */ /* 0x0021e40000100800 */
[----:B--2---:R-:W-:-:S04]  /*3f350*/  FFMA R0, R0, c[0x0][0x188], -R9 ;  /* 0x0000620000007a23 */ /* 0x004fc80000000809 */
[----:B0-----:R-:W-:Y:S02]  /*3f360*/  FMUL R29, R0, 1.4426950216293334961 ;  /* 0x3fb8aa3b001d7820 */ /* 0x001fe40000400000 */
[----:B------:R-:W2:Y:S04]  /*3f370*/  LDL.LU R0, [R1+0x4] ;  /* 0x0000040001007983 */ /* 0x000ea80000300800 */
[----:B------:R-:W0:Y:S02]  /*3f380*/  MUFU.EX2 R29, R29 ;  /* 0x0000001d001d7308 */ /* 0x000e240000000800 */
[----:B0-----:R0:W-:Y:S04]  /*3f390*/  STL [R1+0x3c], R29 ;  /* 0x00003c1d01007387 */ /* 0x0011e80000100800 */
[----:B------:R-:W1:Y:S01]  /*3f3a0*/  S2R R28, SR_TID.X ;  /* 0x00000000001c7919 */ /* 0x000e620000002100 */
[----:B--2---:R-:W-:-:S04]  /*3f3b0*/  FFMA R0, R0, c[0x0][0x188], -R9 ;  /* 0x0000620000007a23 */ /* 0x004fc80000000809 */
[----:B0-----:R-:W-:Y:S02]  /*3f3c0*/  FMUL R29, R0, 1.4426950216293334961 ;  /* 0x3fb8aa3b001d7820 */ /* 0x001fe40000400000 */
[----:B------:R-:W-:Y:S02]  /*3f3d0*/  FFMA R0, R12, c[0x0][0x188], -R9 ;  /* 0x000062000c007a23 */ /* 0x000fe40000000809 */
[----:B------:R0:W2:Y:S02]  /*3f3e0*/  MUFU.EX2 R12, R29 ;  /* 0x0000001d000c7308 */ /* 0x0000a40000000800 */
[----:B0-----:R-:W3:Y:S04]  /*3f3f0*/  LDL.LU R29, [R1+0x8] ;  /* 0x00000800011d7983 */ /* 0x001ee80000300800 */
[----:B--2---:R0:W-:Y:S02]  /*3f400*/  STL [R1+0x38], R12 ;  /* 0x0000380c01007387 */ /* 0x0041e40000100800 */
[----:B0-----:R-:W-:-:S02]  /*3f410*/  FMUL R12, R0, 1.4426950216293334961 ;  /* 0x3fb8aa3b000c7820 */ /* 0x001fc40000400000 */
[----:B------:R-:W-:Y:S02]  /*3f420*/  FFMA R0, R13, c[0x0][0x188], -R9 ;  /* 0x000062000d007a23 */ /* 0x000fe40000000809 */
[----:B------:R-:W2:Y:S02]  /*3f430*/  LDL R9, [R1+0xb44] ;  /* 0x000b440001097983 */ /* 0x000ea40000100800 */
[----:B------:R-:W0:Y:S01]  /*3f440*/  MUFU.EX2 R12, R12 ;  /* 0x0000000c000c7308 */ /* 0x000e220000000800 */
[----:B-1----:R-:W-:Y:S02]  /*3f450*/  LOP3.LUT R28, R28, 0x1c, RZ, 0xc0, !PT ;  /* 0x0000001c1c1c7812 */ /* 0x002fe400078ec0ff */
[----:B------:R-:W-:-:S04]  /*3f460*/  FMNMX R16, R2, R16, !PT ;  /* 0x0000001002107209 */ /* 0x000fc80007800000 */
[----:B------:R-:W2:Y:S04]  /*3f470*/  LDS R28, [R28.X8+0x20800] ;  /* 0x020800001c1c7984 */ /* 0x000ea80000008800 */
[----:B------:R-:W-:Y:S04]  /*3f480*/  STL [R1+0xabc], R16 ;  /* 0x000abc1001007387 */ /* 0x000fe80000100800 */
[----:B0-----:R0:W-:Y:S02]  /*3f490*/  STL [R1+0x34], R12 ;  /* 0x0000340c01007387 */ /* 0x0011e40000100800 */
[----:B0-----:R-:W-:-:S02]  /*3f4a0*/  FMUL R12, R0, 1.4426950216293334961 ;  /* 0x3fb8aa3b000c7820 */ /* 0x001fc40000400000 */
[----:B------:R-:W0:Y:S02]  /*3f4b0*/  S2R R2, SR_TID.X ;  /* 0x0000000000027919 */ /* 0x000e240000002100 */
[----:B0-----:R-:W-:-:S05]  /*3f4c0*/  LOP3.LUT R13, R2, 0x1c, RZ, 0xc0, !PT ;  /* 0x0000001c020d7812 */ /* 0x001fca00078ec0ff */
[----:B------:R-:W0:Y:S01]  /*3f4d0*/  LDS R2, [R13.X8+0x20900] ;  /* 0x020900000d027984 */ /* 0x000e220000008800 */
[--C-:B---3--:R-:W-:Y:S02]  /*3f4e0*/  FFMA R0, R29, c[0x0][0x188], -R16.reuse ;  /* 0x000062001d007a23 */ /* 0x108fe40000000810 */
[----:B------:R1:W3:Y:S02]  /*3f4f0*/  MUFU.EX2 R29, R12 ;  /* 0x0000000c001d7308 */ /* 0x0002e40000000800 */
[----:B-1----:R-:W-:Y:S02]  /*3f500*/  FMUL R12, R0, 1.4426950216293334961 ;  /* 0x3fb8aa3b000c7820 */ /* 0x002fe40000400000 */
[----:B------:R-:W-:-:S04]  /*3f510*/  FFMA R0, R3, c[0x0][0x188], -R16 ;  /* 0x0000620003007a23 */ /* 0x000fc80000000810 */
[----:B------:R1:W-:Y:S01]  /*3f520*/  MUFU.EX2 R3, R12 ;  /* 0x0000000c00037308 */ /* 0x0003e20000000800 */
[----:B---3--:R3:W-:Y:S01]  /*3f530*/  STL [R1+0x30], R29 ;  /* 0x0000301d01007387 */ /* 0x0087e20000100800 */
[----:B-1----:R-:W-:Y:S02]  /*3f540*/  FMUL R12, R0, 1.4426950216293334961 ;  /* 0x3fb8aa3b000c7820 */ /* 0x002fe40000400000 */
[----:B------:R-:W-:Y:S02]  /*3f550*/  FFMA R0, R14, c[0x0][0x188], -R16 ;  /* 0x000062000e007a23 */ /* 0x000fe40000000810 */
[----:B------:R-:W4:Y:S02]  /*3f560*/  LDL.LU R14, [R1+0x84] ;  /* 0x00008400010e7983 */ /* 0x000f240000300800 */
[----:B---3--:R1:W3:Y:S02]  /*3f570*/  MUFU.EX2 R29, R12 ;  /* 0x0000000c001d7308 */ /* 0x0082e40000000800 */
[----:B-1----:R-:W-:-:S06]  /*3f580*/  FMUL R12, R0, 1.4426950216293334961 ;  /* 0x3fb8aa3b000c7820 */ /* 0x002fcc0000400000 */
[----:B------:R-:W1:Y:S01]  /*3f590*/  MUFU.EX2 R12, R12 ;  /* 0x0000000c000c7308 */ /* 0x000e620000000800 */
[----:B------:R-:W-:Y:S01]  /*3f5a0*/  FFMA R0, R15, c[0x0][0x188], -R16 ;  /* 0x000062000f007a23 */ /* 0x000fe20000000810 */
[----:B---3--:R3:W-:Y:S01]  /*3f5b0*/  STL [R1+0x28], R29 ;  /* 0x0000281d01007387 */ /* 0x0087e20000100800 */
[----:B--2---:R-:W-:Y:S01]  /*3f5c0*/  FMNMX R16, R28, R9, !PT ;  /* 0x000000091c107209 */ /* 0x004fe20007800000 */
[----:B------:R-:W2:Y:S02]  /*3f5d0*/  LDL.LU R15, [R1+0x8c] ;  /* 0x00008c00010f7983 */ /* 0x000ea40000300800 */
[----:B------:R-:W0:Y:S01]  /*3f5e0*/  LDL R9, [R1+0xb48] ;  /* 0x000b480001097983 */ /* 0x000e220000100800 */
[----:B------:R-:W2:Y:S04]  /*3f5f0*/  LDL.LU R28, [R1+0x88] ;  /* 0x00008800011c7983 */ /* 0x000ea80000300800 */
[----:B---3--:R-:W3:Y:S01]  /*3f600*/  LDL.LU R29, [R1+0x40] ;  /* 0x00004000011d7983 */ /* 0x008ee20000300800 */
[----:B------:R-:W-:Y:S03]  /*3f610*/  STL [R1+0xa90], R16 ;  /* 0x000a901001007387 */ /* 0x000fe60000100800 */
[----:B-1----:R-:W-:Y:S02]  /*3f620*/  STL [R1+0x24], R12 ;  /* 0x0000240c01007387 */ /* 0x002fe40000100800 */
[----:B------:R1:W0:Y:S04]  /*3f630*/  LDS R12, [R13.X8+0x20a00] ;  /* 0x020a00000d0c7984 */ /* 0x0002280000008800 */
[----:B-1----:R-:W-:-:S02]  /*3f640*/  FMUL R13, R0, 1.4426950216293334961 ;  /* 0x3fb8aa3b000d7820 */ /* 0x002fc40000400000 */
[----:B------:R-:W2:Y:S04]  /*3f650*/  LDL.LU R0, [R1+0x80] ;  /* 0x0000800001007983 */ /* 0x000ea80000300800 */
[----:B------:R-:W1:Y:S02]  /*3f660*/  MUFU.EX2 R13, R13 ;  /* 0x0000000d000d7308 */ /* 0x000e640000000800 */
[----:B-1----:R1:W-:Y:S01]  /*3f670*/  STL [R1+0x20], R13 ;  /* 0x0000200d01007387 */ /* 0x0023e20000100800 */
[----:B--2---:R-:W-:-:S04]  /*3f680*/  FFMA R0, R0, c[0x0][0x188], -R16 ;  /* 0x0000620000007a23 */ /* 0x004fc80000000810 */
[----:B-1----:R-:W-:Y:S02]  /*3f690*/  FMUL R13, R0, 1.4426950216293334961 ;  /* 0x3fb8aa3b000d7820 */ /* 0x002fe40000400000 */
[--C-:B----4-:R-:W-:Y:S02]  /*3f6a0*/  FFMA R0, R14, c[0x0][0x188], -R16.reuse ;  /* 0x000062000e007a23 */ /* 0x110fe40000000810 */
[----:B------:R1:W2:Y:S02]  /*3f6b0*/  MUFU.EX2 R14, R13 ;  /* 0x0000000d000e7308 */ /* 0x0002a40000000800 */
[----:B-1----:R-:W-:Y:S01]  /*3f6c0*/  FMUL R13, R0, 1.4426950216293334961 ;  /* 0x3fb8aa3b000d7820 */ /* 0x002fe20000400000 */
[----:B--2---:R1:W-:Y:S05]  /*3f6d0*/  STL [R1+0x1c], R14 ;  /* 0x00001c0e01007387 */ /* 0x0043ea0000100800 */
[----:B-1----:R-:W1:Y:S01]  /*3f6e0*/  MUFU.EX2 R14, R13 ;  /* 0x0000000d000e7308 */ /* 0x002e620000000800 */
[----:B------:R-:W-:-:S02]  /*3f6f0*/  FFMA R0, R17, c[0x0][0x188], -R16 ;  /* 0x0000620011007a23 */ /* 0x000fc40000000810 */
[----:B------:R-:W2:Y:S04]  /*3f700*/  LDL.LU R17, [R1+0x35cc] ;  /* 0x0035cc0001117983 */ /* 0x000ea80000300800 */
[----:B-1----:R1:W-:Y:S04]  /*3f710*/  STL [R1+0x18], R14 ;  /* 0x0000180e01007387 */ /* 0x0023e80000100800 */
[----:B-1----:R-:W4:Y:S01]  /*3f720*/  LDL R14, [R1+0xb4c] ;  /* 0x000b4c00010e7983 */ /* 0x002f220000100800 */
[----:B------:R-:W-:Y:S02]  /*3f730*/  FMUL R13, R0, 1.4426950216293334961 ;  /* 0x3fb8aa3b000d7820 */ /* 0x000fe40000400000 */
[----:B------:R-:W1:Y:S04]  /*3f740*/  S2R R0, SR_TID.X ;  /* 0x0000000000007919 */ /* 0x000e680000002100 */
[----:B------:R-:W1:Y:S01]  /*3f750*/  MUFU.EX2 R13, R13 ;  /* 0x0000000d000d7308 */ /* 0x000e620000000800 */
[----:B0-----:R-:W-:-:S02]  /*3f760*/  FMNMX R9, R2, R9, !PT ;  /* 0x0000000902097209 */ /* 0x001fc40007800000 */
[----:B-1----:R-:W-:Y:S01]  /*3f770*/  LOP3.LUT R2, R0, 0x1c, RZ, 0xc0, !PT ;  /* 0x0000001c00027812 */ /* 0x002fe200078ec0ff */
[----:B------:R-:W-:Y:S02]  /*3f780*/  FFMA R0, R11, c[0x0][0x188], -R16 ;  /* 0x000062000b007a23 */ /* 0x000fe40000000810 */
[----:B------:R-:W2:Y:S01]  /*3f790*/  LDL.LU R16, [R1+0x35c8] ;  /* 0x0035c80001107983 */ /* 0x000ea20000300800 */
[----:B------:R-:W2:Y:S02]  /*3f7a0*/  LDL.LU R11, [R1+0x35c4] ;  /* 0x0035c400010b7983 */ /* 0x000ea40000300800 */
[----:B------:R-:W-:Y:S02]  /*3f7b0*/  STL [R1+0xa84], R9 ;  /* 0x000a840901007387 */ /* 0x000fe40000100800 */
[----:B------:R0:W-:Y:S01]  /*3f7c0*/  STL [R1+0x14], R13 ;  /* 0x0000140d01007387 */ /* 0x0001e20000100800 */
[----:B------:R-:W1:Y:S01]  /*3f7d0*/  LDS R2, [R2.X8+0x20b00] ;  /* 0x020b000002027984 */ /* 0x000e620000008800 */
[----:B0-----:R-:W-:-:S02]  /*3f7e0*/  FMUL R13, R0, 1.4426950216293334961 ;  /* 0x3fb8aa3b000d7820 */ /* 0x001fc40000400000 */
[--C-:B------:R-:W-:Y:S02]  /*3f7f0*/  FFMA R0, R28, c[0x0][0x188], -R9.reuse ;  /* 0x000062001c007a23 */ /* 0x100fe40000000809 */
[----:B------:R0:W1:Y:S02]  /*3f800*/  MUFU.EX2 R28, R13 ;  /* 0x0000000d001c7308 */ /* 0x0000640000000800 */
[----:B0-----:R-:W-:Y:S02]  /*3f810*/  FMUL R13, R0, 1.4426950216293334961 ;  /* 0x3fb8aa3b000d7820 */ /* 0x001fe40000400000 */
[----:B------:R-:W-:-:S04]  /*3f820*/  FFMA R0, R15, c[0x0][0x188], -R9 ;  /* 0x000062000f007a23 */ /* 0x000fc80000000809 */
[----:B------:R0:W1:Y:S02]  /*3f830*/  MUFU.EX2 R15, R13 ;  /* 0x0000000d000f7308 */ /* 0x0000640000000800 */
[----:B0-----:R-:W-:-:S06]  /*3f840*/  FMUL R13, R0, 1.4426950216293334961 ;  /* 0x3fb8aa3b000d7820 */ /* 0x001fcc0000400000 */
[----:B------:R-:W0:Y:S01]  /*3f850*/  MUFU.EX2 R13, R13 ;  /* 0x0000000d000d7308 */ /* 0x000e220000000800 */
[----:B-1----:R1:W-:Y:S01]  /*3f860*/  STL [R1+0x10], R28 ;  /* 0x0000101c01007387 */ /* 0x0023e20000100800 */
[----:B------:R-:W-:-:S03]  /*3f870*/  FFMA R0, R10, c[0x0][0x188], -R9 ;  /* 0x000062000a007a23 */ /* 0x000fc60000000809 */
[----:B-1----:R-:W2:Y:S01]  /*3f880*/  LDL.LU R28, [R1+0x48] ;  /* 0x00004800011c7983 */ /* 0x002ea20000300800 */
[----:B------:R1:W-:Y:S02]  /*3f890*/  STL [R1+0xe4], R15 ;  /* 0x0000e40f01007387 */ /* 0x0003e40000100800 */
[----:B------:R-:W2:Y:S01]  /*3f8a0*/  LDL.LU R10, [R1+0x35c0] ;  /* 0x0035c000010a7983 */ /* 0x000ea20000300800 */
[----:B0-----:R0:W-:Y:S04]  /*3f8b0*/  STL [R1+0xdc], R13 ;  /* 0x0000dc0d01007387 */ /* 0x0011e80000100800 */
[----:B-1----:R-:W1:Y:S01]  /*3f8c0*/  S2R R15, SR_TID.X ;  /* 0x00000000000f7919 */ /* 0x002e620000002100 */
[----:B0-----:R-:W-:-:S06]  /*3f8d0*/  FMUL R13, R0, 1.4426950216293334961 ;  /* 0x3fb8aa3b000d7820 */ /* 0x001fcc0000400000 */
[----:B------:R-:W0:Y:S01]  /*3f8e0*/  MUFU.EX2 R13, R13 ;  /* 0x0000000d000d7308 */ /* 0x000e220000000800 */
[----:B------:R-:W-:Y:S02]  /*3f8f0*/  FFMA R0, R8, c[0x0][0x188], -R9 ;  /* 0x0000620008007a23 */ /* 0x000fe40000000809 */
[----:B------:R-:W2:Y:S01]  /*3f900*/  LDL.LU R9, [R1+0x35bc] ;  /* 0x0035bc0001097983 */ /* 0x000ea20000300800 */
[----:B------:R-:W2:Y:S02]  /*3f910*/  LDL.LU R8, [R1+0x35b8] ;  /* 0x0035b80001087983 */ /* 0x000ea40000300800 */
[----:B------:R-:W-:Y:S01]  /*3f920*/  FMUL R0, R0, 1.4426950216293334961 ;  /* 0x3fb8aa3b00007820 */ /* 0x000fe20000400000 */
[----:B----4-:R-:W-:Y:S01]  /*3f930*/  FMNMX R14, R12, R14, !PT ;  /* 0x0000000e0c0e7209 */ /* 0x010fe20007800000 */
[----:B-1----:R-:W-:Y:S02]  /*3f940*/  LOP3.LUT R12, R15, 0x1c, RZ, 0xc0, !PT ;  /* 0x0000001c0f0c7812 */ /* 0x002fe400078ec0ff */
[----:B------:R-:W4:Y:S01]  /*3f950*/  LDL R15, [R1+0xb50] ;  /* 0x000b5000010f7983 */ /* 0x000f220000100800 */
[----:B0-----:R3:W-:Y:S02]  /*3f960*/  STL [R1+0xe0], R13 ;  /* 0x0000e00d01007387 */ /* 0x0017e40000100800 */
[----:B------:R-:W-:Y:S01]  /*3f970*/  STL [R1+0xa78], R14 ;  /* 0x000a780e01007387 */ /* 0x000fe20000100800 */
[----:B------:R-:W0:Y:S01]  /*3f980*/  LDS R12, [R12.X8+0x20c00] ;  /* 0x020c00000c0c7984 */ /* 0x000e220000008800 */
[----:B---3--:R-:W-:-:S02]  /*3f990*/  FFMA R13, R29, c[0x0][0x188], -R14 ;  /* 0x000062001d0d7a23 */ /* 0x008fc4000000080e */
[----:B------:R1:W3:Y:S02]  /*3f9a0*/  MUFU.EX2 R29, R0 ;  /* 0x00000000001d7308 */ /* 0x0002e40000000800 */
[----:B-1----:R-:W-:Y:S02]  /*3f9b0*/  FMUL R0, R13, 1.4426950216293334961 ;  /* 0x3fb8aa3b0d007820 */ /* 0x002fe40000400000 */
[----:B------:R-:W2:Y:S04]  /*3f9c0*/  LDL.LU R13, [R1+0x44] ;  /* 0x00004400010d7983 */ /* 0x000ea80000300800 */
[----:B------:R-:W1:Y:S01]  /*3f9d0*/  MUFU.EX2 R0, R0 ;  /* 0x0000000000007308 */ /* 0x000e620000000800 */
[----:B---3--:R-:W-:Y:S01]  /*3f9e0*/  STL [R1+0xd8], R29 ;  /* 0x0000d81d01007387 */ /* 0x008fe20000100800 */
[----:B------:R-:W-:Y:S03]  /*3f9f0*/  STL [R1+0x3554], R29 ;  /* 0x0035541d01007387 */ /* 0x000fe60000100800 */
[----:B-1----:R1:W-:Y:S01]  /*3fa00*/  STL [R1+0xd4], R0 ;  /* 0x0000d40001007387 */ /* 0x0023e20000100800 */
[----:B--2---:R-:W-:-:S04]  /*3fa10*/  FFMA R13, R13, c[0x0][0x188], -R14 ;  /* 0x000062000d0d7a23 */ /* 0x004fc8000000080e */
[----:B-1----:R-:W-:Y:S02]  /*3fa20*/  FMUL R0, R13, 1.4426950216293334961 ;  /* 0x3fb8aa3b0d007820 */ /* 0x002fe40000400000 */
[----:B------:R-:W-:Y:S02]  /*3fa30*/  FFMA R13, R24, c[0x0][0x188], -R14 ;  /* 0x00006200180d7a23 */ /* 0x000fe4000000080e */
[----:B------:R-:W2:Y:S02]  /*3fa40*/  LDL.LU R24, [R1+0x4c] ;  /* 0x00004c0001187983 */ /* 0x000ea40000300800 */
[----:B------:R-:W1:Y:S01]  /*3fa50*/  MUFU.EX2 R0, R0 ;  /* 0x0000000000007308 */ /* 0x000e620000000800 */
[----:B----4-:R-:W-:Y:S01]  /*3fa60*/  FMNMX R15, R2, R15, !PT ;  /* 0x0000000f020f7209 */ /* 0x010fe20007800000 */
[----:B-1----:R1:W-:Y:S02]  /*3fa70*/  STL [R1+0xd0], R0 ;  /* 0x0000d00001007387 */ /* 0x0023e40000100800 */
[----:B-1----:R-:W-:-:S04]  /*3fa80*/  FMUL R0, R13, 1.4426950216293334961 ;  /* 0x3fb8aa3b0d007820 */ /* 0x002fc80000400000 */
[----:B------:R-:W1:Y:S01]  /*3fa90*/  MUFU.EX2 R13, R0 ;  /* 0x00000000000d7308 */ /* 0x000e620000000800 */
[----:B------:R-:W-:Y:S02]  /*3faa0*/  FFMA R2, R25, c[0x0][0x188], -R14 ;  /* 0x0000620019027a23 */ /* 0x000fe4000000080e */
[----:B------:R-:W0:Y:S01]  /*3fab0*/  LDL R14, [R1+0xb54] ;  /* 0x000b5400010e7983 */ /* 0x000e220000100800 */
[----:B------:R-:W-:Y:S02]  /*3fac0*/  STL [R1+0xa58], R15 ;  /* 0x000a580f01007387 */ /* 0x000fe40000100800 */
[----:B------:R-:W-:Y:S01]  /*3fad0*/  FMUL R2, R2, 1.4426950216293334961 ;  /* 0x3fb8aa3b02027820 */ /* 0x000fe20000400000 */
[----:B-1----:R1:W-:Y:S02]  /*3fae0*/  STL [R1+0xec], R13 ;  /* 0x0000ec0d01007387 */ /* 0x0023e40000100800 */
[----:B-1----:R-:W-:Y:S02]  /*3faf0*/  FFMA R13, R28, c[0x0][0x188], -R15 ;  /* 0x000062001c0d7a23 */ /* 0x002fe4000000080f */
[----:B------:R1:W3:Y:S02]  /*3fb00*/  MUFU.EX2 R28, R2 ;  /* 0x00000002001c7308 */ /* 0x0002e40000000800 */
[----:B-1----:R-:W-:-:S06]  /*3fb10*/  FMUL R2, R13, 1.4426950216293334961 ;  /* 0x3fb8aa3b0d027820 */ /* 0x002fcc0000400000 */
[----:B------:R-:W1:Y:S01]  /*3fb20*/  MUFU.EX2 R2, R2 ;  /* 0x0000000200027308 */ /* 0x000e620000000800 */
[----:B---3--:R-:W-:Y:S01]  /*3fb30*/  STL [R1+0xe8], R28 ;  /* 0x0000e81c01007387 */ /* 0x008fe20000100800 */
[----:B------:R-:W-:Y:S03]  /*3fb40*/  STL [R1+0x3558], R28 ;  /* 0x0035581c01007387 */ /* 0x000fe60000100800 */
[----:B-1----:R1:W-:Y:S01]  /*3fb50*/  STL [R1+0xb28], R2 ;  /* 0x000b280201007387 */ /* 0x0023e20000100800 */
[----:B--2---:R-:W-:-:S04]  /*3fb60*/  FFMA R13, R24, c[0x0][0x188], -R15 ;  /* 0x00006200180d7a23 */ /* 0x004fc8000000080f */
[----:B-1----:R-:W-:-:S04]  /*3fb70*/  FMUL R2, R13, 1.4426950216293334961 ;  /* 0x3fb8aa3b0d027820 */ /* 0x002fc80000400000 */
[----:B------:R-:W1:Y:S02]  /*3fb80*/  MUFU.EX2 R24, R2 ;  /* 0x0000000200187308 */ /* 0x000e640000000800 */
[----:B-1----:R1:W-:Y:S04]  /*3fb90*/  STL [R1+0xb24], R24 ;  /* 0x000b241801007387 */ /* 0x0023e80000100800 */
[----:B-1----:R-:W2:Y:S04]  /*3fba0*/  LDL R24, [R1+0xb58] ;  /* 0x000b580001187983 */ /* 0x002ea80000100800 */
[----:B------:R-:W1:Y:S01]  /*3fbb0*/  S2R R29, SR_TID.X ;  /* 0x00000000001d7919 */ /* 0x000e620000002100 */
[----:B------:R-:W-:-:S04]  /*3fbc0*/  FFMA R13, R26, c[0x0][0x188], -R15 ;  /* 0x000062001a0d7a23 */ /* 0x000fc8000000080f */
[----:B------:R-:W-:Y:S02]  /*3fbd0*/  FMUL R2, R13, 1.4426950216293334961 ;  /* 0x3fb8aa3b0d027820 */ /* 0x000fe40000400000 */
[----:B------:R-:W-:Y:S01]  /*3fbe0*/  FFMA R13, R27, c[0x0][0x188], -R15 ;  /* 0x000062001b0d7a23 */ /* 0x000fe2000000080f */
[----:B0-----:R-:W-:Y:S02]  /*3fbf0*/  FMNMX R15, R12, R14, !PT ;  /* 0x0000000e0c0f7209 */ /* 0x001fe40007800000 */
[----:B------:R-:W3:Y:S01]  /*3fc00*/  LDL R12, [R1+0xb5c] ;  /* 0x000b5c00010c7983 */ /* 0x000ee20000100800 */
[----:B------:R-:W0:Y:S01]  /*3fc10*/  MUFU.EX2 R14, R2 ;  /* 0x00000002000e7308 */ /* 0x000e220000000800 */
[----:B-1----:R-:W-:-:S05]  /*3fc20*/  LOP3.LUT R29, R29, 0x1c, RZ, 0xc0, !PT ;  /* 0x0000001c1d1d7812 */ /* 0x002fca00078ec0ff */
[----:B------:R-:W2:Y:S01]  /*3fc30*/  LDS R0, [R29.X8+0x20d00] ;  /* 0x020d00001d007984 */ /* 0x000ea20000008800 */
[--C-:B------:R-:W-:Y:S02]  /*3fc40*/  FFMA R8, R8, c[0x0][0x188], -R15.reuse ;  /* 0x0000620008087a23 */ /* 0x100fe4000000080f */
[--C-:B------:R-:W-:Y:S02]  /*3fc50*/  FFMA R9, R9, c[0x0][0x188], -R15.reuse ;  /* 0x0000620009097a23 */ /* 0x100fe4000000080f */
[----:B------:R-:W-:Y:S01]  /*3fc60*/  FMUL R13, R13, 1.4426950216293334961 ;  /* 0x3fb8aa3b0d0d7820 */ /* 0x000fe20000400000 */
[----:B0-----:R0:W-:Y:S01]  /*3fc70*/  STL [R1+0xb20], R14 ;  /* 0x000b200e01007387 */ /* 0x0011e20000100800 */
[----:B------:R-:W-:Y:S02]  /*3fc80*/  FMUL R8, R8, 1.4426950216293334961 ;  /* 0x3fb8aa3b08087820 */ /* 0x000fe40000400000 */
[----:B------:R-:W-:Y:S01]  /*3fc90*/  FMUL R9, R9, 1.4426950216293334961 ;  /* 0x3fb8aa3b09097820 */ /* 0x000fe20000400000 */
[----:B------:R-:W1:Y:S08]  /*3fca0*/  MUFU.EX2 R26, R13 ;  /* 0x0000000d001a7308 */ /* 0x000e700000000800 */
[----:B0-----:R0:W4:Y:S08]  /*3fcb0*/  MUFU.EX2 R14, R8 ;  /* 0x00000008000e7308 */ /* 0x0011300000000800 */
[----:B------:R-:W4:Y:S01]  /*3fcc0*/  MUFU.EX2 R9, R9 ;  /* 0x0000000900097308 */ /* 0x000f220000000800 */
[----:B------:R-:W-:Y:S01]  /*3fcd0*/  STL [R1+0xa4c], R15 ;  /* 0x000a4c0f01007387 */ /* 0x000fe20000100800 */
[----:B------:R-:W-:-:S03]  /*3fce0*/  FFMA R4, R4, c[0x0][0x188], -R15 ;  /* 0x0000620004047a23 */ /* 0x000fc6000000080f */
[----:B------:R-:W3:Y:S01]  /*3fcf0*/  LDS R2, [R29.X8+0x20e00] ;  /* 0x020e00001d027984 */ /* 0x000ee20000008800 */
[----:B------:R-:W-:-:S03]  /*3fd00*/  FFMA R5, R5, c[0x0][0x188], -R15 ;  /* 0x0000620005057a23 */ /* 0x000fc6000000080f */
[----:B0-----:R-:W0:Y:S01]  /*3fd10*/  LDS R8, [R29.X8+0x20f00] ;  /* 0x020f00001d087984 */ /* 0x001e220000008800 */
[----:B------:R-:W-:Y:S06]  /*3fd20*/  BAR.SYNC.DEFER_BLOCKING 0x0 ;  /* 0x0000000000007b1d */ /* 0x000fec0000010000 */
[----:B-1----:R-:W-:Y:S01]  /*3fd30*/  STL [R1+0xb1c], R26 ;  /* 0x000b1c1a01007387 */ /* 0x002fe20000100800 */
[----:B------:R-:W-:Y:S03]  /*3fd40*/  STL [R1+0x355c], R26 ;  /* 0x00355c1a01007387 */ /* 0x000fe60000100800 */
[----:B----4-:R-:W-:Y:S01]  /*3fd50*/  STL [R1+0xb18], R14 ;  /* 0x000b180e01007387 */ /* 0x010fe20000100800 */
[----:B------:R-:W-:Y:S03]  /*3fd60*/  STL [R1+0x35b0], R14 ;  /* 0x0035b00e01007387 */ /* 0x000fe60000100800 */
[----:B------:R1:W-:Y:S01]  /*3fd70*/  STL [R1+0xb14], R9 ;  /* 0x000b140901007387 */ /* 0x0003e20000100800 */
[----:B--2---:R-:W-:-:S05]  /*3fd80*/  FMNMX R13, R0, R24, !PT ;  /* 0x00000018000d7209 */ /* 0x004fca0007800000 */
[----:B------:R-:W-:Y:S01]  /*3fd90*/  STL [R1+0xa44], R13 ;  /* 0x000a440d01007387 */ /* 0x000fe20000100800 */
[----:B-1----:R-:W0:Y:S02]  /*3fda0*/  LDL R9, [R1+0xb60] ;  /* 0x000b600001097983 */ /* 0x002e240000100800 */
[----:B------:R-:W-:-:S06]  /*3fdb0*/  FMUL R0, R4, 1.4426950216293334961 ;  /* 0x3fb8aa3b04007820 */ /* 0x000fcc0000400000 */
[----:B------:R-:W1:Y:S01]  /*3fdc0*/  MUFU.EX2 R0, R0 ;  /* 0x0000000000007308 */ /* 0x000e620000000800 */
[----:B------:R-:W-:Y:S01]  /*3fdd0*/  FFMA R4, R10, c[0x0][0x188], -R13 ;  /* 0x000062000a047a23 */ /* 0x000fe2000000080d */
[----:B-1----:R1:W-:Y:S02]  /*3fde0*/  STL [R1+0xb10], R0 ;  /* 0x000b100001007387 */ /* 0x0023e40000100800 */
[----:B-1----:R-:W-:-:S04]  /*3fdf0*/  FMUL R0, R5, 1.4426950216293334961 ;  /* 0x3fb8aa3b05007820 */ /* 0x002fc80000400000 */
[----:B------:R1:W2:Y:S02]  /*3fe00*/  MUFU.EX2 R25, R0 ;  /* 0x0000000000197308 */ /* 0x0002a40000000800 */
[----:B-1----:R-:W-:Y:S02]  /*3fe10*/  FMUL R0, R4, 1.4426950216293334961 ;  /* 0x3fb8aa3b04007820 */ /* 0x002fe40000400000 */
[----:B------:R-:W-:-:S04]  /*3fe20*/  FFMA R4, R11, c[0x0][0x188], -R13 ;  /* 0x000062000b047a23 */ /* 0x000fc8000000080d */
[----:B------:R1:W4:Y:S02]  /*3fe30*/  MUFU.EX2 R15, R0 ;  /* 0x00000000000f7308 */ /* 0x0003240000000800 */
[----:B-1----:R-:W-:-:S06]  /*3fe40*/  FMUL R0, R4, 1.4426950216293334961 ;  /* 0x3fb8aa3b04007820 */ /* 0x002fcc0000400000 */
[----:B------:R-:W1:Y:S01]  /*3fe50*/  MUFU.EX2 R4, R0 ;  /* 0x0000000000047308 */ /* 0x000e620000000800 */
[--C-:B------:R-:W-:Y:S01]  /*3fe60*/  FFMA R6, R6, c[0x0][0x188], -R13.reuse ;  /* 0x0000620006067a23 */ /* 0x100fe2000000080d */
[----:B--2---:R-:W-:Y:S01]  /*3fe70*/  STL [R1+0xb0c], R25 ;  /* 0x000b0c1901007387 */ /* 0x004fe20000100800 */
[----:B------:R-:W-:Y:S02]  /*3fe80*/  STL [R1+0x3560], R25 ;  /* 0x0035601901007387 */ /* 0x000fe40000100800 */
[----:B----4-:R-:W-:Y:S02]  /*3fe90*/  STL [R1+0xb08], R15 ;  /* 0x000b080f01007387 */ /* 0x010fe40000100800 */
[----:B------:R-:W-:Y:S01]  /*3fea0*/  FMUL R6, R6, 1.4426950216293334961 ;  /* 0x3fb8aa3b06067820 */ /* 0x000fe20000400000 */
[----:B------:R-:W-:Y:S04]  /*3feb0*/  STL [R1+0x35ac], R15 ;  /* 0x0035ac0f01007387 */ /* 0x000fe80000100800 */
[----:B-1----:R3:W-:Y:S01]  /*3fec0*/  STL [R1+0xb04], R4 ;  /* 0x000b040401007387 */ /* 0x0027e20000100800 */
[----:B------:R-:W-:Y:S01]  /*3fed0*/  FFMA R0, R7, c[0x0][0x188], -R13 ;  /* 0x0000620007007a23 */ /* 0x000fe2000000080d */
[----:B---3--:R-:W-:-:S02]  /*3fee0*/  FMNMX R4, R2, R12, !PT ;  /* 0x0000000c02047209 */ /* 0x008fc40007800000 */
[----:B------:R-:W1:Y:S01]  /*3fef0*/  MUFU.EX2 R2, R6 ;  /* 0x0000000600027308 */ /* 0x000e620000000800 */
[----:B------:R-:W-:-:S07]  /*3ff00*/  FMUL R0, R0, 1.4426950216293334961 ;  /* 0x3fb8aa3b00007820 */ /* 0x000fce0000400000 */
[----:B------:R2:W3:Y:S01]  /*3ff10*/  MUFU.EX2 R24, R0 ;  /* 0x0000000000187308 */ /* 0x0004e20000000800 */
[----:B------:R-:W-:Y:S01]  /*3ff20*/  STL [R1+0xa34], R4 ;  /* 0x000a340401007387 */ /* 0x000fe20000100800 */
[----:B--2---:R-:W-:-:S03]  /*3ff30*/  FFMA R0, R17, c[0x0][0x188], -R4 ;  /* 0x0000620011007a23 */ /* 0x004fc60000000804 */
[----:B-1----:R1:W-:Y:S01]  /*3ff40*/  STL [R1+0xb00], R2 ;  /* 0x000b000201007387 */ /* 0x0023e20000100800 */
[----:B------:R-:W-:Y:S02]  /*3ff50*/  FMUL R0, R0, 1.4426950216293334961 ;  /* 0x3fb8aa3b00007820 */ /* 0x000fe40000400000 */
[----:B-1----:R-:W-:-:S04]  /*3ff60*/  FFMA R2, R16, c[0x0][0x188], -R4 ;  /* 0x0000620010027a23 */ /* 0x002fc80000000804 */
[----:B------:R-:W-:Y:S01]  /*3ff70*/  FMUL R2, R2, 1.4426950216293334961 ;  /* 0x3fb8aa3b02027820 */ /* 0x000fe20000400000 */
[----:B------:R-:W-:Y:S08]  /*3ff80*/  MUFU.EX2 R0, R0 ;  /* 0x0000000000007308 */ /* 0x000ff00000000800 */
[----:B------:R1:W2:Y:S01]  /*3ff90*/  MUFU.EX2 R16, R2 ;  /* 0x0000000200107308 */ /* 0x0002a20000000800 */
[----:B---3--:R-:W-:Y:S01]  /*3ffa0*/  STL [R1+0xafc], R24 ;  /* 0x000afc1801007387 */ /* 0x008fe20000100800 */
[----:B------:R-:W-:Y:S02]  /*3ffb0*/  STL [R1+0x3564], R24 ;  /* 0x0035641801007387 */ /* 0x000fe40000100800 */
[--C-:B-1----:R-:W-:Y:S01]  /*3ffc0*/  FFMA R2, R20, c[0x0][0x188], -R4.reuse ;  /* 0x0000620014027a23 */ /* 0x102fe20000000804 */
[----:B--2---:R-:W-:Y:S01]  /*3ffd0*/  STL [R1+0xaf8], R16 ;  /* 0x000af81001007387 */ /* 0x004fe20000100800 */
[----:B------:R-:W-:Y:S02]  /*3ffe0*/  STL [R1+0x35a8], R16 ;  /* 0x0035a81001007387 */ /* 0x000fe40000100800 */
[----:B------:R1:W-:Y:S02]  /*3fff0*/  STL [R1+0xaf4], R0 ;  /* 0x000af40001007387 */ /* 0x0003e40000100800 */
[----:B------:R-:W2:Y:S02]  /*40000*/  LDL R6, [R1+0xc8] ;  /* 0x0000c80001067983 */ /* 0x000ea40000100800 */
[----:B-1----:R-:W-:Y:S01]  /*40010*/  FFMA R0, R21, c[0x0][0x188], -R4 ;  /* 0x0000620015007a23 */ /* 0x002fe20000000804 */
[----:B0-----:R-:W-:-:S05]  /*40020*/  FMNMX R8, R8, R9, !PT ;  /* 0x0000000908087209 */ /* 0x001fca0007800000 */
[----:B------:R0:W-:Y:S01]  /*40030*/  STL [R1+0xa28], R8 ;  /* 0x000a280801007387 */ /* 0x0001e20000100800 */
[----:B------:R-:W2:Y:S02]  /*40040*/  LDL R7, [R1+0xcc] ;  /* 0x0000cc0001077983 */ /* 0x000ea40000100800 */
[----:B------:R-:W3:Y:S02]  /*40050*/  LDL R15, [R1+0xb8] ;  /* 0x0000b800010f7983 */ /* 0x000ee40000100800 */
[----:B------:R-:W3:Y:S01]  /*40060*/  LDL R4, [R1+0xbc] ;  /* 0x0000bc0001047983 */ /* 0x000ee20000100800 */
[----:B------:R-:W4:Y:S04]  /*40070*/  LDL R11, [R1+0xa8] ;  /* 0x0000a800010b7983 */ /* 0x000f280000100800 */
[----:B------:R-:W4:Y:S04]  /*40080*/  LDL R10, [R1+0xac] ;  /* 0x0000ac00010a7983 */ /* 0x000f280000100800 */
[----:B------:R-:W4:Y:S04]  /*40090*/  LDL R5, [R1+0x98] ;  /* 0x0000980001057983 */ /* 0x000f280000100800 */
[----:B------:R-:W4:Y:S04]  /*400a0*/  LDL R9, [R1+0x9c] ;  /* 0x00009c0001097983 */ /* 0x000f280000100800 */
[----:B------:R-:W4:Y:S04]  /*400b0*/  LDL R14, [R1+0x78] ;  /* 0x00007800010e7983 */ /* 0x000f280000100800 */
[----:B------:R-:W4:Y:S04]  /*400c0*/  LDL R26, [R1+0x7c] ;  /* 0x00007c00011a7983 */ /* 0x000f280000100800 */
[----:B------:R-:W4:Y:S04]  /*400d0*/  LDL R13, [R1+0x58] ;  /* 0x00005800010d7983 */ /* 0x000f280000100800 */
[----:B------:R-:W4:Y:S04]  /*400e0*/  LDL R27, [R1+0x5c] ;  /* 0x00005c00011b7983 */ /* 0x000f280000100800 */
[----:B------:R-:W0:Y:S04]  /*400f0*/  LDL R28, [R1+0x38] ;  /* 0x00003800011c7983 */ /* 0x000e280000100800 */
[----:B------:R-:W0:Y:S01]  /*40100*/  LDL R29, [R1+0x3c] ;  /* 0x00003c00011d7983 */ /* 0x000e220000100800 */
[----:B------:R-:W-:-:S02]  /*40110*/  FMUL R2, R2, 1.4426950216293334961 ;  /* 0x3fb8aa3b02027820 */ /* 0x000fc40000400000 */
[----:B------:R-:W-:Y:S01]  /*40120*/  FMUL R0, R0, 1.4426950216293334961 ;  /* 0x3fb8aa3b00007820 */ /* 0x000fe20000400000 */
[----:B------:R-:W4:Y:S01]  /*40130*/  LDL R12, [R1+0x28] ;  /* 0x00002800010c7983 */ /* 0x000f220000100800 */
[----:B------:R1:W1:Y:S08]  /*40140*/  MUFU.EX2 R24, R2 ;  /* 0x0000000200187308 */ /* 0x0002700000000800 */
[----:B------:R1:W1:Y:S02]  /*40150*/  MUFU.EX2 R20, R0 ;  /* 0x0000000000147308 */ /* 0x0002640000000800 */
[----:B-1----:R-:W-:-:S02]  /*40160*/  FFMA R2, R18, c[0x0][0x188], -R8 ;  /* 0x0000620012027a23 */ /* 0x002fc40000000808 */
[--C-:B------:R-:W-:Y:S02]  /*40170*/  FFMA R0, R19, c[0x0][0x188], -R8.reuse ;  /* 0x0000620013007a23 */ /* 0x100fe40000000808 */
[----:B------:R-:W-:Y:S02]  /*40180*/  FMUL R2, R2, 1.4426950216293334961 ;  /* 0x3fb8aa3b02027820 */ /* 0x000fe40000400000 */
[----:B------:R-:W-:Y:S02]  /*40190*/  FMUL R0, R0, 1.4426950216293334961 ;  /* 0x3fb8aa3b00007820 */ /* 0x000fe40000400000 */
[----:B------:R1:W1:Y:S08]  /*401a0*/  MUFU.EX2 R17, R2 ;  /* 0x0000000200117308 */ /* 0x0002700000000800 */
[----:B------:R1:W1:Y:S02]  /*401b0*/  MUFU.EX2 R16, R0 ;  /* 0x0000000000107308 */ /* 0x0002640000000800 */
[----:B-1----:R-:W-:-:S02]  /*401c0*/  FFMA R2, R22, c[0x0][0x188], -R8 ;  /* 0x0000620016027a23 */ /* 0x002fc40000000808 */
[----:B------:R-:W-:Y:S02]  /*401d0*/  FFMA R0, R23, c[0x0][0x188], -R8 ;  /* 0x0000620017007a23 */ /* 0x000fe40000000808 */
[----:B------:R-:W-:Y:S02]  /*401e0*/  FMUL R2, R2, 1.4426950216293334961 ;  /* 0x3fb8aa3b02027820 */ /* 0x000fe40000400000 */
[----:B------:R-:W-:Y:S02]  /*401f0*/  FMUL R0, R0, 1.4426950216293334961 ;  /* 0x3fb8aa3b00007820 */ /* 0x000fe40000400000 */
[----:B------:R-:W1:Y:S08]  /*40200*/  MUFU.EX2 R25, R2 ;  /* 0x0000000200197308 */ /* 0x000e700000000800 */
[----:B------:R2:W0:Y:S01]  /*40210*/  MUFU.EX2 R18, R0 ;  /* 0x0000000000127308 */ /* 0x0004220000000800 */
[----:B------:R-:W-:Y:S01]  /*40220*/  STL [R1+0xaf0], R24 ;  /* 0x000af01801007387 */ /* 0x000fe20000100800 */
[----:B------:R-:W-:Y:S02]  /*40230*/  STL [R1+0x3568], R24 ;  /* 0x0035681801007387 */ /* 0x000fe40000100800 */
[----:B------:R-:W-:Y:S02]  /*40240*/  STL [R1+0xaec], R20 ;  /* 0x000aec1401007387 */ /* 0x000fe40000100800 */
[----:B------:R-:W-:Y:S01]  /*40250*/  STL [R1+0x356c], R20 ;  /* 0x00356c1401007387 */ /* 0x000fe20000100800 */
[----:B------:R-:W-:Y:S01]  /*40260*/  STL [R1+0xae8], R17 ;  /* 0x000ae81101007387 */ /* 0x000fe20000100800 */
[----:B------:R-:W-:Y:S02]  /*40270*/  STL [R1+0x35a4], R17 ;  /* 0x0035a41101007387 */ /* 0x000fe40000100800 */
[----:B------:R0:W-:Y:S02]  /*40280*/  STL [R1+0xae4], R16 ;  /* 0x000ae41001007387 */ /* 0x0001e40000100800 */
[----:B--2---:R-:W-:-:S02]  /*40290*/  FADD R0, R7, R6 ;  /* 0x0000000607007221 */ /* 0x004fc40000000000 */
[----:B---3--:R-:W-:Y:S02]  /*402a0*/  FADD R2, R4, R15 ;  /* 0x0000000f04027221 */ /* 0x008fe40000000000 */
[----:B----4-:R-:W-:Y:S01]  /*402b0*/  FADD R4, R10, R11 ;  /* 0x0000000b0a047221 */ /* 0x010fe20000000000 */
[----:B------:R2:W-:Y:S01]  /*402c0*/  STL [R1+0x35a0], R0 ;  /* 0x0035a00001007387 */ /* 0x0005e20000100800 */
[----:B-1----:R-:W-:Y:S02]  /*402d0*/  STL [R1+0xae0], R25 ;  /* 0x000ae01901007387 */ /* 0x002fe40000100800 */
[----:B------:R-:W-:Y:S02]  /*402e0*/  STL [R1+0x3570], R25 ;  /* 0x0035701901007387 */ /* 0x000fe40000100800 */
[----:B------:R-:W-:Y:S01]  /*402f0*/  FADD R5, R9, R5 ;  /* 0x0000000509057221 */ /* 0x000fe20000000000 */
[----:B------:R1:W-:Y:S01]  /*40300*/  STL [R1+0x359c], R2 ;  /* 0x00359c0201007387 */ /* 0x0003e20000100800 */
[----:B------:R-:W-:-:S02]  /*40310*/  FADD R6, R26, R14 ;  /* 0x0000000e1a067221 */ /* 0x000fc40000000000 */
[----:B------:R3:W-:Y:S02]  /*40320*/  STL [R1+0x3598], R4 ;  /* 0x0035980401007387 */ /* 0x0007e40000100800 */
[----:B------:R-:W-:Y:S01]  /*40330*/  FADD R7, R27, R13 ;  /* 0x0000000d1b077221 */ /* 0x000fe20000000000 */
[----:B0-----:R-:W-:Y:S01]  /*40340*/  STL [R1+0xadc], R18 ;  /* 0x000adc1201007387 */ /* 0x001fe20000100800 */
[----:B------:R-:W-:Y:S02]  /*40350*/  STL [R1+0x3574], R18 ;  /* 0x0035741201007387 */ /* 0x000fe40000100800 */
[----:B------:R-:W-:Y:S02]  /*40360*/  FADD R8, R29, R28 ;  /* 0x0000001c1d087221 */ /* 0x000fe40000000000 */
[----:B------:R-:W-:Y:S01]  /*40370*/  STL [R1+0x3594], R5 ;  /* 0x0035940501007387 */ /* 0x000fe20000100800 */
[----:B------:R-:W-:Y:S01]  /*40380*/  STL [R1+0x3590], R6 ;  /* 0x0035900601007387 */ /* 0x000fe20000100800 */
[----:B------:R-:W-:Y:S02]  /*40390*/  STL [R1+0x358c], R7 ;  /* 0x00358c0701007387 */ /* 0x000fe40000100800 */
[----:B------:R-:W4:Y:S02]  /*403a0*/  LDL R26, [R1+0x18] ;  /* 0x00001800011a7983 */ /* 0x000f240000100800 */
[----:B------:R-:W4:Y:S01]  /*403b0*/  LDL R27, [R1+0x1c] ;  /* 0x00001c00011b7983 */ /* 0x000f220000100800 */
[----:B------:R-:W2:Y:S04]  /*403c0*/  LDL R28, [R1+0xdc] ;  /* 0x0000dc00011c7983 */ /* 0x000ea80000100800 */
[----:B------:R-:W2:Y:S01]  /*403d0*/  LDL R29, [R1+0xe4] ;  /* 0x0000e400011d7983 */ /* 0x000ea20000100800 */
[----:B------:R-:W-:Y:S02]  /*403e0*/  STL [R1+0x3588], R8 ;  /* 0x0035880801007387 */ /* 0x000fe40000100800 */
[----:B------:R-:W2:Y:S02]  /*403f0*/  LDL R14, [R1+0xb24] ;  /* 0x000b2400010e7983 */ /* 0x000ea40000100800 */
[----:B------:R-:W-:-:S02]  /*40400*/  FADD R9, R3, R12 ;  /* 0x0000000c03097221 */ /* 0x000fc40000000000 */
[----:B------:R-:W3:Y:S04]  /*40410*/  LDL R12, [R1+0xd4] ;  /* 0x0000d400010c7983 */ /* 0x000ee80000100800 */
[----:B--2---:R0:W-:Y:S01]  /*40420*/  STL [R1+0x35b4], R14 ;  /* 0x0035b40e01007387 */ /* 0x0041e20000100800 */
[----:B------:R-:W2:Y:S02]  /*40430*/  LDL R13, [R1+0xb28] ;  /* 0x000b2800010d7983 */ /* 0x000ea40000100800 */
[----:B------:R-:W2:Y:S02]  /*40440*/  LDL R15, [R1+0xb14] ;  /* 0x000b1400010f7983 */ /* 0x000ea40000100800 */
[----:B------:R-:W2:Y:S01]  /*40450*/  LDL R16, [R1+0xb04] ;  /* 0x000b040001107983 */ /* 0x000ea20000100800 */
[----:B------:R-:W2:Y:S04]  /*40460*/  LDL R17, [R1+0xaf4] ;  /* 0x000af40001117983 */ /* 0x000ea80000100800 */
[----:B------:R-:W2:Y:S04]  /*40470*/  LDL R0, [R1+0xae4] ;  /* 0x000ae40001007983 */ /* 0x000ea80000100800 */
[----:B-1----:R-:W2:Y:S04]  /*40480*/  LDL R2, [R1+0xc4] ;  /* 0x0000c40001027983 */ /* 0x002ea80000100800 */
[----:B---3--:R-:W3:Y:S04]  /*40490*/  LDL R4, [R1+0xb4] ;  /* 0x0000b40001047983 */ /* 0x008ee80000100800 */
[----:B0-----:R-:W2:Y:S04]  /*404a0*/  LDL R14, [R1+0xd0] ;  /* 0x0000d000010e7983 */ /* 0x001ea80000100800 */
[----:B------:R-:W2:Y:S04]  /*404b0*/  LDL R5, [R1+0xa4] ;  /* 0x0000a40001057983 */ /* 0x000ea80000100800 */
[----:B------:R-:W2:Y:S04]  /*404c0*/  LDL R6, [R1+0x94] ;  /* 0x0000940001067983 */ /* 0x000ea80000100800 */
[----:B------:R-:W2:Y:S04]  /*404d0*/  LDL R7, [R1+0x74] ;  /* 0x0000740001077983 */ /* 0x000ea80000100800 */
[----:B------:R-:W2:Y:S01]  /*404e0*/  LDL R8, [R1+0x54] ;  /* 0x0000540001087983 */ /* 0x000ea20000100800 */
[----:B------:R0:W-:Y:S02]  /*404f0*/  STL [R1+0x3584], R9 ;  /* 0x0035840901007387 */ /* 0x0001e40000100800 */
[----:B------:R-:W2:Y:S01]  /*40500*/  LDL R18, [R1+0xec] ;  /* 0x0000ec0001127983 */ /* 0x000ea20000100800 */
[----:B0-----:R-:W3:Y:S04]  /*40510*/  LDL R9, [R1+0x34] ;  /* 0x0000340001097983 */ /* 0x001ee80000100800 */
[----:B--2---:R0:W-:Y:S04]  /*40520*/  STL [R1+0x3578], R18 ;  /* 0x0035781201007387 */ /* 0x0041e80000100800 */
[----:B0-----:R-:W2:Y:S04]  /*40530*/  LDL R18, [R1+0xe0] ;  /* 0x0000e00001127983 */ /* 0x001ea80000100800 */
[----:B--2---:R0:W-:Y:S04]  /*40540*/  STL [R1+0x357c], R18 ;  /* 0x00357c1201007387 */ /* 0x0041e80000100800 */
[----:B0-----:R-:W2:Y:S01]  /*40550*/  LDL R18, [R1+0x14] ;  /* 0x0000140001127983 */ /* 0x001ea20000100800 */
[----:B----4-:R-:W-:-:S02]  /*40560*/  FADD R10, R27, R26 ;  /* 0x0000001a1b0a7221 */ /* 0x010fc40000000000 */
[----:B------:R-:W-:Y:S02]  /*40570*/  FADD R11, R29, R28 ;  /* 0x0000001c1d0b7221 */ /* 0x000fe40000000000 */
[----:B------:R-:W-:Y:S01]  /*40580*/  FADD R12, R12, R14 ;  /* 0x0000000e0c0c7221 */ /* 0x000fe20000000000 */
[----:B--2---:R0:W-:Y:S01]  /*40590*/  STL [R1+0x3580], R18 ;  /* 0x0035801201007387 */ /* 0x0041e20000100800 */
[----:B------:R-:W2:Y:S02]  /*405a0*/  LDL R25, [R1+0xb20] ;  /* 0x000b200001197983 */ /* 0x000ea40000100800 */
[----:B------:R-:W4:Y:S02]  /*405b0*/  LDL R20, [R1+0xb10] ;  /* 0x000b100001147983 */ /* 0x000f240000100800 */
[----:B------:R-:W2:Y:S01]  /*405c0*/  LDL R24, [R1+0xb00] ;  /* 0x000b000001187983 */ /* 0x000ea20000100800 */
[----:B0-----:R-:W2:Y:S01]  /*405d0*/  LDL R18, [R1+0x24] ;  /* 0x0000240001127983 */ /* 0x001ea20000100800 */
[----:B------:R0:W-:Y:S02]  /*405e0*/  STL [R1+0x3520], R3 ;  /* 0x0035200301007387 */ /* 0x0001e40000100800 */
[----:B------:R-:W2:Y:S02]  /*405f0*/  LDL R26, [R1+0xc0] ;  /* 0x0000c000011a7983 */ /* 0x000ea40000100800 */
[----:B------:R-:W2:Y:S01]  /*40600*/  LDL R28, [R1+0xb0] ;  /* 0x0000b000011c7983 */ /* 0x000ea20000100800 */
[----:B------:R-:W2:Y:S04]  /*40610*/  LDL R29, [R1+0xa0] ;  /* 0x0000a000011d7983 */ /* 0x000ea80000100800 */
[----:B------:R-:W2:Y:S04]  /*40620*/  LDL R23, [R1+0x70] ;  /* 0x0000700001177983 */ /* 0x000ea80000100800 */
[----:B------:R-:W2:Y:S04]  /*40630*/  LDL R22, [R1+0x50] ;  /* 0x0000500001167983 */ /* 0x000ea80000100800 */
[----:B------:R-:W2:Y:S04]  /*40640*/  LDL R19, [R1+0x30] ;  /* 0x0000300001137983 */ /* 0x000ea80000100800 */
[----:B------:R-:W2:Y:S04]  /*40650*/  LDL R21, [R1+0x20] ;  /* 0x0000200001157983 */ /* 0x000ea80000100800 */
[----:B0-----:R-:W2:Y:S04]  /*40660*/  LDL R3, [R1+0x90] ;  /* 0x0000900001037983 */ /* 0x001ea80000100800 */
[----:B------:R-:W2:Y:S01]  /*40670*/  LDL R27, [R1+0x10] ;  /* 0x00001000011b7983 */ /* 0x000ea20000100800 */
[----:B------:R-:W2:Y:S02]  /*40680*/  LDL.LU R14, [R1+0x35b4] ;  /* 0x0035b400010e7983 */ /* 0x000ea40000300800 */
[----:B--2---:R-:W-:-:S02]  /*40690*/  FADD R13, R13, R14 ;  /* 0x0000000e0d0d7221 */ /* 0x004fc40000000000 */
[----:B------:R-:W2:Y:S02]  /*406a0*/  LDL.LU R14, [R1+0x35b0] ;  /* 0x0035b000010e7983 */ /* 0x000ea40000300800 */
[----:B--2---:R-:W-:Y:S02]  /*406b0*/  FADD R14, R14, R15 ;  /* 0x0000000f0e0e7221 */ /* 0x004fe40000000000 */
[----:B------:R-:W2:Y:S02]  /*406c0*/  LDL.LU R15, [R1+0x35ac] ;  /* 0x0035ac00010f7983 */ /* 0x000ea40000300800 */
[----:B--2---:R-:W-:Y:S02]  /*406d0*/  FADD R15, R15, R16 ;  /* 0x000000100f0f7221 */ /* 0x004fe40000000000 */
[----:B------:R-:W2:Y:S02]  /*406e0*/  LDL.LU R16, [R1+0x35a8] ;  /* 0x0035a80001107983 */ /* 0x000ea40000300800 */
[----:B--2---:R-:W-:-:S02]  /*406f0*/  FADD R16, R16, R17 ;  /* 0x0000001110107221 */ /* 0x004fc40000000000 */
[----:B------:R-:W2:Y:S02]  /*40700*/  LDL.LU R17, [R1+0x35a4] ;  /* 0x0035a40001117983 */ /* 0x000ea40000300800 */
[----:B--2---:R-:W-:Y:S02]  /*40710*/  FADD R17, R17, R0 ;  /* 0x0000000011117221 */ /* 0x004fe40000000000 */
[----:B------:R-:W2:Y:S02]  /*40720*/  LDL.LU R0, [R1+0x35a0] ;  /* 0x0035a00001007983 */ /* 0x000ea40000300800 */
[----:B--2---:R-:W-:Y:S02]  /*40730*/  FADD R0, R2, R0 ;  /* 0x0000000002007221 */ /* 0x004fe40000000000 */
[----:B------:R-:W3:Y:S02]  /*40740*/  LDL.LU R2, [R1+0x359c] ;  /* 0x00359c0001027983 */ /* 0x000ee40000300800 */
[----:B---3--:R-:W-:-:S02]  /*40750*/  FADD R2, R4, R2 ;  /* 0x0000000204027221 */ /* 0x008fc40000000000 */
        /* <DEDUP_REMOVED lines=16> */
[----:B------:R-:W2:Y:S01]  /*40860*/  LDL.LU R18, [R1+0x3578] ;  /* 0x0035780001127983 */ /* 0x000ea20000300800 */
[----:B------:R-:W-:Y:S02]  /*40870*/  FADD R13, R25, R13 ;  /* 0x0000000d190d7221 */ /* 0x000fe40000000000 */
[----:B----4-:R-:W-:-:S02]  /*40880*/  FADD R14, R20, R14 ;  /* 0x0000000e140e7221 */ /* 0x010fc40000000000 */
[----:B------:R-:W-:Y:S02]  /*40890*/  FADD R15, R24, R15 ;  /* 0x0000000f180f7221 */ /* 0x000fe40000000000 */
[----:B--2---:R-:W-:Y:S02]  /*408a0*/  FADD R12, R18, R12 ;  /* 0x0000000c120c7221 */ /* 0x004fe40000000000 */
[----:B------:R-:W2:Y:S01]  /*408b0*/  LDL.LU R18, [R1+0x3574] ;  /* 0x0035740001127983 */ /* 0x000ea20000300800 */
[----:B------:R-:W3:Y:S02]  /*408c0*/  LDL.LU R25, [R1+0x3570] ;  /* 0x0035700001197983 */ /* 0x000ee40000300800 */
[----:B------:R-:W4:Y:S02]  /*408d0*/  LDL.LU R20, [R1+0x356c] ;  /* 0x00356c0001147983 */ /* 0x000f240000300800 */
[----:B------:R-:W2:Y:S02]  /*408e0*/  LDL.LU R24, [R1+0x3568] ;  /* 0x0035680001187983 */ /* 0x000ea40000300800 */
[----:B------:R-:W-:-:S02]  /*408f0*/  FADD R0, R26, R0 ;  /* 0x000000001a007221 */ /* 0x000fc40000000000 */
[----:B------:R-:W-:Y:S02]  /*40900*/  FADD R2, R28, R2 ;  /* 0x000000021c027221 */ /* 0x000fe40000000000 */
[----:B------:R-:W-:Y:S02]  /*40910*/  FADD R4, R29, R4 ;  /* 0x000000041d047221 */ /* 0x000fe40000000000 */
[----:B---3--:R-:W-:Y:S02]  /*40920*/  FADD R17, R25, R17 ;  /* 0x0000001119117221 */ /* 0x008fe40000000000 */
[----:B--2---:R-:W-:Y:S02]  /*40930*/  FADD R16, R24, R16 ;  /* 0x0000001018107221 */ /* 0x004fe40000000000 */
[----:B------:R-:W2:Y:S01]  /*40940*/  LDL.LU R24, [R1+0x3564] ;  /* 0x0035640001187983 */ /* 0x000ea20000300800 */
[----:B------:R-:W3:Y:S02]  /*40950*/  LDL.LU R25, [R1+0x3560] ;  /* 0x0035600001197983 */ /* 0x000ee40000300800 */
[----:B------:R-:W2:Y:S02]  /*40960*/  LDL.LU R26, [R1+0x355c] ;  /* 0x00355c00011a7983 */ /* 0x000ea40000300800 */
[----:B------:R-:W2:Y:S01]  /*40970*/  LDL.LU R28, [R1+0x3558] ;  /* 0x00355800011c7983 */ /* 0x000ea20000300800 */
[----:B------:R-:W2:Y:S01]  /*40980*/  LDL.LU R29, [R1+0x3554] ;  /* 0x00355400011d7983 */ /* 0x000ea20000300800 */
[----:B------:R-:W-:-:S02]  /*40990*/  FADD R5, R3, R5 ;  /* 0x0000000503057221 */ /* 0x000fc40000000000 */
[----:B----4-:R-:W-:Y:S02]  /*409a0*/  FADD R16, R20, R16 ;  /* 0x0000001014107221 */ /* 0x010fe40000000000 */
[----:B------:R-:W-:Y:S02]  /*409b0*/  FADD R10, R27, R10 ;  /* 0x0000000a1b0a7221 */ /* 0x000fe40000000000 */
[----:B------:R-:W-:Y:S01]  /*409c0*/  FADD R17, R18, R17 ;  /* 0x0000001112117221 */ /* 0x000fe20000000000 */
[----:B------:R-:W0:Y:S01]  /*409d0*/  SHFL.BFLY PT, R27, R2, 0x2, 0x1f ;  /* 0x0c401f00021b7f89 */ /* 0x000e2200000e0000 */
[----:B------:R-:W-:Y:S02]  /*409e0*/  FADD R8, R19, R8 ;  /* 0x0000000813087221 */ /* 0x000fe40000000000 */
[----:B0-----:R-:W-:Y:S02]  /*409f0*/  FADD R2, R2, R27 ;  /* 0x0000001b02027221 */ /* 0x001fe40000000000 */
[----:B---3--:R-:W-:-:S05]  /*40a00*/  FADD R14, R25, R14 ;  /* 0x0000000e190e7221 */ /* 0x008fca0000000000 */
[----:B------:R-:W0:Y:S01]  /*40a10*/  SHFL.BFLY PT, R3, R14, 0x2, 0x1f ;  /* 0x0c401f000e037f89 */ /* 0x000e2200000e0000 */
[----:B--2---:R-:W-:-:S03]  /*40a20*/  FADD R15, R24, R15 ;  /* 0x0000000f180f7221 */ /* 0x004fc60000000000 */
[----:B0-----:R-:W-:Y:S02]  /*40a30*/  STL [R1], R3 ;  /* 0x0000000301007387 */ /* 0x001fe40000100800 */
[----:B------:R-:W0:Y:S02]  /*40a40*/  SHFL.BFLY PT, R3, R15, 0x2, 0x1f ;  /* 0x0c401f000f037f89 */ /* 0x000e2400000e0000 */
[----:B0-----:R-:W-:Y:S02]  /*40a50*/  STL [R1+0x4], R3 ;  /* 0x0000040301007387 */ /* 0x001fe40000100800 */
[----:B------:R-:W0:Y:S02]  /*40a60*/  SHFL.BFLY PT, R3, R16, 0x2, 0x1f ;  /* 0x0c401f0010037f89 */ /* 0x000e2400000e0000 */
[----:B------:R-:W-:Y:S02]  /*40a70*/  FADD R11, R29, R11 ;  /* 0x0000000b1d0b7221 */ /* 0x000fe40000000000 */
[----:B------:R-:W-:-:S02]  /*40a80*/  FADD R13, R26, R13 ;  /* 0x0000000d1a0d7221 */ /* 0x000fc40000000000 */
[----:B------:R-:W-:Y:S01]  /*40a90*/  FADD R12, R28, R12 ;  /* 0x0000000c1c0c7221 */ /* 0x000fe20000000000 */
[----:B------:R-:W1:Y:S04]  /*40aa0*/  SHFL.BFLY PT, R26, R4, 0x2, 0x1f ;  /* 0x0c401f00041a7f89 */ /* 0x000e6800000e0000 */
[----:B0-----:R-:W-:Y:S02]  /*40ab0*/  STL [R1+0x8], R3 ;  /* 0x0000080301007387 */ /* 0x001fe40000100800 */
[----:B------:R-:W0:Y:S02]  /*40ac0*/  SHFL.BFLY PT, R3, R17, 0x2, 0x1f ;  /* 0x0c401f0011037f89 */ /* 0x000e2400000e0000 */
[----:B------:R-:W2:Y:S04]  /*40ad0*/  SHFL.BFLY PT, R28, R0, 0x2, 0x1f ;  /* 0x0c401f00001c7f89 */ /* 0x000ea800000e0000 */
[----:B------:R-:W3:Y:S04]  /*40ae0*/  SHFL.BFLY PT, R25, R5, 0x2, 0x1f ;  /* 0x0c401f0005197f89 */ /* 0x000ee800000e0000 */
[----:B------:R-:W4:Y:S04]  /*40af0*/  SHFL.BFLY PT, R19, R11, 0x2, 0x1f ;  /* 0x0c401f000b137f89 */ /* 0x000f2800000e0000 */
[----:B------:R-:W3:Y:S01]  /*40b00*/  SHFL.BFLY PT, R18, R12, 0x2, 0x1f ;  /* 0x0c401f000c127f89 */ /* 0x000ee200000e0000 */
[----:B-1----:R-:W-:-:S02]  /*40b10*/  FADD R4, R4, R26 ;  /* 0x0000001a04047221 */ /* 0x002fc40000000000 */
[----:B0-----:R-:W-:Y:S02]  /*40b20*/  FADD R17, R17, R3 ;  /* 0x0000000311117221 */ /* 0x001fe40000000000 */
[----:B------:R-:W0:Y:S01]  /*40b30*/  SHFL.BFLY PT, R3, R2, 0x1, 0x1f ;  /* 0x0c201f0002037f89 */ /* 0x000e2200000e0000 */
[----:B--2---:R-:W-:Y:S02]  /*40b40*/  FADD R0, R0, R28 ;  /* 0x0000001c00007221 */ /* 0x004fe40000000000 */
[----:B------:R-:W2:Y:S02]  /*40b50*/  LDL.LU R28, [R1+0x8] ;  /* 0x00000800011c7983 */ /* 0x000ea40000300800 */
[----:B---3--:R-:W-:Y:S01]  /*40b60*/  FADD R5, R5, R25 ;  /* 0x0000001905057221 */ /* 0x008fe20000000000 */
[----:B------:R-:W3:Y:S01]  /*40b70*/  LDL.LU R27, [R1+0x4] ;  /* 0x00000400011b7983 */ /* 0x000ee20000300800 */
[----:B----4-:R-:W-:Y:S02]  /*40b80*/  FADD R11, R11, R19 ;  /* 0x000000130b0b7221 */ /* 0x010fe40000000000 */
[----:B------:R-:W4:Y:S02]  /*40b90*/  LDL.LU R26, [R1] ;  /* 0x00000000011a7983 */ /* 0x000f240000300800 */
[----:B------:R-:W1:Y:S01]  /*40ba0*/  SHFL.BFLY PT, R19, R4, 0x1, 0x1f ;  /* 0x0c201f0004137f89 */ /* 0x000e6200000e0000 */
[----:B------:R0:W-:Y:S01]  /*40bb0*/  STL [R1+0x3550], R4 ;  /* 0x0035500401007387 */ /* 0x0001e20000100800 */
[----:B------:R-:W-:-:S02]  /*40bc0*/  FADD R12, R12, R18 ;  /* 0x000000120c0c7221 */ /* 0x000fc40000000000 */
[----:B------:R-:W1:Y:S01]  /*40bd0*/  SHFL.BFLY PT, R18, R0, 0x1, 0x1f ;  /* 0x0c201f0000127f89 */ /* 0x000e6200000e0000 */
[----:B0-----:R-:W-:Y:S02]  /*40be0*/  MOV R4, R3 ;  /* 0x0000000300047202 */ /* 0x001fe40000000f00 */
[----:B------:R-:W0:Y:S04]  /*40bf0*/  SHFL.BFLY PT, R3, R5, 0x1, 0x1f ;  /* 0x0c201f0005037f89 */ /* 0x000e2800000e0000 */
[----:B-1----:R-:W-:Y:S01]  /*40c00*/  STL [R1+0x4], R19 ;  /* 0x0000041301007387 */ /* 0x002fe20000100800 */
[----:B------:R1:W-:Y:S02]  /*40c10*/  STL [R1+0x354c], R5 ;  /* 0x00354c0501007387 */ /* 0x0003e40000100800 */
[----:B------:R-:W-:-:S02]  /*40c20*/  FADD R2, R2, R4 ;  /* 0x0000000402027221 */ /* 0x000fc40000000000 */
[----:B------:R-:W-:Y:S01]  /*40c30*/  FADD R0, R0, R18 ;  /* 0x0000001200007221 */ /* 0x000fe20000000000 */
[----:B-1----:R-:W2:Y:S04]  /*40c40*/  LDL.LU R5, [R1+0x4] ;  /* 0x0000040001057983 */ /* 0x002ea80000300800 */
[----:B0-----:R-:W-:Y:S01]  /*40c50*/  STL [R1+0x8], R3 ;  /* 0x0000080301007387 */ /* 0x001fe20000100800 */
[----:B------:R-:W2:Y:S02]  /*40c60*/  LDL.LU R18, [R1+0x8] ;  /* 0x0000080001127983 */ /* 0x000ea40000300800 */
[----:B------:R-:W2:Y:S02]  /*40c70*/  LDL.LU R4, [R1+0x3550] ;  /* 0x0035500001047983 */ /* 0x000ea40000300800 */
[----:B------:R-:W-:-:S05]  /*40c80*/  FADD R6, R23, R6 ;  /* 0x0000000617067221 */ /* 0x000fca0000000000 */
[----:B------:R-:W0:Y:S01]  /*40c90*/  SHFL.BFLY PT, R24, R6, 0x2, 0x1f ;  /* 0x0c401f0006187f89 */ /* 0x000e2200000e0000 */
[----:B------:R-:W-:Y:S02]  /*40ca0*/  FADD R7, R22, R7 ;  /* 0x0000000716077221 */ /* 0x000fe40000000000 */
[----:B------:R-:W-:Y:S02]  /*40cb0*/  FADD R9, R21, R9 ;  /* 0x0000000915097221 */ /* 0x000fe40000000000 */
[----:B------:R-:W-:Y:S02]  /*40cc0*/  SHFL.BFLY PT, R22, R8, 0x2, 0x1f ;  /* 0x0c401f0008167f89 */ /* 0x000fe400000e0000 */
[----:B0-----:R-:W-:-:S05]  /*40cd0*/  FADD R6, R6, R24 ;  /* 0x0000001806067221 */ /* 0x001fca0000000000 */
[----:B------:R-:W0:Y:S01]  /*40ce0*/  SHFL.BFLY PT, R3, R6, 0x1, 0x1f ;  /* 0x0c201f0006037f89 */ /* 0x000e2200000e0000 */
[----:B--2---:R-:W-:-:S03]  /*40cf0*/  FADD R4, R4, R5 ;  /* 0x0000000504047221 */ /* 0x004fc60000000000 */
[----:B------:R-:W2:Y:S04]  /*40d00*/  LDL.LU R5, [R1+0x354c] ;  /* 0x00354c0001057983 */ /* 0x000ea80000300800 */
[----:B------:R-:W1:Y:S04]  /*40d10*/  SHFL.BFLY PT, R23, R7, 0x2, 0x1f ;  /* 0x0c401f0007177f89 */ /* 0x000e6800000e0000 */
[----:B------:R-:W1:Y:S04]  /*40d20*/  SHFL.BFLY PT, R21, R9, 0x2, 0x1f ;  /* 0x0c401f0009157f89 */ /* 0x000e6800000e0000 */
[----:B------:R-:W1:Y:S04]  /*40d30*/  SHFL.BFLY PT, R20, R10, 0x2, 0x1f ;  /* 0x0c401f000a147f89 */ /* 0x000e6800000e0000 */
[----:B------:R-:W1:Y:S01]  /*40d40*/  SHFL.BFLY PT, R29, R13, 0x2, 0x1f ;  /* 0x0c401f000d1d7f89 */ /* 0x000e6200000e0000 */
[----:B0-----:R-:W-:-:S02]  /*40d50*/  FADD R6, R6, R3 ;  /* 0x0000000306067221 */ /* 0x001fc40000000000 */
[----:B------:R-:W0:Y:S02]  /*40d60*/  S2R R3, SR_TID.X ;  /* 0x0000000000037919 */ /* 0x000e240000002100 */
[----:B------:R-:W-:Y:S02]  /*40d70*/  FADD R8, R8, R22 ;  /* 0x0000001608087221 */ /* 0x000fe40000000000 */
[----:B----4-:R-:W-:Y:S02]  /*40d80*/  FADD R14, R14, R26 ;  /* 0x0000001a0e0e7221 */ /* 0x010fe40000000000 */
[----:B---3--:R-:W-:Y:S02]  /*40d90*/  FADD R15, R15, R27 ;  /* 0x0000001b0f0f7221 */ /* 0x008fe40000000000 */
[----:B------:R-:W-:Y:S01]  /*40da0*/  FADD R16, R16, R28 ;  /* 0x0000001c10107221 */ /* 0x000fe20000000000 */
[----:B------:R-:W3:Y:S04]  /*40db0*/  SHFL.BFLY PT, R24, R12, 0x1, 0x1f ;  /* 0x0c201f000c187f89 */ /* 0x000ee800000e0000 */
[----:B------:R-:W4:Y:S01]  /*40dc0*/  SHFL.BFLY PT, R26, R14, 0x1, 0x1f ;  /* 0x0c201f000e1a7f89 */ /* 0x000f2200000e0000 */
[----:B-1----:R-:W-:-:S02]  /*40dd0*/  FADD R7, R7, R23 ;  /* 0x0000001707077221 */ /* 0x002fc40000000000 */
[----:B------:R-:W-:Y:S02]  /*40de0*/  FADD R9, R9, R21 ;  /* 0x0000001509097221 */ /* 0x000fe40000000000 */
[----:B------:R-:W-:Y:S02]  /*40df0*/  FADD R10, R10, R20 ;  /* 0x000000140a0a7221 */ /* 0x000fe40000000000 */
[----:B------:R-:W-:Y:S01]  /*40e00*/  FADD R13, R13, R29 ;  /* 0x0000001d0d0d7221 */ /* 0x000fe20000000000 */
[----:B------:R-:W1:Y:S04]  /*40e10*/  SHFL.BFLY PT, R20, R8, 0x1, 0x1f ;  /* 0x0c201f0008147f89 */ /* 0x000e6800000e0000 */
[----:B------:R-:W0:Y:S04]  /*40e20*/  SHFL.BFLY PT, R19, R7, 0x1, 0x1f ;  /* 0x0c201f0007137f89 */ /* 0x000e2800000e0000 */
[----:B------:R-:W0:Y:S04]  /*40e30*/  SHFL.BFLY PT, R21, R9, 0x1, 0x1f ;  /* 0x0c201f0009157f89 */ /* 0x000e2800000e0000 */
[----:B------:R-:W0:Y:S04]  /*40e40*/  SHFL.BFLY PT, R22, R10, 0x1, 0x1f ;  /* 0x0c201f000a167f89 */ /* 0x000e2800000e0000 */
[----:B------:R-:W0:Y:S04]  /*40e50*/  SHFL.BFLY PT, R23, R11, 0x1, 0x1f ;  /* 0x0c201f000b177f89 */ /* 0x000e2800000e0000 */
[----:B------:R-:W0:Y:S04]  /*40e60*/  SHFL.BFLY PT, R25, R13, 0x1, 0x1f ;  /* 0x0c201f000d197f89 */ /* 0x000e2800000e0000 */
[----:B------:R-:W0:Y:S04]  /*40e70*/  SHFL.BFLY PT, R27, R15, 0x1, 0x1f ;  /* 0x0c201f000f1b7f89 */ /* 0x000e2800000e0000 */
[----:B------:R-:W0:Y:S04]  /*40e80*/  SHFL.BFLY PT, R28, R16, 0x1, 0x1f ;  /* 0x0c201f00101c7f89 */ /* 0x000e2800000e0000 */
[----:B------:R-:W0:Y:S01]  /*40e90*/  SHFL.BFLY PT, R29, R17, 0x1, 0x1f ;  /* 0x0c201f00111d7f89 */ /* 0x000e2200000e0000 */
[----:B---3--:R-:W-:-:S02]  /*40ea0*/  FADD R12, R12, R24 ;  /* 0x000000180c0c7221 */ /* 0x008fc40000000000 */
[----:B----4-:R-:W-:Y:S02]  /*40eb0*/  FADD R14, R14, R26 ;  /* 0x0000001a0e0e7221 */ /* 0x010fe40000000000 */
[----:B-1----:R-:W-:Y:S02]  /*40ec0*/  FADD R8, R8, R20 ;  /* 0x0000001408087221 */ /* 0x002fe40000000000 */
[----:B0-----:R-:W-:Y:S02]  /*40ed0*/  FADD R7, R7, R19 ;  /* 0x0000001307077221 */ /* 0x001fe40000000000 */
[----:B------:R-:W-:Y:S02]  /*40ee0*/  FADD R9, R9, R21 ;  /* 0x0000001509097221 */ /* 0x000fe40000000000 */
[----:B------:R-:W-:Y:S02]  /*40ef0*/  FADD R10, R10, R22 ;  /* 0x000000160a0a7221 */ /* 0x000fe40000000000 */
[----:B------:R-:W-:-:S02]  /*40f00*/  FADD R11, R11, R23 ;  /* 0x000000170b0b7221 */ /* 0x000fc40000000000 */
[----:B------:R-:W-:Y:S02]  /*40f10*/  FADD R13, R13, R25 ;  /* 0x000000190d0d7221 */ /* 0x000fe40000000000 */
[----:B------:R-:W-:Y:S02]  /*40f20*/  FADD R15, R15, R27 ;  /* 0x0000001b0f0f7221 */ /* 0x000fe40000000000 */
[----:B------:R-:W-:Y:S02]  /*40f30*/  FADD R16, R16, R28 ;  /* 0x0000001c10107221 */ /* 0x000fe40000000000 */
[----:B------:R-:W-:Y:S02]  /*40f40*/  FADD R17, R17, R29 ;  /* 0x0000001d11117221 */ /* 0x000fe40000000000 */
[----:B--2---:R-:W-:Y:S01]  /*40f50*/  FADD R5, R5, R18 ;  /* 0x0000001205057221 */ /* 0x004fe20000000000 */
[C---:B------:R-:W-:Y:S01]  /*40f60*/  LOP3.LUT R18, R3.reuse, 0x1c, RZ, 0xc0, !PT ;  /* 0x0000001c03127812 */ /* 0x040fe200078ec0ff */
[----:B------:R-:W-:-:S04]  /*40f70*/  LOP3.LUT R3, R3, 0xff, RZ, 0xc0, !PT ;  /* 0x000000ff03037812 */ /* 0x000fc800078ec0ff */
[----:B------:R-:W-:Y:S01]  /*40f80*/  SHF.R.U32.HI R3, RZ, 0x3, R3 ;  /* 0x00000003ff037819 */ /* 0x000fe20000011603 */
[----:B------:R-:W-:-:S03]  /*40f90*/  IMAD.SHL.U32 R18, R18, 0x8, RZ ;  /* 0x0000000812127824 */ /* 0x000fc600078e00ff */
[----:B------:R-:W-:-:S04]  /*40fa0*/  LOP3.LUT R3, R3, 0x1c, RZ, 0xc0, !PT ;  /* 0x0000001c03037812 */ /* 0x000fc800078ec0ff */
[----:B------:R-:W-:-:S05]  /*40fb0*/  IADD3 R3, R18, R3, RZ ;  /* 0x0000000312037210 */ /* 0x000fca0007ffe0ff */
[----:B------:R-:W-:Y:S01]  /*40fc0*/  @!P1 STS [R3+0x20000], R0 ;  /* 0x0200000003009388 */ /* 0x000fe20000000800 */
[----:B------:R-:W-:Y:S02]  /*40fd0*/  @!P1 STS [R3+0x20100], R2 ;  /* 0x0201000203009388 */ /* 0x000fe40000000800 */
[----:B------:R-:W-:Y:S02]  /*40fe0*/  @!P1 STS [R3+0x20200], R4 ;  /* 0x0202000403009388 */ /* 0x000fe40000000800 */
[----:B------:R-:W-:Y:S01]  /*40ff0*/  @!P1 STS [R3+0x20300], R5 ;  /* 0x0203000503009388 */ /* 0x000fe20000000800 */
        /* <DEDUP_REMOVED lines=11> */
[----:B------:R0:W-:Y:S02]  /*410b0*/  @!P1 STS [R3+0x20f00], R17 ;  /* 0x020f001103009388 */ /* 0x0001e40000000800 */
[----:B0-----:R-:W2:Y:S04]  /*410c0*/  LDL.LU R3, [R1+0xac] ;  /* 0x0000ac0001037983 */ /* 0x001ea80000300800 */
[----:B------:R-:W0:Y:S04]  /*410d0*/  S2R R18, SR_TID.X ;  /* 0x0000000000127919 */ /* 0x000e280000002100 */
[----:B------:R-:W-:Y:S06]  /*410e0*/  BAR.SYNC.DEFER_BLOCKING 0x0 ;  /* 0x0000000000007b1d */ /* 0x000fec0000010000 */
[----:B--2---:R1:W-:Y:S04]  /*410f0*/  STL [R1+0x3528], R3 ;  /* 0x0035280301007387 */ /* 0x0043e80000100800 */
[----:B-1----:R-:W2:Y:S04]  /*41100*/  LDL.LU R3, [R1+0xb4] ;  /* 0x0000b40001037983 */ /* 0x002ea80000300800 */
[----:B--2---:R1:W-:Y:S04]  /*41110*/  STL [R1+0x3530], R3 ;  /* 0x0035300301007387 */ /* 0x0043e80000100800 */
[----:B-1----:R-:W2:Y:S04]  /*41120*/  LDL.LU R3, [R1+0xbc] ;  /* 0x0000bc0001037983 */ /* 0x002ea80000300800 */
[----:B--2---:R1:W-:Y:S04]  /*41130*/  STL [R1+0x3538], R3 ;  /* 0x0035380301007387 */ /* 0x0043e80000100800 */
[----:B-1----:R-:W2:Y:S04]  /*41140*/  LDL.LU R3, [R1+0xc4] ;  /* 0x0000c40001037983 */ /* 0x002ea80000300800 */
[----:B--2---:R1:W-:Y:S04]  /*41150*/  STL [R1+0x3540], R3 ;  /* 0x0035400301007387 */ /* 0x0043e80000100800 */
[----:B-1----:R-:W2:Y:S04]  /*41160*/  LDL.LU R3, [R1+0xcc] ;  /* 0x0000cc0001037983 */ /* 0x002ea80000300800 */
[----:B--2---:R-:W-:Y:S01]  /*41170*/  STL [R1+0x3548], R3 ;  /* 0x0035480301007387 */ /* 0x004fe20000100800 */
[----:B------:R-:W2:Y:S03]  /*41180*/  LDL.LU R17, [R1+0x90] ;  /* 0x0000900001117983 */ /* 0x000ea60000300800 */
[----:B--2---:R1:W-:Y:S04]  /*41190*/  STL [R1+0x3524], R17 ;  /* 0x0035241101007387 */ /* 0x0043e80000100800 */
[----:B-1----:R-:W2:Y:S04]  /*411a0*/  LDL.LU R17, [R1+0xa8] ;  /* 0x0000a80001117983 */ /* 0x002ea80000300800 */
[----:B--2---:R1:W-:Y:S04]  /*411b0*/  STL [R1+0x352c], R17 ;  /* 0x00352c1101007387 */ /* 0x0043e80000100800 */
[----:B-1----:R-:W2:Y:S04]  /*411c0*/  LDL.LU R17, [R1+0xb0] ;  /* 0x0000b00001117983 */ /* 0x002ea80000300800 */
[----:B--2---:R1:W-:Y:S04]  /*411d0*/  STL [R1+0x3534], R17 ;  /* 0x0035341101007387 */ /* 0x0043e80000100800 */
[----:B-1----:R-:W2:Y:S01]  /*411e0*/  LDL.LU R17, [R1+0xb8] ;  /* 0x0000b80001117983 */ /* 0x002ea20000300800 */
[----:B0-----:R-:W-:-:S05]  /*411f0*/  LOP3.LUT R3, R18, 0xff, RZ, 0xc0, !PT ;  /* 0x000000ff12037812 */ /* 0x001fca00078ec0ff */
[----:B------:R-:W0:Y:S04]  /*41200*/  LDS R6, [R3.X4+0x20000] ;  /* 0x0200000003067984 */ /* 0x000e280000004800 */
[----:B------:R-:W1:Y:S04]  /*41210*/  LDS R4, [R3.X4+0x20400] ;  /* 0x0204000003047984 */ /* 0x000e680000004800 */
[----:B------:R-:W3:Y:S04]  /*41220*/  LDS R2, [R3.X4+0x20800] ;  /* 0x0208000003027984 */ /* 0x000ee80000004800 */
[----:B0-----:R-:W0:Y:S04]  /*41230*/  SHFL.BFLY PT, R7, R6, 0x4, 0x1f ;  /* 0x0c801f0006077f89 */ /* 0x001e2800000e0000 */
[----:B-1----:R-:W1:Y:S04]  /*41240*/  SHFL.BFLY PT, R5, R4, 0x4, 0x1f ;  /* 0x0c801f0004057f89 */ /* 0x002e6800000e0000 */
[----:B---3--:R-:W3:Y:S04]  /*41250*/  SHFL.BFLY PT, R0, R2, 0x4, 0x1f ;  /* 0x0c801f0002007f89 */ /* 0x008ee800000e0000 */
[----:B--2---:R2:W-:Y:S04]  /*41260*/  STL [R1+0x353c], R17 ;  /* 0x00353c1101007387 */ /* 0x0045e80000100800 */
[----:B--2---:R-:W2:Y:S01]  /*41270*/  LDL.LU R17, [R1+0xc0] ;  /* 0x0000c00001117983 */ /* 0x004ea20000300800 */
[----:B0-----:R-:W-:-:S02]  /*41280*/  FADD R7, R6, R7 ;  /* 0x0000000706077221 */ /* 0x001fc40000000000 */
[----:B-1----:R-:W-:Y:S02]  /*41290*/  FADD R5, R4, R5 ;  /* 0x0000000504057221 */ /* 0x002fe40000000000 */
[----:B---3--:R-:W-:Y:S01]  /*412a0*/  FADD R2, R2, R0 ;  /* 0x0000000002027221 */ /* 0x008fe20000000000 */
[----:B------:R-:W0:Y:S04]  /*412b0*/  SHFL.BFLY PT, R6, R7, 0x2, 0x1f ;  /* 0x0c401f0007067f89 */ /* 0x000e2800000e0000 */
[----:B------:R-:W1:Y:S04]  /*412c0*/  SHFL.BFLY PT, R4, R5, 0x2, 0x1f ;  /* 0x0c401f0005047f89 */ /* 0x000e6800000e0000 */
[----:B------:R-:W3:Y:S01]  /*412d0*/  SHFL.BFLY PT, R0, R2, 0x2, 0x1f ;  /* 0x0c401f0002007f89 */ /* 0x000ee200000e0000 */
[----:B0-----:R-:W-:-:S02]  /*412e0*/  FADD R6, R7, R6 ;  /* 0x0000000607067221 */ /* 0x001fc40000000000 */
[----:B-1----:R-:W-:Y:S02]  /*412f0*/  FADD R4, R5, R4 ;  /* 0x0000000405047221 */ /* 0x002fe40000000000 */
[----:B---3--:R-:W-:Y:S02]  /*41300*/  FADD R0, R2, R0 ;  /* 0x0000000002007221 */ /* 0x008fe40000000000 */
[----:B------:R-:W0:Y:S04]  /*41310*/  SHFL.BFLY PT, R2, R6, 0x1, 0x1f ;  /* 0x0c201f0006027f89 */ /* 0x000e2800000e0000 */
[----:B------:R-:W1:Y:S04]  /*41320*/  SHFL.BFLY PT, R5, R4, 0x1, 0x1f ;  /* 0x0c201f0004057f89 */ /* 0x000e6800000e0000 */
[----:B------:R-:W3:Y:S01]  /*41330*/  SHFL.BFLY PT, R7, R0, 0x1, 0x1f ;  /* 0x0c201f0000077f89 */ /* 0x000ee200000e0000 */
[----:B0-----:R-:W-:-:S02]  /*41340*/  FADD R2, R6, R2 ;  /* 0x0000000206027221 */ /* 0x001fc40000000000 */
[----:B-1----:R-:W-:Y:S02]  /*41350*/  FADD R5, R4, R5 ;  /* 0x0000000504057221 */ /* 0x002fe40000000000 */
[----:B---3--:R-:W-:Y:S01]  /*41360*/  FADD R0, R0, R7 ;  /* 0x0000000700007221 */ /* 0x008fe20000000000 */
[----:B------:R-:W-:Y:S04]  /*41370*/  @!P0 STS [R3.X4+0x20000], R2 ;  /* 0x0200000203008388 */ /* 0x000fe80000004800 */
[----:B--2---:R0:W-:Y:S04]  /*41380*/  STL [R1+0x3544], R17 ;  /* 0x0035441101007387 */ /* 0x0041e80000100800 */
[----:B0-----:R-:W2:Y:S01]  /*41390*/  LDL.LU R17, [R1+0xc8] ;  /* 0x0000c80001117983 */ /* 0x001ea20000300800 */
[----:B------:R-:W3:Y:S02]  /*413a0*/  LDL.LU R16, [R1+0x94] ;  /* 0x0000940001107983 */ /* 0x000ee40000300800 */
        /* <DEDUP_REMOVED lines=22> */
[----:B------:R-:W2:Y:S04]  /*41510*/  LDL.LU R3, [R1+0x3548] ;  /* 0x0035480001037983 */ /* 0x000ea80000300800 */
[----:B------:R-:W0:Y:S02]  /*41520*/  S2R R2, SR_TID.X ;  /* 0x0000000000027919 */ /* 0x000e240000002100 */
[----:B0-----:R-:W-:-:S05]  /*41530*/  LOP3.LUT R2, R2, 0xff, RZ, 0xc0, !PT ;  /* 0x000000ff02027812 */ /* 0x001fca00078ec0ff */
[----:B------:R0:W-:Y:S04]  /*41540*/  @!P0 STS [R2.X4+0x20400], R5 ;  /* 0x0204000502008388 */ /* 0x0001e80000004800 */
[----:B0-----:R-:W3:Y:S01]  /*41550*/  LDL.LU R5, [R1+0xa0] ;  /* 0x0000a00001057983 */ /* 0x001ee20000300800 */
[----:B--2---:R-:W-:-:S03]  /*41560*/  F2FP.BF16.PACK_AB R3, R17, R3 ;  /* 0x000000031103723e */ /* 0x004fc600000010ff */
[----:B------:R-:W2:Y:S02]  /*41570*/  LDL.LU R17, [R1+0x3544] ;  /* 0x0035440001117983 */ /* 0x000ea40000300800 */
[----:B------:R0:W-:Y:S02]  /*41580*/  STL [R1+0x4f0], R3 ;  /* 0x0004f00301007387 */ /* 0x0001e40000100800 */
[----:B0-----:R-:W2:Y:S02]  /*41590*/  LDL.LU R3, [R1+0x3540] ;  /* 0x0035400001037983 */ /* 0x001ea40000300800 */
[----:B--2---:R-:W-:Y:S02]  /*415a0*/  F2FP.BF16.PACK_AB R3, R17, R3 ;  /* 0x000000031103723e */ /* 0x004fe400000010ff */
[----:B------:R-:W2:Y:S03]  /*415b0*/  LDL.LU R17, [R1+0x353c] ;  /* 0x00353c0001117983 */ /* 0x000ea60000300800 */
[----:B------:R0:W-:Y:S02]  /*415c0*/  STL [R1+0x4ec], R3 ;  /* 0x0004ec0301007387 */ /* 0x0001e40000100800 */
[----:B0-----:R-:W2:Y:S02]  /*415d0*/  LDL.LU R3, [R1+0x3538] ;  /* 0x0035380001037983 */ /* 0x001ea40000300800 */
[----:B--2---:R-:W-:-:S02]  /*415e0*/  F2FP.BF16.PACK_AB R3, R17, R3 ;  /* 0x000000031103723e */ /* 0x004fc400000010ff */
[----:B------:R-:W2:Y:S03]  /*415f0*/  LDL.LU R17, [R1+0x3534] ;  /* 0x0035340001117983 */ /* 0x000ea60000300800 */
[----:B------:R0:W-:Y:S02]  /*41600*/  STL [R1+0x4e4], R3 ;  /* 0x0004e40301007387 */ /* 0x0001e40000100800 */
[----:B0-----:R-:W2:Y:S02]  /*41610*/  LDL.LU R3, [R1+0x3530] ;  /* 0x0035300001037983 */ /* 0x001ea40000300800 */
[----:B--2---:R-:W-:Y:S02]  /*41620*/  F2FP.BF16.PACK_AB R3, R17, R3 ;  /* 0x000000031103723e */ /* 0x004fe400000010ff */
[----:B------:R-:W2:Y:S03]  /*41630*/  LDL.LU R17, [R1+0x352c] ;  /* 0x00352c0001117983 */ /* 0x000ea60000300800 */
[----:B------:R0:W-:Y:S02]  /*41640*/  STL [R1+0x4e0], R3 ;  /* 0x0004e00301007387 */ /* 0x0001e40000100800 */
[----:B0-----:R-:W2:Y:S04]  /*41650*/  LDL.LU R3, [R1+0x3528] ;  /* 0x0035280001037983 */ /* 0x001ea80000300800 */
[----:B------:R-:W0:Y:S04]  /*41660*/  S2R R22, SR_TID.X ;  /* 0x0000000000167919 */ /* 0x000e280000002100 */
[----:B------:R-:W-:Y:S04]  /*41670*/  @!P0 STS [R2.X4+0x20800], R0 ;  /* 0x0208000002008388 */ /* 0x000fe80000004800 */
[----:B0-----:R-:W0:Y:S01]  /*41680*/  LDS R0, [R22.X4+0x20c00] ;  /* 0x020c000016007984 */ /* 0x001e220000004800 */
[----:B--2---:R-:W-:-:S03]  /*41690*/  F2FP.BF16.PACK_AB R3, R17, R3 ;  /* 0x000000031103723e */ /* 0x004fc600000010ff */
[----:B------:R-:W2:Y:S02]  /*416a0*/  LDL.LU R17, [R1+0x3524] ;  /* 0x0035240001117983 */ /* 0x000ea40000300800 */
[----:B------:R1:W-:Y:S02]  /*416b0*/  STL [R1+0x4d8], R3 ;  /* 0x0004d80301007387 */ /* 0x0003e40000100800 */
[----:B-1----:R-:W2:Y:S04]  /*416c0*/  LDL.LU R3, [R1+0x3520] ;  /* 0x0035200001037983 */ /* 0x002ea80000300800 */
[----:B0-----:R-:W0:Y:S02]  /*416d0*/  SHFL.BFLY PT, R2, R0, 0x4, 0x1f ;  /* 0x0c801f0000027f89 */ /* 0x001e2400000e0000 */
[----:B0-----:R-:W-:-:S05]  /*416e0*/  FADD R2, R0, R2 ;  /* 0x0000000200027221 */ /* 0x001fca0000000000 */
[----:B------:R-:W0:Y:S01]  /*416f0*/  SHFL.BFLY PT, R0, R2, 0x2, 0x1f ;  /* 0x0c401f0002007f89 */ /* 0x000e2200000e0000 */
[----:B---3--:R-:W-:Y:S02]  /*41700*/  F2FP.BF16.PACK_AB R5, R5, R7 ;  /* 0x000000070505723e */ /* 0x008fe400000010ff */
[----:B------:R-:W-:Y:S02]  /*41710*/  F2FP.BF16.PACK_AB R4, R4, R6 ;  /* 0x000000060404723e */ /* 0x000fe400000010ff */
[----:B----4-:R-:W-:Y:S02]  /*41720*/  F2FP.BF16.PACK_AB R14, R15, R14 ;  /* 0x0000000e0f0e723e */ /* 0x010fe400000010ff */
[----:B------:R-:W-:Y:S01]  /*41730*/  F2FP.BF16.PACK_AB R13, R13, R12 ;  /* 0x0000000c0d0d723e */ /* 0x000fe200000010ff */
[----:B------:R-:W-:Y:S01]  /*41740*/  STL [R1+0x4d4], R5 ;  /* 0x0004d40501007387 */ /* 0x000fe20000100800 */
[----:B------:R1:W-:Y:S02]  /*41750*/  STL [R1+0x4cc], R4 ;  /* 0x0004cc0401007387 */ /* 0x0003e40000100800 */
[----:B0-----:R-:W-:Y:S01]  /*41760*/  FADD R0, R2, R0 ;  /* 0x0000000002007221 */ /* 0x001fe20000000000 */
[----:B-1----:R-:W3:Y:S04]  /*41770*/  LDL.64 R4, [R1+0x13b8] ;  /* 0x0013b80001047983 */ /* 0x002ee80000100a00 */
[----:B------:R-:W0:Y:S01]  /*41780*/  SHFL.BFLY PT, R2, R0, 0x1, 0x1f ;  /* 0x0c201f0000027f89 */ /* 0x000e2200000e0000 */
[----:B------:R-:W-:-:S02]  /*41790*/  F2FP.BF16.PACK_AB R10, R11, R10 ;  /* 0x0000000a0b0a723e */ /* 0x000fc400000010ff */
[----:B------:R-:W-:Y:S01]  /*417a0*/  F2FP.BF16.PACK_AB R12, R9, R8 ;  /* 0x00000008090c723e */ /* 0x000fe200000010ff */
[----:B0-----:R-:W-:Y:S01]  /*417b0*/  FADD R2, R0, R2 ;  /* 0x0000000200027221 */ /* 0x001fe20000000000 */
[----:B--2---:R-:W-:-:S05]  /*417c0*/  F2FP.BF16.PACK_AB R6, R17, R16 ;  /* 0x000000101106723e */ /* 0x004fca00000010ff */
[----:B------:R0:W-:Y:S04]  /*417d0*/  STL [R1+0x4c8], R6 ;  /* 0x0004c80601007387 */ /* 0x0001e80000100800 */
[----:B0-----:R-:W2:Y:S01]  /*417e0*/  LDL.64 R6, [R1+0x13b0] ;  /* 0x0013b00001067983 */ /* 0x001ea20000100a00 */
[----:B------:R-:W-:Y:S02]  /*417f0*/  STL [R1+0x4c4], R14 ;  /* 0x0004c40e01007387 */ /* 0x000fe40000100800 */
[----:B------:R0:W-:Y:S02]  /*41800*/  STL [R1+0x4bc], R13 ;  /* 0x0004bc0d01007387 */ /* 0x0001e40000100800 */
[----:B------:R-:W4:Y:S01]  /*41810*/  LDL.64 R8, [R1+0x13a8] ;  /* 0x0013a80001087983 */ /* 0x000f220000100a00 */
[----:B------:R1:W-:Y:S01]  /*41820*/  STL [R1+0x4b4], R10 ;  /* 0x0004b40a01007387 */ /* 0x0003e20000100800 */
[----:B------:R-:W-:-:S02]  /*41830*/  F2FP.BF16.PACK_AB R0, R25, R3 ;  /* 0x000000031900723e */ /* 0x000fc400000010ff */
[----:B0-----:R-:W-:Y:S01]  /*41840*/  F2FP.BF16.PACK_AB R13, R29, R28 ;  /* 0x0000001c1d0d723e */ /* 0x001fe200000010ff */
[----:B-1----:R-:W2:Y:S01]  /*41850*/  LDL.64 R10, [R1+0x13a0] ;  /* 0x0013a000010a7983 */ /* 0x002ea20000100a00 */
[----:B------:R0:W-:Y:S03]  /*41860*/  STL [R1+0x4b0], R12 ;  /* 0x0004b00c01007387 */ /* 0x0001e60000100800 */
[----:B------:R1:W-:Y:S01]  /*41870*/  STL [R1+0x4ac], R13 ;  /* 0x0004ac0d01007387 */ /* 0x0003e20000100800 */
[----:B0-----:R-:W-:-:S05]  /*41880*/  F2FP.BF16.PACK_AB R12, R27, R26 ;  /* 0x0000001a1b0c723e */ /* 0x001fca00000010ff */
[----:B------:R0:W-:Y:S01]  /*41890*/  STL [R1+0x4a4], R12 ;  /* 0x0004a40c01007387 */ /* 0x0001e20000100800 */
[----:B------:R-:W3:Y:S03]  /*418a0*/  LDL.LU R3, [R1+0x351c] ;  /* 0x00351c0001037983 */ /* 0x000ee60000300800 */
[----:B------:R-:W-:Y:S01]  /*418b0*/  @!P0 STS [R22.X4+0x20c00], R2 ;  /* 0x020c000216008388 */ /* 0x000fe20000004800 */
[----:B------:R-:W-:Y:S01]  /*418c0*/  BAR.SYNC.DEFER_BLOCKING 0x0 ;  /* 0x0000000000007b1d */ /* 0x000fe20000010000 */
[----:B-1----:R-:W-:-:S05]  /*418d0*/  F2FP.BF16.PACK_AB R13, R24, R23 ;  /* 0x00000017180d723e */ /* 0x002fca00000010ff */
[----:B------:R1:W-:Y:S01]  /*418e0*/  STL [R1+0x49c], R0 ;  /* 0x00049c0001007387 */ /* 0x0003e20000100800 */
[----:B0-----:R-:W-:Y:S01]  /*418f0*/  F2FP.BF16.PACK_AB R12, R21, R20 ;  /* 0x00000014150c723e */ /* 0x001fe200000010ff */
[----:B------:R-:W-:Y:S01]  /*41900*/  STL [R1+0x498], R13 ;  /* 0x0004980d01007387 */ /* 0x000fe20000100800 */
[----:B-1----:R-:W-:-:S03]  /*41910*/  F2FP.BF16.PACK_AB R0, R19, R18 ;  /* 0x000000121300723e */ /* 0x002fc600000010ff */
[----:B------:R-:W4:Y:S01]  /*41920*/  LDL.64 R18, [R1+0x1398] ;  /* 0x0013980001127983 */ /* 0x000f220000100a00 */
[----:B------:R0:W-:Y:S02]  /*41930*/  STL [R1+0x490], R12 ;  /* 0x0004900c01007387 */ /* 0x0001e40000100800 */
[----:B------:R-:W4:Y:S02]  /*41940*/  LDL.64 R14, [R1+0x1390] ;  /* 0x00139000010e7983 */ /* 0x000f240000100a00 */
[----:B------:R1:W-:Y:S01]  /*41950*/  STL [R1+0x48c], R0 ;  /* 0x00048c0001007387 */ /* 0x0003e20000100800 */
[----:B------:R-:W4:Y:S04]  /*41960*/  LDL.64 R28, [R1+0x1388] ;  /* 0x00138800011c7983 */ /* 0x000f280000100a00 */
[----:B------:R-:W4:Y:S04]  /*41970*/  LDL.64 R20, [R1+0x1380] ;  /* 0x0013800001147983 */ /* 0x000f280000100a00 */
[----:B------:R-:W4:Y:S04]  /*41980*/  LDL.64 R16, [R1+0x1370] ;  /* 0x0013700001107983 */ /* 0x000f280000100a00 */
[----:B------:R-:W4:Y:S04]  /*41990*/  LDL.64 R26, [R1+0x1368] ;  /* 0x00136800011a7983 */ /* 0x000f280000100a00 */
[----:B------:R-:W4:Y:S04]  /*419a0*/  LDL.64 R24, [R1+0x1360] ;  /* 0x0013600001187983 */ /* 0x000f280000100a00 */
[----:B0-----:R-:W4:Y:S01]  /*419b0*/  LDL.64 R12, [R1+0x1378] ;  /* 0x00137800010c7983 */ /* 0x001f220000100a00 */
[----:B---3--:R-:W-:-:S04]  /*419c0*/  IMAD.WIDE R4, R3, 0x2, R4 ;  /* 0x0000000203047825 */ /* 0x008fc800078e0204 */
[C---:B--2---:R-:W-:Y:S02]  /*419d0*/  IMAD.WIDE R6, R3.reuse, 0x2, R6 ;  /* 0x0000000203067825 */ /* 0x044fe400078e0206 */
[----:B------:R-:W2:Y:S04]  /*419e0*/  LDG.E.U16 R5, [R4.64] ;  /* 0x0000000404057981 */ /* 0x000ea8000c1e1500 */
[----:B------:R0:W3:Y:S01]  /*419f0*/  LDG.E.U16 R2, [R6.64] ;  /* 0x0000000406027981 */ /* 0x0000e2000c1e1500 */
[----:B----4-:R-:W-:-:S05]  /*41a00*/  IMAD.WIDE R8, R3, 0x2, R8 ;  /* 0x0000000203087825 */ /* 0x010fca00078e0208 */
[----:B-1----:R1:W4:Y:S01]  /*41a10*/  LDG.E.U16 R0, [R8.64] ;  /* 0x0000000408007981 */ /* 0x002322000c1e1500 */
[----:B------:R-:W-:-:S04]  /*41a20*/  IMAD.WIDE R10, R3, 0x2, R10 ;  /* 0x00000002030a7825 */ /* 0x000fc800078e020a */
[C---:B0-----:R-:W-:Y:S01]  /*41a30*/  IMAD.WIDE R6, R3.reuse, 0x2, R14 ;  /* 0x0000000203067825 */ /* 0x041fe200078e020e */
[----:B------:R0:W3:Y:S03]  /*41a40*/  LDG.E.U16 R23, [R10.64] ;  /* 0x000000040a177981 */ /* 0x0000e6000c1e1500 */
[C---:B-1----:R-:W-:Y:S02]  /*41a50*/  IMAD.WIDE R8, R3.reuse, 0x2, R28 ;  /* 0x0000000203087825 */ /* 0x042fe400078e021c */
[----:B------:R1:W4:Y:S02]  /*41a60*/  LDG.E.U16 R29, [R6.64] ;  /* 0x00000004061d7981 */ /* 0x000324000c1e1500 */
[C---:B0-----:R-:W-:Y:S02]  /*41a70*/  IMAD.WIDE R10, R3.reuse, 0x2, R20 ;  /* 0x00000002030a7825 */ /* 0x041fe400078e0214 */
[----:B--2---:R0:W-:Y:S02]  /*41a80*/  STL [R1+0xab8], R5 ;  /* 0x000ab80501007387 */ /* 0x0041e40000100800 */
[----:B------:R-:W2:Y:S02]  /*41a90*/  LDL.64 R14, [R1+0x1350] ;  /* 0x00135000010e7983 */ /* 0x000ea40000100a00 */
[----:B0-----:R-:W-:-:S02]  /*41aa0*/  IMAD.WIDE R4, R3, 0x2, R18 ;  /* 0x0000000203047825 */ /* 0x001fc400078e0212 */
[----:B------:R-:W2:Y:S04]  /*41ab0*/  LDL.64 R18, [R1+0x1358] ;  /* 0x0013580001127983 */ /* 0x000ea80000100a00 */
[----:B------:R0:W2:Y:S01]  /*41ac0*/  LDG.E.U16 R28, [R4.64] ;  /* 0x00000004041c7981 */ /* 0x0000a2000c1e1500 */
[----:B---3--:R3:W-:Y:S03]  /*41ad0*/  STL [R1+0xab4], R2 ;  /* 0x000ab40201007387 */ /* 0x0087e60000100800 */
[----:B---3--:R3:W2:Y:S01]  /*41ae0*/  LDG.E.U16 R2, [R8.64] ;  /* 0x0000000408027981 */ /* 0x0086a2000c1e1500 */
[----:B----4-:R4:W-:Y:S03]  /*41af0*/  STL [R1+0xab0], R0 ;  /* 0x000ab00001007387 */ /* 0x0109e60000100800 */
[----:B----4-:R4:W4:Y:S01]  /*41b00*/  LDG.E.U16 R0, [R10.64] ;  /* 0x000000040a007981 */ /* 0x010922000c1e1500 */
[----:B------:R-:W-:-:S04]  /*41b10*/  IMAD.WIDE R12, R3, 0x2, R12 ;  /* 0x00000002030c7825 */ /* 0x000fc800078e020c */
[----:B0-----:R-:W-:-:S04]  /*41b20*/  IMAD.WIDE R4, R3, 0x2, R16 ;  /* 0x0000000203047825 */ /* 0x001fc800078e0210 */
[C---:B-1----:R-:W-:Y:S01]  /*41b30*/  IMAD.WIDE R6, R3.reuse, 0x2, R26 ;  /* 0x0000000203067825 */ /* 0x042fe200078e021a */
[----:B------:R0:W-:Y:S03]  /*41b40*/  STL [R1+0xaac], R23 ;  /* 0x000aac1701007387 */ /* 0x0001e60000100800 */
[----:B------:R-:W4:Y:S02]  /*41b50*/  LDL.64 R20, [R1+0x1348] ;  /* 0x0013480001147983 */ /* 0x000f240000100a00 */
[----:B------:R-:W4:Y:S02]  /*41b60*/  LDL.64 R16, [R1+0x1340] ;  /* 0x0013400001107983 */ /* 0x000f240000100a00 */
[C---:B---3--:R-:W-:Y:S01]  /*41b70*/  IMAD.WIDE R8, R3.reuse, 0x2, R24 ;  /* 0x0000000203087825 */ /* 0x048fe200078e0218 */
[----:B------:R-:W-:Y:S04]  /*41b80*/  STL [R1+0xaa4], R29 ;  /* 0x000aa41d01007387 */ /* 0x000fe80000100800 */
[----:B------:R-:W3:Y:S04]  /*41b90*/  LDG.E.U16 R5, [R4.64] ;  /* 0x0000000404057981 */ /* 0x000ee8000c1e1500 */
[----:B------:R-:W3:Y:S04]  /*41ba0*/  LDG.E.U16 R7, [R6.64] ;  /* 0x0000000406077981 */ /* 0x000ee8000c1e1500 */
[----:B0-----:R0:W3:Y:S04]  /*41bb0*/  LDG.E.U16 R23, [R12.64] ;  /* 0x000000040c177981 */ /* 0x0010e8000c1e1500 */
[----:B--2---:R1:W-:Y:S01]  /*41bc0*/  STL [R1+0xaa8], R28 ;  /* 0x000aa81c01007387 */ /* 0x0043e20000100800 */
[----:B------:R-:W2:Y:S03]  /*41bd0*/  LDL.64 R24, [R1+0x1328] ;  /* 0x0013280001187983 */ /* 0x000ea60000100a00 */
[----:B-1----:R-:W2:Y:S01]  /*41be0*/  LDL.64 R28, [R1+0x1330] ;  /* 0x00133000011c7983 */ /* 0x002ea20000100a00 */
[----:B------:R1:W-:Y:S03]  /*41bf0*/  STL [R1+0xaa0], R2 ;  /* 0x000aa00201007387 */ /* 0x0003e60000100800 */
[----:B-1----:R1:W2:Y:S04]  /*41c00*/  LDG.E.U16 R2, [R8.64] ;  /* 0x0000000408027981 */ /* 0x0022a8000c1e1500 */
[----:B-1----:R-:W2:Y:S01]  /*41c10*/  LDL.64 R8, [R1+0x1338] ;  /* 0x0013380001087983 */ /* 0x002ea20000100a00 */
[----:B----4-:R-:W-:-:S04]  /*41c20*/  IMAD.WIDE R10, R3, 0x2, R18 ;  /* 0x00000002030a7825 */ /* 0x010fc800078e0212 */
[C---:B0-----:R-:W-:Y:S02]  /*41c30*/  IMAD.WIDE R12, R3.reuse, 0x2, R14 ;  /* 0x00000002030c7825 */ /* 0x041fe400078e020e */
[----:B------:R-:W4:Y:S02]  /*41c40*/  LDL.64 R14, [R1+0x1320] ;  /* 0x00132000010e7983 */ /* 0x000f240000100a00 */
[----:B------:R0:W-:Y:S02]  /*41c50*/  STL [R1+0xa9c], R0 ;  /* 0x000a9c0001007387 */ /* 0x0001e40000100800 */
[----:B0-----:R2:W4:Y:S01]  /*41c60*/  LDG.E.U16 R0, [R10.64] ;  /* 0x000000040a007981 */ /* 0x001522000c1e1500 */
[----:B---3--:R0:W-:Y:S02]  /*41c70*/  STL [R1+0xa98], R23 ;  /* 0x000a981701007387 */ /* 0x0081e40000100800 */
[----:B------:R-:W3:Y:S02]  /*41c80*/  LDL.64 R26, [R1+0x1318] ;  /* 0x00131800011a7983 */ /* 0x000ee40000100a00 */
[----:B------:R-:W3:Y:S01]  /*41c90*/  LDL.64 R18, [R1+0x1310] ;  /* 0x0013100001127983 */ /* 0x000ee20000100a00 */
[----:B------:R1:W-:Y:S01]  /*41ca0*/  STL [R1+0xa94], R5 ;  /* 0x000a940501007387 */ /* 0x0003e20000100800 */
[----:B------:R1:W-:Y:S03]  /*41cb0*/  STL [R1+0xa8c], R7 ;  /* 0x000a8c0701007387 */ /* 0x0003e60000100800 */
[----:B0-----:R0:W3:Y:S01]  /*41cc0*/  LDG.E.U16 R23, [R12.64] ;  /* 0x000000040c177981 */ /* 0x0010e2000c1e1500 */
[----:B-1----:R-:W-:-:S04]  /*41cd0*/  IMAD.WIDE R4, R3, 0x2, R20 ;  /* 0x0000000203047825 */ /* 0x002fc800078e0214 */
[C---:B------:R-:W-:Y:S01]  /*41ce0*/  IMAD.WIDE R6, R3.reuse, 0x2, R16 ;  /* 0x0000000203067825 */ /* 0x040fe200078e0210 */
[----:B------:R-:W3:Y:S04]  /*41cf0*/  LDL.64 R20, [R1+0x1308] ;  /* 0x0013080001147983 */ /* 0x000ee80000100a00 */
[----:B------:R-:W3:Y:S01]  /*41d00*/  LDL.64 R16, [R1+0x1300] ;  /* 0x0013000001107983 */ /* 0x000ee20000100a00 */
[----:B--2---:R-:W-:-:S03]  /*41d10*/  IMAD.WIDE R10, R3, 0x2, R28 ;  /* 0x00000002030a7825 */ /* 0x004fc600078e021c */
[----:B------:R3:W2:Y:S04]  /*41d20*/  LDG.E.U16 R29, [R6.64] ;  /* 0x00000004061d7981 */ /* 0x0006a8000c1e1500 */
[----:B------:R1:W2:Y:S04]  /*41d30*/  LDG.E.U16 R28, [R4.64] ;  /* 0x00000004041c7981 */ /* 0x0002a8000c1e1500 */
[----:B------:R0:W-:Y:S01]  /*41d40*/  STL [R1+0xa88], R2 ;  /* 0x000a880201007387 */ /* 0x0001e20000100800 */
[----:B------:R-:W-:-:S05]  /*41d50*/  IMAD.WIDE R8, R3, 0x2, R8 ;  /* 0x0000000203087825 */ /* 0x000fca00078e0208 */
[----:B0-----:R0:W2:Y:S04]  /*41d60*/  LDG.E.U16 R2, [R8.64] ;  /* 0x0000000408027981 */ /* 0x0010a8000c1e1500 */
[----:B----4-:R4:W-:Y:S04]  /*41d70*/  STL [R1+0xa80], R0 ;  /* 0x000a800001007387 */ /* 0x0109e80000100800 */
[----:B----4-:R4:W2:Y:S01]  /*41d80*/  LDG.E.U16 R0, [R10.64] ;  /* 0x000000040a007981 */ /* 0x0108a2000c1e1500 */
[----:B------:R-:W-:-:S04]  /*41d90*/  IMAD.WIDE R12, R3, 0x2, R24 ;  /* 0x00000002030c7825 */ /* 0x000fc800078e0218 */
[----:B-1----:R-:W-:-:S04]  /*41da0*/  IMAD.WIDE R4, R3, 0x2, R14 ;  /* 0x0000000203047825 */ /* 0x002fc800078e020e */
[C---:B---3--:R-:W-:Y:S01]  /*41db0*/  IMAD.WIDE R6, R3.reuse, 0x2, R26 ;  /* 0x0000000203067825 */ /* 0x048fe200078e021a */
[----:B------:R1:W-:Y:S03]  /*41dc0*/  STL [R1+0xa7c], R23 ;  /* 0x000a7c1701007387 */ /* 0x0003e60000100800 */
[----:B------:R-:W3:Y:S02]  /*41dd0*/  LDL.64 R24, [R1+0x12f8] ;  /* 0x0012f80001187983 */ /* 0x000ee40000100a00 */
[----:B------:R-:W3:Y:S02]  /*41de0*/  LDL.64 R14, [R1+0x12f0] ;  /* 0x0012f000010e7983 */ /* 0x000ee40000100a00 */
[C---:B0-----:R-:W-:Y:S01]  /*41df0*/  IMAD.WIDE R8, R3.reuse, 0x2, R18 ;  /* 0x0000000203087825 */ /* 0x041fe200078e0212 */
[----:B------:R-:W3:Y:S04]  /*41e00*/  LDG.E.U16 R5, [R4.64] ;  /* 0x0000000404057981 */ /* 0x000ee8000c1e1500 */
[----:B------:R-:W3:Y:S04]  /*41e10*/  LDG.E.U16 R7, [R6.64] ;  /* 0x0000000406077981 */ /* 0x000ee8000c1e1500 */
[----:B-1----:R0:W3:Y:S01]  /*41e20*/  LDG.E.U16 R23, [R12.64] ;  /* 0x000000040c177981 */ /* 0x0020e2000c1e1500 */
[----:B----4-:R-:W-:-:S04]  /*41e30*/  IMAD.WIDE R10, R3, 0x2, R20 ;  /* 0x00000002030a7825 */ /* 0x010fc800078e0214 */
[C---:B0-----:R-:W-:Y:S01]  /*41e40*/  IMAD.WIDE R12, R3.reuse, 0x2, R16 ;  /* 0x00000002030c7825 */ /* 0x041fe200078e0210 */
[----:B--2---:R-:W-:Y:S03]  /*41e50*/  STL [R1+0xa70], R29 ;  /* 0x000a701d01007387 */ /* 0x004fe60000100800 */
[----:B------:R0:W-:Y:S02]  /*41e60*/  STL [R1+0xa74], R28 ;  /* 0x000a741c01007387 */ /* 0x0001e40000100800 */
[----:B------:R-:W2:Y:S01]  /*41e70*/  LDL.64 R18, [R1+0x12d8] ;  /* 0x0012d80001127983 */ /* 0x000ea20000100a00 */
[----:B0-----:R-:W4:Y:S04]  /*41e80*/  LDL.64 R28, [R1+0x12e0] ;  /* 0x0012e000011c7983 */ /* 0x001f280000100a00 */
[----:B------:R0:W-:Y:S01]  /*41e90*/  STL [R1+0xa6c], R2 ;  /* 0x000a6c0201007387 */ /* 0x0001e20000100800 */
[----:B------:R-:W2:Y:S03]  /*41ea0*/  LDL.64 R16, [R1+0x12d0] ;  /* 0x0012d00001107983 */ /* 0x000ea60000100a00 */
[----:B0-----:R0:W2:Y:S04]  /*41eb0*/  LDG.E.U16 R2, [R8.64] ;  /* 0x0000000408027981 */ /* 0x0010a8000c1e1500 */
[----:B0-----:R-:W2:Y:S01]  /*41ec0*/  LDL.64 R8, [R1+0x12e8] ;  /* 0x0012e80001087983 */ /* 0x001ea20000100a00 */
[----:B------:R0:W-:Y:S03]  /*41ed0*/  STL [R1+0xa68], R0 ;  /* 0x000a680001007387 */ /* 0x0001e60000100800 */
[----:B0-----:R4:W2:Y:S04]  /*41ee0*/  LDG.E.U16 R0, [R10.64] ;  /* 0x000000040a007981 */ /* 0x0018a8000c1e1500 */
[----:B---3--:R0:W-:Y:S01]  /*41ef0*/  STL [R1+0xa64], R23 ;  /* 0x000a641701007387 */ /* 0x0081e20000100800 */
[----:B------:R-:W3:Y:S02]  /*41f00*/  LDL.64 R26, [R1+0x12c8] ;  /* 0x0012c800011a7983 */ /* 0x000ee40000100a00 */
[----:B------:R-:W3:Y:S02]  /*41f10*/  LDL.64 R20, [R1+0x12c0] ;  /* 0x0012c00001147983 */ /* 0x000ee40000100a00 */
[----:B------:R1:W-:Y:S01]  /*41f20*/  STL [R1+0xa60], R5 ;  /* 0x000a600501007387 */ /* 0x0003e20000100800 */
[----:B------:R1:W-:Y:S04]  /*41f30*/  STL [R1+0xa5c], R7 ;  /* 0x000a5c0701007387 */ /* 0x0003e80000100800 */
[----:B0-----:R0:W3:Y:S01]  /*41f40*/  LDG.E.U16 R23, [R12.64] ;  /* 0x000000040c177981 */ /* 0x0010e2000c1e1500 */
[----:B-1----:R-:W-:-:S04]  /*41f50*/  IMAD.WIDE R4, R3, 0x2, R24 ;  /* 0x0000000203047825 */ /* 0x002fc800078e0218 */
[C---:B------:R-:W-:Y:S01]  /*41f60*/  IMAD.WIDE R6, R3.reuse, 0x2, R14 ;  /* 0x0000000203067825 */ /* 0x040fe200078e020e */
[----:B------:R-:W3:Y:S04]  /*41f70*/  LDL.64 R24, [R1+0x12b8] ;  /* 0x0012b80001187983 */ /* 0x000ee80000100a00 */
[----:B------:R-:W3:Y:S01]  /*41f80*/  LDL.64 R14, [R1+0x12b0] ;  /* 0x0012b000010e7983 */ /* 0x000ee20000100a00 */
[----:B----4-:R-:W-:-:S03]  /*41f90*/  IMAD.WIDE R10, R3, 0x2, R28 ;  /* 0x00000002030a7825 */ /* 0x010fc600078e021c */
[----:B------:R3:W4:Y:S04]  /*41fa0*/  LDG.E.U16 R29, [R6.64] ;  /* 0x00000004061d7981 */ /* 0x000728000c1e1500 */
[----:B------:R1:W4:Y:S04]  /*41fb0*/  LDG.E.U16 R28, [R4.64] ;  /* 0x00000004041c7981 */ /* 0x000328000c1e1500 */
[----:B--2---:R2:W-:Y:S01]  /*41fc0*/  STL [R1+0xa54], R2 ;  /* 0x000a540201007387 */ /* 0x0045e20000100800 */
[----:B------:R-:W-:-:S05]  /*41fd0*/  IMAD.WIDE R8, R3, 0x2, R8 ;  /* 0x0000000203087825 */ /* 0x000fca00078e0208 */
[----:B--2---:R2:W4:Y:S04]  /*41fe0*/  LDG.E.U16 R2, [R8.64] ;  /* 0x0000000408027981 */ /* 0x004528000c1e1500 */
[----:B------:R0:W-:Y:S04]  /*41ff0*/  STL [R1+0xa50], R0 ;  /* 0x000a500001007387 */ /* 0x0001e80000100800 */
[----:B0-----:R0:W4:Y:S01]  /*42000*/  LDG.E.U16 R0, [R10.64] ;  /* 0x000000040a007981 */ /* 0x001122000c1e1500 */
[----:B------:R-:W-:-:S04]  /*42010*/  IMAD.WIDE R12, R3, 0x2, R18 ;  /* 0x00000002030c7825 */ /* 0x000fc800078e0212 */
[----:B-1----:R-:W-:-:S04]  /*42020*/  IMAD.WIDE R4, R3, 0x2, R16 ;  /* 0x0000000203047825 */ /* 0x002fc800078e0210 */
[C---:B---3--:R-:W-:Y:S01]  /*42030*/  IMAD.WIDE R6, R3.reuse, 0x2, R26 ;  /* 0x0000000203067825 */ /* 0x048fe200078e021a */
[----:B------:R1:W-:Y:S03]  /*42040*/  STL [R1+0xa48], R23 ;  /* 0x000a481701007387 */ /* 0x0003e60000100800 */
[----:B------:R-:W3:Y:S02]  /*42050*/  LDL.64 R18, [R1+0x12a8] ;  /* 0x0012a80001127983 */ /* 0x000ee40000100a00 */
[----:B------:R-:W3:Y:S02]  /*42060*/  LDL.64 R16, [R1+0x12a0] ;  /* 0x0012a00001107983 */ /* 0x000ee40000100a00 */
[C---:B--2---:R-:W-:Y:S01]  /*42070*/  IMAD.WIDE R8, R3.reuse, 0x2, R20 ;  /* 0x0000000203087825 */ /* 0x044fe200078e0214 */
[----:B------:R-:W2:Y:S04]  /*42080*/  LDG.E.U16 R5, [R4.64] ;  /* 0x0000000404057981 */ /* 0x000ea8000c1e1500 */
[----:B------:R-:W2:Y:S04]  /*42090*/  LDG.E.U16 R7, [R6.64] ;  /* 0x0000000406077981 */ /* 0x000ea8000c1e1500 */
[----:B-1----:R1:W2:Y:S01]  /*420a0*/  LDG.E.U16 R23, [R12.64] ;  /* 0x000000040c177981 */ /* 0x0022a2000c1e1500 */
[----:B0-----:R-:W-:-:S04]  /*420b0*/  IMAD.WIDE R10, R3, 0x2, R24 ;  /* 0x00000002030a7825 */ /* 0x001fc800078e0218 */
[C---:B-1----:R-:W-:Y:S01]  /*420c0*/  IMAD.WIDE R12, R3.reuse, 0x2, R14 ;  /* 0x00000002030c7825 */ /* 0x042fe200078e020e */
[----:B----4-:R-:W-:Y:S03]  /*420d0*/  STL [R1+0xa3c], R29 ;  /* 0x000a3c1d01007387 */ /* 0x010fe60000100800 */
[----:B------:R0:W-:Y:S02]  /*420e0*/  STL [R1+0xa40], R28 ;  /* 0x000a401c01007387 */ /* 0x0001e40000100800 */
[----:B------:R-:W4:Y:S01]  /*420f0*/  LDL.64 R20, [R1+0x1288] ;  /* 0x0012880001147983 */ /* 0x000f220000100a00 */
[----:B0-----:R-:W4:Y:S04]  /*42100*/  LDL.64 R28, [R1+0x1290] ;  /* 0x00129000011c7983 */ /* 0x001f280000100a00 */
[----:B------:R0:W-:Y:S01]  /*42110*/  STL [R1+0xa38], R2 ;  /* 0x000a380201007387 */ /* 0x0001e20000100800 */
[----:B------:R-:W4:Y:S03]  /*42120*/  LDL.64 R14, [R1+0x1280] ;  /* 0x00128000010e7983 */ /* 0x000f260000100a00 */
[----:B0-----:R0:W4:Y:S04]  /*42130*/  LDG.E.U16 R2, [R8.64] ;  /* 0x0000000408027981 */ /* 0x001128000c1e1500 */
[----:B0-----:R-:W4:Y:S01]  /*42140*/  LDL.64 R8, [R1+0x1298] ;  /* 0x0012980001087983 */ /* 0x001f220000100a00 */
[----:B------:R0:W-:Y:S03]  /*42150*/  STL [R1+0xa30], R0 ;  /* 0x000a300001007387 */ /* 0x0001e60000100800 */
[----:B0-----:R4:W4:Y:S04]  /*42160*/  LDG.E.U16 R0, [R10.64] ;  /* 0x000000040a007981 */ /* 0x001928000c1e1500 */
[----:B--2---:R0:W-:Y:S01]  /*42170*/  STL [R1+0xa2c], R23 ;  /* 0x000a2c1701007387 */ /* 0x0041e20000100800 */
[----:B------:R-:W2:Y:S02]  /*42180*/  LDL.64 R26, [R1+0x1278] ;  /* 0x00127800011a7983 */ /* 0x000ea40000100a00 */
[----:B------:R-:W2:Y:S02]  /*42190*/  LDL.64 R24, [R1+0x1270] ;  /* 0x0012700001187983 */ /* 0x000ea40000100a00 */
[----:B------:R3:W-:Y:S01]  /*421a0*/  STL [R1+0xa24], R5 ;  /* 0x000a240501007387 */ /* 0x0007e20000100800 */
[----:B------:R1:W-:Y:S04]  /*421b0*/  STL [R1+0xa20], R7 ;  /* 0x000a200701007387 */ /* 0x0003e80000100800 */
[----:B0-----:R0:W2:Y:S01]  /*421c0*/  LDG.E.U16 R23, [R12.64] ;  /* 0x000000040c177981 */ /* 0x0010a2000c1e1500 */
[----:B---3--:R-:W-:-:S04]  /*421d0*/  IMAD.WIDE R4, R3, 0x2, R18 ;  /* 0x0000000203047825 */ /* 0x008fc800078e0212 */
[C---:B-1----:R-:W-:Y:S01]  /*421e0*/  IMAD.WIDE R6, R3.reuse, 0x2, R16 ;  /* 0x0000000203067825 */ /* 0x042fe200078e0210 */
[----:B------:R-:W3:Y:S04]  /*421f0*/  LDL.64 R18, [R1+0x1268] ;  /* 0x0012680001127983 */ /* 0x000ee80000100a00 */
[----:B------:R-:W3:Y:S01]  /*42200*/  LDL.64 R16, [R1+0x1260] ;  /* 0x0012600001107983 */ /* 0x000ee20000100a00 */
[----:B----4-:R-:W-:-:S03]  /*42210*/  IMAD.WIDE R10, R3, 0x2, R28 ;  /* 0x00000002030a7825 */ /* 0x010fc600078e021c */
[----:B------:R2:W4:Y:S04]  /*42220*/  LDG.E.U16 R29, [R6.64] ;  /* 0x00000004061d7981 */ /* 0x000528000c1e1500 */
[----:B------:R1:W4:Y:S04]  /*42230*/  LDG.E.U16 R28, [R4.64] ;  /* 0x00000004041c7981 */ /* 0x000328000c1e1500 */
[----:B------:R0:W-:Y:S01]  /*42240*/  STL [R1+0x89c], R2 ;  /* 0x00089c0201007387 */ /* 0x0001e20000100800 */
[----:B------:R-:W-:-:S05]  /*42250*/  IMAD.WIDE R8, R3, 0x2, R8 ;  /* 0x0000000203087825 */ /* 0x000fca00078e0208 */
[----:B0-----:R0:W4:Y:S04]  /*42260*/  LDG.E.U16 R2, [R8.64] ;  /* 0x0000000408027981 */ /* 0x001128000c1e1500 */
[----:B------:R0:W-:Y:S04]  /*42270*/  STL [R1+0x898], R0 ;  /* 0x0008980001007387 */ /* 0x0001e80000100800 */
[----:B0-----:R3:W4:Y:S01]  /*42280*/  LDG.E.U16 R0, [R10.64] ;  /* 0x000000040a007981 */ /* 0x001722000c1e1500 */
[----:B------:R-:W-:-:S04]  /*42290*/  IMAD.WIDE R12, R3, 0x2, R20 ;  /* 0x00000002030c7825 */ /* 0x000fc800078e0214 */
[----:B-1----:R-:W-:-:S04]  /*422a0*/  IMAD.WIDE R4, R3, 0x2, R14 ;  /* 0x0000000203047825 */ /* 0x002fc800078e020e */
[C---:B--2---:R-:W-:Y:S01]  /*422b0*/  IMAD.WIDE R6, R3.reuse, 0x2, R26 ;  /* 0x0000000203067825 */ /* 0x044fe200078e021a */
[----:B------:R0:W-:Y:S03]  /*422c0*/  STL [R1+0x894], R23 ;  /* 0x0008941701007387 */ /* 0x0001e60000100800 */
[----:B------:R-:W2:Y:S02]  /*422d0*/  LDL.64 R20, [R1+0x1258] ;  /* 0x0012580001147983 */ /* 0x000ea40000100a00 */
[----:B------:R-:W2:Y:S02]  /*422e0*/  LDL.64 R14, [R1+0x1250] ;  /* 0x00125000010e7983 */ /* 0x000ea40000100a00 */
[C---:B------:R-:W-:Y:S01]  /*422f0*/  IMAD.WIDE R8, R3.reuse, 0x2, R24 ;  /* 0x0000000203087825 */ /* 0x040fe200078e0218 */
[----:B------:R-:W2:Y:S04]  /*42300*/  LDG.E.U16 R5, [R4.64] ;  /* 0x0000000404057981 */ /* 0x000ea8000c1e1500 */
[----:B------:R-:W2:Y:S04]  /*42310*/  LDG.E.U16 R7, [R6.64] ;  /* 0x0000000406077981 */ /* 0x000ea8000c1e1500 */
[----:B0-----:R0:W2:Y:S01]  /*42320*/  LDG.E.U16 R23, [R12.64] ;  /* 0x000000040c177981 */ /* 0x0010a2000c1e1500 */
[----:B---3--:R-:W-:-:S04]  /*42330*/  IMAD.WIDE R10, R3, 0x2, R18 ;  /* 0x00000002030a7825 */ /* 0x008fc800078e0212 */
[C---:B0-----:R-:W-:Y:S01]  /*42340*/  IMAD.WIDE R12, R3.reuse, 0x2, R16 ;  /* 0x00000002030c7825 */ /* 0x041fe200078e0210 */
[----:B----4-:R-:W-:Y:S03]  /*42350*/  STL [R1+0x76c], R29 ;  /* 0x00076c1d01007387 */ /* 0x010fe60000100800 */
[----:B------:R0:W-:Y:S02]  /*42360*/  STL [R1+0x890], R28 ;  /* 0x0008901c01007387 */ /* 0x0001e40000100800 */
[----:B------:R-:W3:Y:S01]  /*42370*/  LDL.64 R24, [R1+0x1238] ;  /* 0x0012380001187983 */ /* 0x000ee20000100a00 */
[----:B0-----:R-:W4:Y:S04]  /*42380*/  LDL.64 R28, [R1+0x1240] ;  /* 0x00124000011c7983 */ /* 0x001f280000100a00 */
[----:B------:R0:W-:Y:S01]  /*42390*/  STL [R1+0x768], R2 ;  /* 0x0007680201007387 */ /* 0x0001e20000100800 */
[----:B------:R-:W3:Y:S03]  /*423a0*/  LDL.64 R16, [R1+0x1230] ;  /* 0x0012300001107983 */ /* 0x000ee60000100a00 */
[----:B0-----:R0:W3:Y:S04]  /*423b0*/  LDG.E.U16 R2, [R8.64] ;  /* 0x0000000408027981 */ /* 0x0010e8000c1e1500 */
[----:B0-----:R-:W3:Y:S01]  /*423c0*/  LDL.64 R8, [R1+0x1248] ;  /* 0x0012480001087983 */ /* 0x001ee20000100a00 */
[----:B------:R0:W-:Y:S03]  /*423d0*/  STL [R1+0x68c], R0 ;  /* 0x00068c0001007387 */ /* 0x0001e60000100800 */
[----:B0-----:R4:W3:Y:S04]  /*423e0*/  LDG.E.U16 R0, [R10.64] ;  /* 0x000000040a007981 */ /* 0x0018e8000c1e1500 */
[----:B--2---:R0:W-:Y:S01]  /*423f0*/  STL [R1+0x688], R23 ;  /* 0x0006881701007387 */ /* 0x0041e20000100800 */
[----:B------:R-:W2:Y:S02]  /*42400*/  LDL.64 R26, [R1+0x1228] ;  /* 0x00122800011a7983 */ /* 0x000ea40000100a00 */
[----:B------:R-:W2:Y:S02]  /*42410*/  LDL.64 R18, [R1+0x1220] ;  /* 0x0012200001127983 */ /* 0x000ea40000100a00 */
[----:B------:R1:W-:Y:S01]  /*42420*/  STL [R1+0x684], R5 ;  /* 0x0006840501007387 */ /* 0x0003e20000100800 */
[----:B------:R1:W-:Y:S04]  /*42430*/  STL [R1+0x680], R7 ;  /* 0x0006800701007387 */ /* 0x0003e80000100800 */
[----:B0-----:R0:W2:Y:S01]  /*42440*/  LDG.E.U16 R23, [R12.64] ;  /* 0x000000040c177981 */ /* 0x0010a2000c1e1500 */
[----:B-1----:R-:W-:-:S04]  /*42450*/  IMAD.WIDE R4, R3, 0x2, R20 ;  /* 0x0000000203047825 */ /* 0x002fc800078e0214 */
[C---:B------:R-:W-:Y:S01]  /*42460*/  IMAD.WIDE R6, R3.reuse, 0x2, R14 ;  /* 0x0000000203067825 */ /* 0x040fe200078e020e */
[----:B------:R-:W2:Y:S04]  /*42470*/  LDL.64 R20, [R1+0x1218] ;  /* 0x0012180001147983 */ /* 0x000ea80000100a00 */
[----:B------:R-:W2:Y:S01]  /*42480*/  LDL.64 R14, [R1+0x1210] ;  /* 0x00121000010e7983 */ /* 0x000ea20000100a00 */
[----:B----4-:R-:W-:-:S03]  /*42490*/  IMAD.WIDE R10, R3, 0x2, R28 ;  /* 0x00000002030a7825 */ /* 0x010fc600078e021c */
[----:B------:R2:W4:Y:S04]  /*424a0*/  LDG.E.U16 R29, [R6.64] ;  /* 0x00000004061d7981 */ /* 0x000528000c1e1500 */
[----:B------:R1:W4:Y:S04]  /*424b0*/  LDG.E.U16 R28, [R4.64] ;  /* 0x00000004041c7981 */ /* 0x000328000c1e1500 */
[----:B---3--:R3:W-:Y:S01]  /*424c0*/  STL [R1+0x67c], R2 ;  /* 0x00067c0201007387 */ /* 0x0087e20000100800 */
[----:B------:R-:W-:-:S05]  /*424d0*/  IMAD.WIDE R8, R3, 0x2, R8 ;  /* 0x0000000203087825 */ /* 0x000fca00078e0208 */
[----:B---3--:R3:W4:Y:S04]  /*424e0*/  LDG.E.U16 R2, [R8.64] ;  /* 0x0000000408027981 */ /* 0x008728000c1e1500 */
        /* <DEDUP_REMOVED lines=8> */
[C---:B---3--:R-:W-:Y:S01]  /*42570*/  IMAD.WIDE R8, R3.reuse, 0x2, R18 ;  /* 0x0000000203087825 */ /* 0x048fe200078e0212 */
[----:B------:R-:W3:Y:S04]  /*42580*/  LDG.E.U16 R5, [R4.64] ;  /* 0x0000000404057981 */ /* 0x000ee8000c1e1500 */
        /* <DEDUP_REMOVED lines=17> */
[----:B---3--:R1:W-:Y:S01]  /*426a0*/  STL [R1+0x65c], R5 ;  /* 0x00065c0501007387 */ /* 0x0083e20000100800 */
[----:B------:R3:W-:Y:S04]  /*426b0*/  STL [R1+0x658], R7 ;  /* 0x0006580701007387 */ /* 0x0007e80000100800 */
[----:B0-----:R0:W2:Y:S01]  /*426c0*/  LDG.E.U16 R23, [R12.64] ;  /* 0x000000040c177981 */ /* 0x0010a2000c1e1500 */
[----:B-1----:R-:W-:-:S04]  /*426d0*/  IMAD.WIDE R4, R3, 0x2, R24 ;  /* 0x0000000203047825 */ /* 0x002fc800078e0218 */
[C---:B---3--:R-:W-:Y:S01]  /*426e0*/  IMAD.WIDE R6, R3.reuse, 0x2, R16 ;  /* 0x0000000203067825 */ /* 0x048fe200078e0210 */
        /* <DEDUP_REMOVED lines=170> */
[----:B------:R-:W-:-:S03]  /*43190*/  IMAD.WIDE R12, R3, 0x2, R20 ;  /* 0x00000002030c7825 */ /* 0x000fc600078e0214 */
[----:B--2---:R0:W-:Y:S01]  /*431a0*/  STL [R1+0x5ac], R23 ;  /* 0x0005ac1701007387 */ /* 0x0041e20000100800 */
[----:B------:R-:W-:-:S04]  /*431b0*/  IMAD.WIDE R4, R3, 0x2, R14 ;  /* 0x0000000203047825 */ /* 0x000fc800078e020e */
[----:B-1----:R-:W-:-:S04]  /*431c0*/  IMAD.WIDE R6, R3, 0x2, R26 ;  /* 0x0000000203067825 */ /* 0x002fc800078e021a */
[----:B------:R-:W2:Y:S01]  /*431d0*/  LDL.64 R20, [R1+0x1078] ;  /* 0x0010780001147983 */ /* 0x000ea20000100a00 */
[----:B------:R-:W2:Y:S01]  /*431e0*/  LDL.64 R14, [R1+0x1070] ;  /* 0x00107000010e7983 */ /* 0x000ea20000100a00 */
[----:B------:R-:W-:-:S03]  /*431f0*/  IMAD.WIDE R8, R3, 0x2, R24 ;  /* 0x0000000203087825 */ /* 0x000fc600078e0218 */
[----:B------:R-:W2:Y:S04]  /*43200*/  LDG.E.U16 R5, [R4.64] ;  /* 0x0000000404057981 */ /* 0x000ea8000c1e1500 */
[----:B------:R-:W2:Y:S04]  /*43210*/  LDG.E.U16 R7, [R6.64] ;  /* 0x0000000406077981 */ /* 0x000ea8000c1e1500 */
[----:B0-----:R0:W2:Y:S01]  /*43220*/  LDG.E.U16 R23, [R12.64] ;  /* 0x000000040c177981 */ /* 0x0010a2000c1e1500 */
[----:B---3--:R-:W-:-:S03]  /*43230*/  IMAD.WIDE R10, R3, 0x2, R18 ;  /* 0x00000002030a7825 */ /* 0x008fc600078e0212 */
[----:B----4-:R-:W-:Y:S01]  /*43240*/  STL [R1+0x5a4], R29 ;  /* 0x0005a41d01007387 */ /* 0x010fe20000100800 */
[----:B------:R1:W-:Y:S02]  /*43250*/  STL [R1+0x5a8], R28 ;  /* 0x0005a81c01007387 */ /* 0x0003e40000100800 */
[----:B------:R-:W3:Y:S01]  /*43260*/  LDL.64 R24, [R1+0x1058] ;  /* 0x0010580001187983 */ /* 0x000ee20000100a00 */
[----:B-1----:R-:W4:Y:S04]  /*43270*/  LDL.64 R28, [R1+0x1060] ;  /* 0x00106000011c7983 */ /* 0x002f280000100a00 */
[----:B------:R1:W-:Y:S01]  /*43280*/  STL [R1+0x5a0], R2 ;  /* 0x0005a00201007387 */ /* 0x0003e20000100800 */
[----:B------:R-:W3:Y:S03]  /*43290*/  LDL.64 R18, [R1+0x1050] ;  /* 0x0010500001127983 */ /* 0x000ee60000100a00 */
[----:B-1----:R1:W3:Y:S04]  /*432a0*/  LDG.E.U16 R2, [R8.64] ;  /* 0x0000000408027981 */ /* 0x0022e8000c1e1500 */
[----:B-1----:R-:W3:Y:S01]  /*432b0*/  LDL.64 R8, [R1+0x1068] ;  /* 0x0010680001087983 */ /* 0x002ee20000100a00 */
[----:B------:R1:W-:Y:S03]  /*432c0*/  STL [R1+0x59c], R0 ;  /* 0x00059c0001007387 */ /* 0x0003e60000100800 */
[----:B-1----:R4:W3:Y:S01]  /*432d0*/  LDG.E.U16 R0, [R10.64] ;  /* 0x000000040a007981 */ /* 0x0028e2000c1e1500 */
[----:B0-----:R-:W-:-:S03]  /*432e0*/  IMAD.WIDE R12, R3, 0x2, R16 ;  /* 0x00000002030c7825 */ /* 0x001fc600078e0210 */
[----:B--2---:R0:W-:Y:S01]  /*432f0*/  STL [R1+0x598], R23 ;  /* 0x0005981701007387 */ /* 0x0041e20000100800 */
[----:B------:R-:W2:Y:S02]  /*43300*/  LDL.64 R26, [R1+0x1048] ;  /* 0x00104800011a7983 */ /* 0x000ea40000100a00 */
[----:B------:R-:W2:Y:S02]  /*43310*/  LDL.64 R16, [R1+0x1040] ;  /* 0x0010400001107983 */ /* 0x000ea40000100a00 */
[----:B------:R1:W-:Y:S01]  /*43320*/  STL [R1+0x594], R5 ;  /* 0x0005940501007387 */ /* 0x0003e20000100800 */
[----:B0-----:R0:W2:Y:S04]  /*43330*/  LDG.E.U16 R23, [R12.64] ;  /* 0x000000040c177981 */ /* 0x0010a8000c1e1500 */
[----:B------:R0:W-:Y:S01]  /*43340*/  STL [R1+0x590], R7 ;  /* 0x0005900701007387 */ /* 0x0001e20000100800 */
[----:B-1----:R-:W-:-:S03]  /*43350*/  IMAD.WIDE R4, R3, 0x2, R20 ;  /* 0x0000000203047825 */ /* 0x002fc600078e0214 */
[----:B------:R-:W2:Y:S01]  /*43360*/  LDL.64 R20, [R1+0x1038] ;  /* 0x0010380001147983 */ /* 0x000ea20000100a00 */
[----:B0-----:R-:W-:-:S03]  /*43370*/  IMAD.WIDE R6, R3, 0x2, R14 ;  /* 0x0000000203067825 */ /* 0x001fc600078e020e */
        /* <DEDUP_REMOVED lines=9> */
[----:B------:R-:W-:-:S03]  /*43410*/  IMAD.WIDE R12, R3, 0x2, R24 ;  /* 0x00000002030c7825 */ /* 0x000fc600078e0218 */
[----:B--2---:R2:W-:Y:S01]  /*43420*/  STL [R1+0x584], R23 ;  /* 0x0005841701007387 */ /* 0x0045e20000100800 */
[----:B-1----:R-:W-:-:S04]  /*43430*/  IMAD.WIDE R4, R3, 0x2, R18 ;  /* 0x0000000203047825 */ /* 0x002fc800078e0212 */
[----:B------:R-:W-:-:S04]  /*43440*/  IMAD.WIDE R6, R3, 0x2, R26 ;  /* 0x0000000203067825 */ /* 0x000fc800078e021a */
[----:B------:R-:W4:Y:S01]  /*43450*/  LDL.64 R24, [R1+0x1028] ;  /* 0x0010280001187983 */ /* 0x000f220000100a00 */
[----:B------:R-:W4:Y:S01]  /*43460*/  LDL.64 R18, [R1+0x1020] ;  /* 0x0010200001127983 */ /* 0x000f220000100a00 */
[----:B---3--:R-:W-:-:S03]  /*43470*/  IMAD.WIDE R8, R3, 0x2, R16 ;  /* 0x0000000203087825 */ /* 0x008fc600078e0210 */
[----:B------:R-:W3:Y:S04]  /*43480*/  LDG.E.U16 R5, [R4.64] ;  /* 0x0000000404057981 */ /* 0x000ee8000c1e1500 */
[----:B------:R-:W3:Y:S04]  /*43490*/  LDG.E.U16 R7, [R6.64] ;  /* 0x0000000406077981 */ /* 0x000ee8000c1e1500 */
[----:B--2---:R1:W2:Y:S01]  /*434a0*/  LDG.E.U16 R23, [R12.64] ;  /* 0x000000040c177981 */ /* 0x0042a2000c1e1500 */
        /* <DEDUP_REMOVED lines=11> */
[----:B0-----:R-:W4:Y:S04]  /*43560*/  LDG.E.U16 R0, [R10.64] ;  /* 0x000000040a007981 */ /* 0x001f28000c1e1500 */
[----:B--2---:R0:W-:Y:S01]  /*43570*/  STL [R1+0x570], R23 ;  /* 0x0005701701007387 */ /* 0x0041e20000100800 */
[----:B------:R-:W2:Y:S02]  /*43580*/  LDL.64 R26, [R1+0xff8] ;  /* 0x000ff800011a7983 */ /* 0x000ea40000100a00 */
[----:B------:R-:W2:Y:S01]  /*43590*/  LDL.64 R20, [R1+0xff0] ;  /* 0x000ff00001147983 */ /* 0x000ea20000100a00 */
[----:B0-----:R0:W2:Y:S01]  /*435a0*/  LDG.E.U16 R23, [R12.64] ;  /* 0x000000040c177981 */ /* 0x0010a2000c1e1500 */
[----:B---3--:R1:W-:Y:S02]  /*435b0*/  STL [R1+0x56c], R5 ;  /* 0x00056c0501007387 */ /* 0x0083e40000100800 */
[----:B------:R3:W-:Y:S02]  /*435c0*/  STL [R1+0x568], R7 ;  /* 0x0005680701007387 */ /* 0x0007e40000100800 */
[----:B-1----:R-:W-:-:S04]  /*435d0*/  IMAD.WIDE R4, R3, 0x2, R24 ;  /* 0x0000000203047825 */ /* 0x002fc800078e0218 */
[C---:B---3--:R-:W-:Y:S01]  /*435e0*/  IMAD.WIDE R6, R3.reuse, 0x2, R18 ;  /* 0x0000000203067825 */ /* 0x048fe200078e0212 */
[----:B------:R-:W3:Y:S04]  /*435f0*/  LDL.64 R24, [R1+0xfe8] ;  /* 0x000fe80001187983 */ /* 0x000ee80000100a00 */
[----:B------:R-:W3:Y:S04]  /*43600*/  LDL.64 R18, [R1+0xfe0] ;  /* 0x000fe00001127983 */ /* 0x000ee80000100a00 */
[----:B----4-:R1:W-:Y:S04]  /*43610*/  STL [R1+0x564], R2 ;  /* 0x0005640201007387 */ /* 0x0103e80000100800 */
[----:B-1----:R1:W4:Y:S04]  /*43620*/  LDG.E.U16 R2, [R4.64] ;  /* 0x0000000404027981 */ /* 0x002328000c1e1500 */
[----:B------:R0:W-:Y:S04]  /*43630*/  STL [R1+0x560], R0 ;  /* 0x0005600001007387 */ /* 0x0001e80000100800 */
[----:B0-----:R0:W4:Y:S01]  /*43640*/  LDG.E.U16 R0, [R6.64] ;  /* 0x0000000406007981 */ /* 0x001122000c1e1500 */
[----:B------:R-:W-:-:S04]  /*43650*/  IMAD.WIDE R8, R3, 0x2, R8 ;  /* 0x0000000203087825 */ /* 0x000fc800078e0208 */
[----:B------:R-:W-:-:S04]  /*43660*/  IMAD.WIDE R12, R3, 0x2, R16 ;  /* 0x00000002030c7825 */ /* 0x000fc800078e0210 */
[----:B------:R-:W-:-:S04]  /*43670*/  IMAD.WIDE R10, R3, 0x2, R28 ;  /* 0x00000002030a7825 */ /* 0x000fc800078e021c */
[C---:B-1----:R-:W-:Y:S01]  /*43680*/  IMAD.WIDE R4, R3.reuse, 0x2, R14 ;  /* 0x0000000203047825 */ /* 0x042fe200078e020e */
[----:B--2---:R1:W-:Y:S04]  /*43690*/  STL [R1+0x55c], R23 ;  /* 0x00055c1701007387 */ /* 0x0043e80000100800 */
[----:B------:R-:W2:Y:S04]  /*436a0*/  LDG.E.U16 R29, [R12.64] ;  /* 0x000000040c1d7981 */ /* 0x000ea8000c1e1500 */
[----:B------:R3:W2:Y:S04]  /*436b0*/  LDG.E.U16 R28, [R10.64] ;  /* 0x000000040a1c7981 */ /* 0x0006a8000c1e1500 */
[----:B------:R-:W2:Y:S01]  /*436c0*/  LDG.E.U16 R5, [R4.64] ;  /* 0x0000000404057981 */ /* 0x000ea2000c1e1500 */
[----:B------:R-:W2:Y:S02]  /*436d0*/  LDL.64 R16, [R1+0xfd8] ;  /* 0x000fd80001107983 */ /* 0x000ea40000100a00 */
[----:B0-----:R-:W-:-:S04]  /*436e0*/  IMAD.WIDE R6, R3, 0x2, R26 ;  /* 0x0000000203067825 */ /* 0x001fc800078e021a */
[----:B------:R-:W2:Y:S01]  /*436f0*/  LDL.64 R14, [R1+0xfd0] ;  /* 0x000fd000010e7983 */ /* 0x000ea20000100a00 */
[----:B------:R-:W2:Y:S04]  /*43700*/  LDL.64 R26, [R1+0xfc0] ;  /* 0x000fc000011a7983 */ /* 0x000ea80000100a00 */
[----:B-1----:R0:W2:Y:S04]  /*43710*/  LDG.E.U16 R23, [R8.64] ;  /* 0x0000000408177981 */ /* 0x0020a8000c1e1500 */
[----:B------:R-:W2:Y:S01]  /*43720*/  LDG.E.U16 R7, [R6.64] ;  /* 0x0000000406077981 */ /* 0x000ea2000c1e1500 */
[----:B0-----:R-:W-:-:S03]  /*43730*/  IMAD.WIDE R8, R3, 0x2, R20 ;  /* 0x0000000203087825 */ /* 0x001fc600078e0214 */
[----:B------:R-:W2:Y:S01]  /*43740*/  LDL.64 R20, [R1+0xfb8] ;  /* 0x000fb80001147983 */ /* 0x000ea20000100a00 */
[----:B---3--:R-:W-:-:S03]  /*43750*/  IMAD.WIDE R10, R3, 0x2, R24 ;  /* 0x00000002030a7825 */ /* 0x008fc600078e0218 */
[----:B----4-:R0:W-:Y:S04]  /*43760*/  STL [R1+0x558], R2 ;  /* 0x0005580201007387 */ /* 0x0101e80000100800 */
[----:B0-----:R0:W3:Y:S04]  /*43770*/  LDG.E.U16 R2, [R8.64] ;  /* 0x0000000408027981 */ /* 0x0010e8000c1e1500 */
[----:B0-----:R-:W4:Y:S01]  /*43780*/  LDL.64 R8, [R1+0xfc8] ;  /* 0x000fc80001087983 */ /* 0x001f220000100a00 */
[----:B------:R0:W-:Y:S03]  /*43790*/  STL [R1+0x554], R0 ;  /* 0x0005540001007387 */ /* 0x0001e60000100800 */
[----:B0-----:R0:W4:Y:S04]  /*437a0*/  LDG.E.U16 R0, [R10.64] ;  /* 0x000000040a007981 */ /* 0x001128000c1e1500 */
[----:B--2---:R1:W-:Y:S01]  /*437b0*/  STL [R1+0x550], R23 ;  /* 0x0005501701007387 */ /* 0x0043e20000100800 */
[----:B------:R-:W-:Y:S02]  /*437c0*/  STL [R1+0x548], R29 ;  /* 0x0005481d01007387 */ /* 0x000fe40000100800 */
[----:B------:R-:W-:-:S04]  /*437d0*/  IMAD.WIDE R12, R3, 0x2, R18 ;  /* 0x00000002030c7825 */ /* 0x000fc800078e0212 */
[----:B------:R2:W-:Y:S01]  /*437e0*/  STL [R1+0x54c], R28 ;  /* 0x00054c1c01007387 */ /* 0x0005e20000100800 */
[----:B------:R-:W4:Y:S04]  /*437f0*/  LDL.64 R24, [R1+0xfa8] ;  /* 0x000fa80001187983 */ /* 0x000f280000100a00 */
[----:B------:R-:W4:Y:S04]  /*43800*/  LDL.64 R18, [R1+0xfa0] ;  /* 0x000fa00001127983 */ /* 0x000f280000100a00 */
[----:B-1----:R1:W4:Y:S04]  /*43810*/  LDG.E.U16 R23, [R12.64] ;  /* 0x000000040c177981 */ /* 0x002328000c1e1500 */
[----:B--2---:R-:W2:Y:S01]  /*43820*/  LDL.64 R28, [R1+0xfb0] ;  /* 0x000fb000011c7983 */ /* 0x004ea20000100a00 */
[----:B------:R0:W-:Y:S02]  /*43830*/  STL [R1+0x544], R5 ;  /* 0x0005440501007387 */ /* 0x0001e40000100800 */
[----:B------:R1:W-:Y:S02]  /*43840*/  STL [R1+0x540], R7 ;  /* 0x0005400701007387 */ /* 0x0003e40000100800 */
[----:B0-----:R-:W-:-:S04]  /*43850*/  IMAD.WIDE R4, R3, 0x2, R16 ;  /* 0x0000000203047825 */ /* 0x001fc800078e0210 */
[C---:B-1----:R-:W-:Y:S01]  /*43860*/  IMAD.WIDE R6, R3.reuse, 0x2, R14 ;  /* 0x0000000203067825 */ /* 0x042fe200078e020e */
[----:B------:R-:W2:Y:S04]  /*43870*/  LDL.64 R16, [R1+0xf98] ;  /* 0x000f980001107983 */ /* 0x000ea80000100a00 */
[----:B------:R-:W2:Y:S04]  /*43880*/  LDL.64 R14, [R1+0xf90] ;  /* 0x000f9000010e7983 */ /* 0x000ea80000100a00 */
[----:B------:R-:W2:Y:S04]  /*43890*/  LDG.E.U16 R5, [R4.64] ;  /* 0x0000000404057981 */ /* 0x000ea8000c1e1500 */
[----:B------:R-:W2:Y:S01]  /*438a0*/  LDG.E.U16 R7, [R6.64] ;  /* 0x0000000406077981 */ /* 0x000ea2000c1e1500 */
[----:B------:R-:W-:-:S03]  /*438b0*/  IMAD.WIDE R10, R3, 0x2, R26 ;  /* 0x00000002030a7825 */ /* 0x000fc600078e021a */
[----:B---3--:R0:W-:Y:S01]  /*438c0*/  STL [R1+0x53c], R2 ;  /* 0x00053c0201007387 */ /* 0x0081e20000100800 */
[----:B----4-:R-:W-:-:S05]  /*438d0*/  IMAD.WIDE R8, R3, 0x2, R8 ;  /* 0x0000000203087825 */ /* 0x010fca00078e0208 */
[----:B0-----:R0:W3:Y:S04]  /*438e0*/  LDG.E.U16 R2, [R8.64] ;  /* 0x0000000408027981 */ /* 0x0010e8000c1e1500 */
[----:B------:R1:W-:Y:S04]  /*438f0*/  STL [R1+0x538], R0 ;  /* 0x0005380001007387 */ /* 0x0003e80000100800 */
[----:B-1----:R1:W4:Y:S01]  /*43900*/  LDG.E.U16 R0, [R10.64] ;  /* 0x000000040a007981 */ /* 0x002322000c1e1500 */
[----:B------:R-:W-:-:S03]  /*43910*/  IMAD.WIDE R12, R3, 0x2, R20 ;  /* 0x00000002030c7825 */ /* 0x000fc600078e0214 */
[----:B------:R1:W-:Y:S01]  /*43920*/  STL [R1+0x534], R23 ;  /* 0x0005341701007387 */ /* 0x0003e20000100800 */
[----:B------:R-:W4:Y:S02]  /*43930*/  LDL.64 R26, [R1+0xf88] ;  /* 0x000f8800011a7983 */ /* 0x000f240000100a00 */
[----:B------:R-:W4:Y:S02]  /*43940*/  LDL.64 R20, [R1+0xf80] ;  /* 0x000f800001147983 */ /* 0x000f240000100a00 */
[C---:B0-----:R-:W-:Y:S01]  /*43950*/  IMAD.WIDE R8, R3.reuse, 0x2, R18 ;  /* 0x0000000203087825 */ /* 0x041fe200078e0212 */
[----:B-1----:R0:W4:Y:S04]  /*43960*/  LDG.E.U16 R23, [R12.64] ;  /* 0x000000040c177981 */ /* 0x002128000c1e1500 */
[----:B--2---:R1:W-:Y:S01]  /*43970*/  STL [R1+0x530], R5 ;  /* 0x0005300501007387 */ /* 0x0043e20000100800 */
[----:B------:R2:W-:Y:S02]  /*43980*/  STL [R1+0x52c], R7 ;  /* 0x00052c0701007387 */ /* 0x0005e40000100800 */
[----:B------:R-:W4:Y:S02]  /*43990*/  LDL.64 R18, [R1+0xf68] ;  /* 0x000f680001127983 */ /* 0x000f240000100a00 */
[----:B-1----:R-:W-:-:S04]  /*439a0*/  IMAD.WIDE R4, R3, 0x2, R28 ;  /* 0x0000000203047825 */ /* 0x002fc800078e021c */
[C---:B--2---:R-:W-:Y:S02]  /*439b0*/  IMAD.WIDE R6, R3.reuse, 0x2, R24 ;  /* 0x0000000203067825 */ /* 0x044fe400078e0218 */
[----:B------:R-:W4:Y:S04]  /*439c0*/  LDL.64 R24, [R1+0xf70] ;  /* 0x000f700001187983 */ /* 0x000f280000100a00 */
[----:B------:R1:W4:Y:S04]  /*439d0*/  LDG.E.U16 R29, [R6.64] ;  /* 0x00000004061d7981 */ /* 0x000328000c1e1500 */
[----:B------:R0:W4:Y:S01]  /*439e0*/  LDG.E.U16 R28, [R4.64] ;  /* 0x00000004041c7981 */ /* 0x000122000c1e1500 */
[----:B------:R-:W-:-:S03]  /*439f0*/  IMAD.WIDE R10, R3, 0x2, R16 ;  /* 0x00000002030a7825 */ /* 0x000fc600078e0210 */
[----:B---3--:R3:W-:Y:S04]  /*43a00*/  STL [R1+0x528], R2 ;  /* 0x0005280201007387 */ /* 0x0087e80000100800 */
[----:B---3--:R3:W2:Y:S04]  /*43a10*/  LDG.E.U16 R2, [R8.64] ;  /* 0x0000000408027981 */ /* 0x0086a8000c1e1500 */
[----:B---3--:R-:W3:Y:S01]  /*43a20*/  LDL.64 R8, [R1+0xf78] ;  /* 0x000f780001087983 */ /* 0x008ee20000100a00 */
[----:B----4-:R4:W-:Y:S02]  /*43a30*/  STL [R1+0x524], R0 ;  /* 0x0005240001007387 */ /* 0x0109e40000100800 */
[----:B0-----:R-:W-:-:S04]  /*43a40*/  IMAD.WIDE R12, R3, 0x2, R14 ;  /* 0x00000002030c7825 */ /* 0x001fc800078e020e */
[----:B-1----:R-:W-:-:S04]  /*43a50*/  IMAD.WIDE R6, R3, 0x2, R20 ;  /* 0x0000000203067825 */ /* 0x002fc800078e0214 */
[C---:B------:R-:W-:Y:S01]  /*43a60*/  IMAD.WIDE R4, R3.reuse, 0x2, R26 ;  /* 0x0000000203047825 */ /* 0x040fe200078e021a */
[----:B------:R-:W3:Y:S04]  /*43a70*/  LDL.64 R16, [R1+0xf60] ;  /* 0x000f600001107983 */ /* 0x000ee80000100a00 */
[----:B------:R-:W3:Y:S04]  /*43a80*/  LDL.64 R14, [R1+0xf58] ;  /* 0x000f5800010e7983 */ /* 0x000ee80000100a00 */
[----:B----4-:R0:W4:Y:S01]  /*43a90*/  LDG.E.U16 R0, [R10.64] ;  /* 0x000000040a007981 */ /* 0x010122000c1e1500 */
[----:B------:R1:W-:Y:S03]  /*43aa0*/  STL [R1+0x520], R23 ;  /* 0x0005201701007387 */ /* 0x0003e60000100800 */
[----:B-1----:R1:W4:Y:S01]  /*43ab0*/  LDG.E.U16 R23, [R12.64] ;  /* 0x000000040c177981 */ /* 0x002322000c1e1500 */
[----:B0-----:R-:W-:-:S03]  /*43ac0*/  IMAD.WIDE R10, R3, 0x2, R24 ;  /* 0x00000002030a7825 */ /* 0x001fc600078e0218 */
[----:B------:R0:W4:Y:S04]  /*43ad0*/  LDG.E.U16 R25, [R6.64] ;  /* 0x0000000406197981 */ /* 0x000128000c1e1500 */
[----:B------:R0:W4:Y:S04]  /*43ae0*/  LDG.E.U16 R24, [R4.64] ;  /* 0x0000000404187981 */ /* 0x000128000c1e1500 */
[----:B------:R-:W-:Y:S01]  /*43af0*/  STL [R1+0x518], R29 ;  /* 0x0005181d01007387 */ /* 0x000fe20000100800 */
[----:B------:R0:W-:Y:S02]  /*43b00*/  STL [R1+0x51c], R28 ;  /* 0x00051c1c01007387 */ /* 0x0001e40000100800 */
[----:B------:R-:W4:Y:S02]  /*43b10*/  LDL.64 R26, [R1+0xf48] ;  /* 0x000f4800011a7983 */ /* 0x000f240000100a00 */
[----:B------:R-:W4:Y:S01]  /*43b20*/  LDL.64 R20, [R1+0xf40] ;  /* 0x000f400001147983 */ /* 0x000f220000100a00 */
[----:B0-----:R-:W4:Y:S01]  /*43b30*/  LDL.64 R28, [R1+0xf50] ;  /* 0x000f5000011c7983 */ /* 0x001f220000100a00 */
[----:B-1----:R-:W-:-:S03]  /*43b40*/  IMAD.WIDE R12, R3, 0x2, R18 ;  /* 0x00000002030c7825 */ /* 0x002fc600078e0212 */
[----:B--2---:R0:W-:Y:S01]  /*43b50*/  STL [R1+0x514], R2 ;  /* 0x0005140201007387 */ /* 0x0041e20000100800 */
[----:B------:R-:W3:Y:S02]  /*43b60*/  LDL.64 R18, [R1+0xf38] ;  /* 0x000f380001127983 */ /* 0x000ee40000100a00 */
[----:B---3--:R-:W-:-:S05]  /*43b70*/  IMAD.WIDE R8, R3, 0x2, R8 ;  /* 0x0000000203087825 */ /* 0x008fca00078e0208 */
[----:B0-----:R0:W3:Y:S04]  /*43b80*/  LDG.E.U16 R2, [R8.64] ;  /* 0x0000000408027981 */ /* 0x0010e8000c1e1500 */
[----:B----4-:R1:W-:Y:S04]  /*43b90*/  STL [R1+0x510], R0 ;  /* 0x0005100001007387 */ /* 0x0103e80000100800 */
[----:B-1----:R1:W4:Y:S04]  /*43ba0*/  LDG.E.U16 R0, [R10.64] ;  /* 0x000000040a007981 */ /* 0x002328000c1e1500 */
[----:B------:R0:W-:Y:S01]  /*43bb0*/  STL [R1+0x50c], R23 ;  /* 0x00050c1701007387 */ /* 0x0001e20000100800 */
[----:B------:R-:W-:-:S04]  /*43bc0*/  IMAD.WIDE R4, R3, 0x2, R16 ;  /* 0x0000000203047825 */ /* 0x000fc800078e0210 */
[C---:B------:R-:W-:Y:S01]  /*43bd0*/  IMAD.WIDE R6, R3.reuse, 0x2, R14 ;  /* 0x0000000203067825 */ /* 0x040fe200078e020e */
[----:B------:R-:W-:Y:S03]  /*43be0*/  STL [R1+0x504], R25 ;  /* 0x0005041901007387 */ /* 0x000fe60000100800 */
[----:B------:R1:W-:Y:S02]  /*43bf0*/  STL [R1+0x508], R24 ;  /* 0x0005081801007387 */ /* 0x0003e40000100800 */
[----:B------:R-:W3:Y:S02]  /*43c00*/  LDL.64 R16, [R1+0xf28] ;  /* 0x000f280001107983 */ /* 0x000ee40000100a00 */
[----:B------:R-:W3:Y:S01]  /*43c10*/  LDL.64 R14, [R1+0xf20] ;  /* 0x000f2000010e7983 */ /* 0x000ee20000100a00 */
[----:B0-----:R0:W3:Y:S01]  /*43c20*/  LDG.E.U16 R23, [R12.64] ;  /* 0x000000040c177981 */ /* 0x0010e2000c1e1500 */
[----:B-1----:R-:W-:-:S04]  /*43c30*/  IMAD.WIDE R10, R3, 0x2, R26 ;  /* 0x00000002030a7825 */ /* 0x002fc800078e021a */
[----:B------:R3:W3:Y:S02]  /*43c40*/  LDG.E.U16 R26, [R4.64] ;  /* 0x00000004041a7981 */ /* 0x0006e4000c1e1500 */
[----:B------:R1:W3:Y:S01]  /*43c50*/  LDG.E.U16 R27, [R6.64] ;  /* 0x00000004061b7981 */ /* 0x0002e2000c1e1500 */
[----:B------:R-:W1:Y:S01]  /*43c60*/  LDL.64 R24, [R1+0xf30] ;  /* 0x000f300001187983 */ /* 0x000e620000100a00 */
[----:B------:R-:W-:-:S04]  /*43c70*/  IMAD.WIDE R8, R3, 0x2, R28 ;  /* 0x0000000203087825 */ /* 0x000fc800078e021c */
[C---:B0-----:R-:W-:Y:S01]  /*43c80*/  IMAD.WIDE R12, R3.reuse, 0x2, R20 ;  /* 0x00000002030c7825 */ /* 0x041fe200078e0214 */
[----:B------:R0:W3:Y:S04]  /*43c90*/  LDG.E.U16 R29, [R10.64] ;  /* 0x000000040a1d7981 */ /* 0x0000e8000c1e1500 */
[----:B---3--:R3:W-:Y:S04]  /*43ca0*/  STL [R1+0x500], R2 ;  /* 0x0005000201007387 */ /* 0x0087e80000100800 */
[----:B---3--:R3:W2:Y:S04]  /*43cb0*/  LDG.E.U16 R2, [R8.64] ;  /* 0x0000000408027981 */ /* 0x0086a8000c1e1500 */
[----:B----4-:R4:W-:Y:S01]  /*43cc0*/  STL [R1+0x4fc], R0 ;  /* 0x0004fc0001007387 */ /* 0x0109e20000100800 */
[----:B---3--:R-:W-:-:S03]  /*43cd0*/  IMAD.WIDE R4, R3, 0x2, R18 ;  /* 0x0000000203047825 */ /* 0x008fc600078e0212 */
[----:B------:R-:W3:Y:S01]  /*43ce0*/  LDL.64 R20, [R1+0xf10] ;  /* 0x000f100001147983 */ /* 0x000ee20000100a00 */
[----:B------:R-:W3:Y:S03]  /*43cf0*/  LDL.64 R18, [R1+0xf08] ;  /* 0x000f080001127983 */ /* 0x000ee60000100a00 */
[----:B------:R-:W3:Y:S04]  /*43d00*/  LDG.E.U16 R5, [R4.64] ;  /* 0x0000000404057981 */ /* 0x000ee8000c1e1500 */
[----:B----4-:R4:W3:Y:S04]  /*43d10*/  LDG.E.U16 R0, [R12.64] ;  /* 0x000000040c007981 */ /* 0x0108e8000c1e1500 */
[----:B----4-:R-:W4:Y:S01]  /*43d20*/  LDL.64 R12, [R1+0xf18] ;  /* 0x000f1800010c7983 */ /* 0x010f220000100a00 */
[----:B------:R-:W3:Y:S02]  /*43d30*/  LDL.LU R28, [R1+0x450] ;  /* 0x00045000011c7983 */ /* 0x000ee40000300800 */
[----:B-1----:R-:W-:-:S04]  /*43d40*/  IMAD.WIDE R6, R3, 0x2, R24 ;  /* 0x0000000203067825 */ /* 0x002fc800078e0218 */
[----:B------:R1:W-:Y:S02]  /*43d50*/  STL [R1+0x4f8], R23 ;  /* 0x0004f81701007387 */ /* 0x0003e40000100800 */
[----:B------:R-:W-:-:S04]  /*43d60*/  IMAD.WIDE R8, R3, 0x2, R16 ;  /* 0x0000000203087825 */ /* 0x000fc800078e0210 */
[C---:B0-----:R-:W-:Y:S01]  /*43d70*/  IMAD.WIDE R10, R3.reuse, 0x2, R14 ;  /* 0x00000002030a7825 */ /* 0x041fe200078e020e */
[----:B------:R-:W3:Y:S04]  /*43d80*/  LDL.64 R24, [R1+0xf00] ;  /* 0x000f000001187983 */ /* 0x000ee80000100a00 */
[----:B------:R-:W3:Y:S04]  /*43d90*/  LDL.64 R16, [R1+0xef8] ;  /* 0x000ef80001107983 */ /* 0x000ee80000100a00 */
[----:B------:R-:W3:Y:S04]  /*43da0*/  LDL.64 R14, [R1+0xef0] ;  /* 0x000ef000010e7983 */ /* 0x000ee80000100a00 */
[----:B------:R-:W3:Y:S04]  /*43db0*/  LDG.E.U16 R9, [R8.64] ;  /* 0x0000000408097981 */ /* 0x000ee8000c1e1500 */
[----:B-1----:R-:W3:Y:S01]  /*43dc0*/  LDL R23, [R1+0xad8] ;  /* 0x000ad80001177983 */ /* 0x002ee20000100800 */
[----:B------:R-:W-:Y:S02]  /*43dd0*/  STL [R1+0x4f4], R26 ;  /* 0x0004f41a01007387 */ /* 0x000fe40000100800 */
[----:B------:R0:W-:Y:S02]  /*43de0*/  STL [R1+0x4e8], R27 ;  /* 0x0004e81b01007387 */ /* 0x0001e40000100800 */
[----:B0-----:R0:W3:Y:S04]  /*43df0*/  LDG.E.U16 R27, [R6.64] ;  /* 0x00000004061b7981 */ /* 0x0010e8000c1e1500 */
[----:B--2---:R1:W-:Y:S04]  /*43e00*/  STL [R1+0x4dc], R2 ;  /* 0x0004dc0201007387 */ /* 0x0043e80000100800 */
[----:B-1----:R1:W2:Y:S01]  /*43e10*/  LDG.E.U16 R2, [R10.64] ;  /* 0x000000040a027981 */ /* 0x0022a2000c1e1500 */
[----:B------:R0:W-:Y:S02]  /*43e20*/  STL [R1+0x4d0], R29 ;  /* 0x0004d01d01007387 */ /* 0x0001e40000100800 */
[----:B----4-:R-:W-:-:S05]  /*43e30*/  IMAD.WIDE R12, R3, 0x2, R12 ;  /* 0x00000002030c7825 */ /* 0x010fca00078e020c */
[----:B0-----:R0:W4:Y:S04]  /*43e40*/  LDG.E.U16 R29, [R12.64] ;  /* 0x000000040c1d7981 */ /* 0x001128000c1e1500 */
[----:B------:R-:W0:Y:S04]  /*43e50*/  S2R R26, SR_TID.X ;  /* 0x00000000001a7919 */ /* 0x000e280000002100 */
[----:B---3--:R-:W-:Y:S01]  /*43e60*/  STL [R1+0x4c0], R0 ;  /* 0x0004c00001007387 */ /* 0x008fe20000100800 */
[----:B------:R3:W-:Y:S02]  /*43e70*/  STL [R1+0x4b8], R5 ;  /* 0x0004b80501007387 */ /* 0x0007e40000100800 */
[----:B------:R-:W-:-:S04]  /*43e80*/  IMAD.WIDE R6, R3, 0x2, R18 ;  /* 0x0000000203067825 */ /* 0x000fc800078e0212 */
[----:B---3--:R-:W-:Y:S01]  /*43e90*/  IMAD.WIDE R4, R3, 0x2, R20 ;  /* 0x0000000203047825 */ /* 0x008fe200078e0214 */
[----:B------:R-:W-:Y:S01]  /*43ea0*/  STL [R1+0x4a8], R27 ;  /* 0x0004a81b01007387 */ /* 0x000fe20000100800 */
[----:B0-----:R-:W-:-:S05]  /*43eb0*/  LOP3.LUT R26, R26, 0x1c, RZ, 0xc0, !PT ;  /* 0x0000001c1a1a7812 */ /* 0x001fca00078ec0ff */
[----:B------:R0:W3:Y:S01]  /*43ec0*/  LDS R0, [R26.X8+0x20000] ;  /* 0x020000001a007984 */ /* 0x0000e20000008800 */
[----:B------:R-:W-:-:S03]  /*43ed0*/  IMAD.WIDE R12, R3, 0x2, R14 ;  /* 0x00000002030c7825 */ /* 0x000fc600078e020e */
[----:B0-----:R-:W3:Y:S01]  /*43ee0*/  LDL.64 R26, [R1+0xed8] ;  /* 0x000ed800011a7983 */ /* 0x001ee20000100a00 */
[----:B------:R-:W3:Y:S02]  /*43ef0*/  LDL.LU R21, [R1+0x454] ;  /* 0x0004540001157983 */ /* 0x000ee40000300800 */
[----:B------:R-:W3:Y:S02]  /*43f00*/  LDL R20, [R1+0xad4] ;  /* 0x000ad40001147983 */ /* 0x000ee40000100800 */
[----:B------:R-:W3:Y:S01]  /*43f10*/  LDL.LU R19, [R1+0x458] ;  /* 0x0004580001137983 */ /* 0x000ee20000300800 */
[----:B------:R-:W3:Y:S01]  /*43f20*/  LDL R18, [R1+0xad0] ;  /* 0x000ad00001127983 */ /* 0x000ee20000100800 */
[----:B------:R0:W-:Y:S02]  /*43f30*/  STL [R1+0x4a0], R9 ;  /* 0x0004a00901007387 */ /* 0x0001e40000100800 */
[----:B------:R-:W3:Y:S02]  /*43f40*/  LDL.64 R14, [R1+0xec8] ;  /* 0x000ec800010e7983 */ /* 0x000ee40000100a00 */
[----:B0-----:R-:W-:-:S02]  /*43f50*/  IMAD.WIDE R8, R3, 0x2, R24 ;  /* 0x0000000203087825 */ /* 0x001fc400078e0218 */
[----:B------:R-:W3:Y:S02]  /*43f60*/  LDL.64 R24, [R1+0xed0] ;  /* 0x000ed00001187983 */ /* 0x000ee40000100a00 */
[----:B-1----:R-:W-:-:S06]  /*43f70*/  IMAD.WIDE R10, R3, 0x2, R16 ;  /* 0x00000002030a7825 */ /* 0x002fcc00078e0210 */
[----:B------:R-:W3:Y:S04]  /*43f80*/  LDG.E.U16 R11, [R10.64] ;  /* 0x000000040a0b7981 */ /* 0x000ee8000c1e1500 */
[----:B--2---:R0:W-:Y:S01]  /*43f90*/  STL [R1+0x494], R2 ;  /* 0x0004940201007387 */ /* 0x0041e20000100800 */
[----:B------:R-:W2:Y:S03]  /*43fa0*/  LDL.64 R16, [R1+0xec0] ;  /* 0x000ec00001107983 */ /* 0x000ea60000100a00 */
[----:B0-----:R0:W2:Y:S04]  /*43fb0*/  LDG.E.U16 R2, [R4.64] ;  /* 0x0000000404027981 */ /* 0x0010a8000c1e1500 */
[----:B0-----:R-:W3:Y:S01]  /*43fc0*/  LDL.64 R4, [R1+0xee0] ;  /* 0x000ee00001047983 */ /* 0x001ee20000100a00 */
[----:B----4-:R0:W-:Y:S03]  /*43fd0*/  STL [R1+0x488], R29 ;  /* 0x0004881d01007387 */ /* 0x0101e60000100800 */
[----:B0-----:R0:W4:Y:S04]  /*43fe0*/  LDG.E.U16 R29, [R6.64] ;  /* 0x00000004061d7981 */ /* 0x001128000c1e1500 */
[----:B0-----:R-:W3:Y:S04]  /*43ff0*/  LDL.64 R6, [R1+0xee8] ;  /* 0x000ee80001067983 */ /* 0x001ee80000100a00 */
[----:B--2---:R0:W-:Y:S04]  /*44000*/  STL [R1+0x484], R2 ;  /* 0x0004840201007387 */ /* 0x0041e80000100800 */
[----:B0-----:R3:W2:Y:S04]  /*44010*/  LDG.E.U16 R2, [R8.64] ;  /* 0x0000000408027981 */ /* 0x0016a8000c1e1500 */
[----:B----4-:R0:W-:Y:S04]  /*44020*/  STL [R1+0x480], R29 ;  /* 0x0004801d01007387 */ /* 0x0101e80000100800 */
[----:B0-----:R0:W4:Y:S01]  /*44030*/  LDG.E.U16 R29, [R12.64] ;  /* 0x000000040c1d7981 */ /* 0x001122000c1e1500 */
[----:B---3--:R-:W-:-:S04]  /*44040*/  IMAD.WIDE R8, R3, 0x2, R6 ;  /* 0x0000000203087825 */ /* 0x008fc800078e0206 */
[----:B------:R-:W-:-:S04]  /*44050*/  IMAD.WIDE R6, R3, 0x2, R4 ;  /* 0x0000000203067825 */ /* 0x000fc800078e0204 */
[C---:B------:R-:W-:Y:S02]  /*44060*/  IMAD.WIDE R4, R3.reuse, 0x2, R26 ;  /* 0x0000000203047825 */ /* 0x040fe400078e021a */
[----:B------:R1:W3:Y:S04]  /*44070*/  LDG.E.U16 R27, [R6.64] ;  /* 0x00000004061b7981 */ /* 0x0002e8000c1e1500 */
[----:B------:R0:W3:Y:S01]  /*44080*/  LDG.E.U16 R26, [R4.64] ;  /* 0x00000004041a7981 */ /* 0x0000e2000c1e1500 */
[----:B-1----:R-:W-:-:S03]  /*44090*/  IMAD.WIDE R6, R3, 0x2, R24 ;  /* 0x0000000203067825 */ /* 0x002fc600078e0218 */
[----:B--2---:R1:W-:Y:S02]  /*440a0*/  STL [R1+0x47c], R2 ;  /* 0x00047c0201007387 */ /* 0x0043e40000100800 */
[----:B-1----:R-:W-:Y:S02]  /*440b0*/  FADD R2, -R23, R28 ;  /* 0x0000001c17027221 */ /* 0x002fe40000000100 */
[----:B------:R1:W2:Y:S02]  /*440c0*/  LDG.E.U16 R28, [R8.64] ;  /* 0x00000004081c7981 */ /* 0x0002a4000c1e1500 */
[C---:B-1----:R-:W-:Y:S02]  /*440d0*/  IMAD.WIDE R8, R3.reuse, 0x2, R14 ;  /* 0x0000000203087825 */ /* 0x042fe400078e020e */
[----:B------:R-:W2:Y:S02]  /*440e0*/  LDL.LU R15, [R1+0xb7c] ;  /* 0x000b7c00010f7983 */ /* 0x000ea40000300800 */
[----:B------:R1:W-:Y:S02]  /*440f0*/  STL [R1+0x478], R11 ;  /* 0x0004780b01007387 */ /* 0x0003e40000100800 */
[----:B------:R-:W3:Y:S02]  /*44100*/  LDL.LU R14, [R1+0x810] ;  /* 0x00081000010e7983 */ /* 0x000ee40000300800 */
[----:B------:R-:W3:Y:S01]  /*44110*/  LDL.LU R23, [R1+0xb30] ;  /* 0x000b300001177983 */ /* 0x000ee20000300800 */
[----:B------:R0:W3:Y:S01]  /*44120*/  LDG.E.U16 R25, [R8.64] ;  /* 0x0000000408197981 */ /* 0x0000e2000c1e1500 */
[----:B-1----:R-:W-:-:S03]  /*44130*/  IMAD.WIDE R10, R3, 0x2, R16 ;  /* 0x00000002030a7825 */ /* 0x002fc600078e0210 */
[----:B------:R1:W3:Y:S04]  /*44140*/  LDG.E.U16 R16, [R6.64] ;  /* 0x0000000406107981 */ /* 0x0002e8000c1e1500 */
[----:B------:R0:W3:Y:S02]  /*44150*/  LDG.E.U16 R24, [R10.64] ;  /* 0x000000040a187981 */ /* 0x0000e4000c1e1500 */
[----:B0-----:R-:W-:Y:S02]  /*44160*/  LOP3.LUT R11, R22, 0x1c, RZ, 0xc0, !PT ;  /* 0x0000001c160b7812 */ /* 0x001fe400078ec0ff */
[----:B------:R-:W3:Y:S01]  /*44170*/  LDL R22, [R1+0xacc] ;  /* 0x000acc0001167983 */ /* 0x000ee20000100800 */
[----:B------:R-:W3:Y:S02]  /*44180*/  LDL.LU R8, [R1+0x814] ;  /* 0x0008140001087983 */ /* 0x000ee40000300800 */
[----:B-1----:R-:W-:-:S02]  /*44190*/  FADD R6, -R20, R21 ;  /* 0x0000001514067221 */ /* 0x002fc40000000100 */
[----:B------:R-:W-:Y:S01]  /*441a0*/  FMUL R2, R2, 1.4426950216293334961 ;  /* 0x3fb8aa3b02027820 */ /* 0x000fe20000400000 */
[----:B------:R-:W3:Y:S01]  /*441b0*/  LDL.LU R21, [R1+0x820] ;  /* 0x0008200001157983 */ /* 0x000ee20000300800 */
[----:B------:R-:W3:Y:S02]  /*441c0*/  LDL.LU R20, [R1+0x824] ;  /* 0x0008240001147983 */ /* 0x000ee40000300800 */
[----:B------:R-:W3:Y:S02]  /*441d0*/  LDL.LU R13, [R1+0x830] ;  /* 0x00083000010d7983 */ /* 0x000ee40000300800 */
[----:B------:R-:W3:Y:S01]  /*441e0*/  LDL.LU R12, [R1+0x834] ;  /* 0x00083400010c7983 */ /* 0x000ee20000300800 */
[----:B----4-:R-:W-:Y:S01]  /*441f0*/  STL [R1+0x474], R29 ;  /* 0x0004741d01007387 */ /* 0x010fe20000100800 */
[----:B------:R-:W4:Y:S02]  /*44200*/  LDL.LU R10, [R1+0x840] ;  /* 0x00084000010a7983 */ /* 0x000f240000300800 */
[----:B------:R-:W4:Y:S01]  /*44210*/  LDL.LU R7, [R1+0x844] ;  /* 0x0008440001077983 */ /* 0x000f220000300800 */
[----:B------:R0:W2:Y:S01]  /*44220*/  MUFU.EX2 R4, R2 ;  /* 0x0000000200047308 */ /* 0x0000a20000000800 */
[----:B------:R-:W1:Y:S01]  /*44230*/  LDS R5, [R11.X8+0x20100] ;  /* 0x020100000b057984 */ /* 0x000e620000008800 */
[----:B0-----:R-:W-:-:S03]  /*44240*/  FADD R2, -R18, R19 ;  /* 0x0000001312027221 */ /* 0x001fc60000000100 */
[----:B------:R-:W4:Y:S01]  /*44250*/  LDL.LU R19, [R1+0xb34] ;  /* 0x000b340001137983 */ /* 0x000f220000300800 */
[C---:B--2---:R-:W-:Y:S02]  /*44260*/  FFMA R15, R4.reuse, R15, R0 ;  /* 0x0000000f040f7223 */ /* 0x044fe40000000000 */
[----:B---3--:R-:W-:Y:S02]  /*44270*/  FMUL R9, R4, R14 ;  /* 0x0000000e04097220 */ /* 0x008fe40000400000 */
[----:B------:R-:W-:Y:S01]  /*44280*/  FMUL R6, R6, 1.4426950216293334961 ;  /* 0x3fb8aa3b06067820 */ /* 0x000fe20000400000 */
[----:B------:R-:W0:Y:S04]  /*44290*/  LDS R0, [R11.X8+0x20200] ;  /* 0x020200000b007984 */ /* 0x000e280000008800 */
[----:B------:R-:W-:Y:S01]  /*442a0*/  STL [R1+0xb7c], R15 ;  /* 0x000b7c0f01007387 */ /* 0x000fe20000100800 */
[----:B------:R-:W2:Y:S02]  /*442b0*/  LDL R18, [R1+0xac8] ;  /* 0x000ac80001127983 */ /* 0x000ea40000100800 */
[----:B------:R-:W-:Y:S02]  /*442c0*/  STL [R1+0x470], R28 ;  /* 0x0004701c01007387 */ /* 0x000fe40000100800 */
[----:B------:R3:W-:Y:S01]  /*442d0*/  STL [R1+0x46c], R27 ;  /* 0x00046c1b01007387 */ /* 0x0007e20000100800 */
[----:B------:R1:W-:Y:S04]  /*442e0*/  STL [R1+0x468], R26 ;  /* 0x0004681a01007387 */ /* 0x0003e80000100800 */
[----:B---3--:R-:W3:Y:S01]  /*442f0*/  LDL.LU R27, [R1+0x850] ;  /* 0x00085000011b7983 */ /* 0x008ee20000300800 */
[----:B------:R-:W-:Y:S02]  /*44300*/  STL [R1+0x80], R9 ;  /* 0x0000800901007387 */ /* 0x000fe40000100800 */
[----:B-1----:R-:W2:Y:S02]  /*44310*/  LDL.LU R26, [R1+0x854] ;  /* 0x00085400011a7983 */ /* 0x002ea40000300800 */
[----:B------:R-:W-:-:S05]  /*44320*/  FMUL R8, R4, R8 ;  /* 0x0000000804087220 */ /* 0x000fca0000400000 */
[----:B------:R-:W-:Y:S01]  /*44330*/  STL [R1+0x84], R8 ;  /* 0x0000840801007387 */ /* 0x000fe20000100800 */
[----:B------:R-:W2:Y:S02]  /*44340*/  LDL.LU R17, [R1+0x860] ;  /* 0x0008600001117983 */ /* 0x000ea40000300800 */
[----:B------:R1:W-:Y:S02]  /*44350*/  STL [R1+0x464], R16 ;  /* 0x0004641001007387 */ /* 0x0003e40000100800 */
[C---:B------:R-:W-:Y:S02]  /*44360*/  FMUL R21, R4.reuse, R21 ;  /* 0x0000001504157220 */ /* 0x040fe40000400000 */
[C---:B------:R-:W-:Y:S01]  /*44370*/  FMUL R20, R4.reuse, R20 ;  /* 0x0000001404147220 */ /* 0x040fe20000400000 */
[----:B-1----:R-:W2:Y:S01]  /*44380*/  LDL.LU R16, [R1+0x864] ;  /* 0x0008640001107983 */ /* 0x002ea20000300800 */
[----:B------:R-:W-:Y:S02]  /*44390*/  STL [R1+0x460], R25 ;  /* 0x0004601901007387 */ /* 0x000fe40000100800 */
[----:B------:R-:W2:Y:S02]  /*443a0*/  LDL.LU R15, [R1+0x870] ;  /* 0x00087000010f7983 */ /* 0x000ea40000300800 */
[----:B------:R1:W-:Y:S01]  /*443b0*/  STL [R1+0x45c], R24 ;  /* 0x00045c1801007387 */ /* 0x0003e20000100800 */
[----:B------:R-:W2:Y:S01]  /*443c0*/  LDL.LU R14, [R1+0x874] ;  /* 0x00087400010e7983 */ /* 0x000ea20000300800 */
[----:B------:R-:W2:Y:S02]  /*443d0*/  LDL.LU R9, [R1+0x880] ;  /* 0x0008800001097983 */ /* 0x000ea40000300800 */
[----:B------:R-:W2:Y:S02]  /*443e0*/  LDL.LU R8, [R1+0x884] ;  /* 0x0008840001087983 */ /* 0x000ea40000300800 */
[----:B------:R-:W-:Y:S01]  /*443f0*/  STL [R1+0x40], R21 ;  /* 0x0000401501007387 */ /* 0x000fe20000100800 */
[----:B------:R4:W-:Y:S01]  /*44400*/  STL [R1+0x44], R20 ;  /* 0x0000441401007387 */ /* 0x0009e20000100800 */
[----:B-1----:R-:W-:-:S03]  /*44410*/  FMUL R24, R4, R13 ;  /* 0x0000000d04187220 */ /* 0x002fc60000400000 */
[----:B------:R-:W2:Y:S01]  /*44420*/  LDL.LU R13, [R1+0x818] ;  /* 0x00081800010d7983 */ /* 0x000ea20000300800 */
[C---:B------:R-:W-:Y:S02]  /*44430*/  FMUL R25, R4.reuse, R12 ;  /* 0x0000000c04197220 */ /* 0x040fe40000400000 */
[----:B------:R-:W2:Y:S02]  /*44440*/  LDL.LU R12, [R1+0x81c] ;  /* 0x00081c00010c7983 */ /* 0x000ea40000300800 */
[C---:B----4-:R-:W-:Y:S02]  /*44450*/  FMUL R20, R4.reuse, R10 ;  /* 0x0000000a04147220 */ /* 0x050fe40000400000 */
[C---:B------:R-:W-:Y:S01]  /*44460*/  FMUL R21, R4.reuse, R7 ;  /* 0x0000000704157220 */ /* 0x040fe20000400000 */
[----:B------:R-:W4:Y:S01]  /*44470*/  LDL.LU R10, [R1+0x828] ;  /* 0x00082800010a7983 */ /* 0x000f220000300800 */
[----:B------:R-:W4:Y:S01]  /*44480*/  LDL.LU R7, [R1+0x82c] ;  /* 0x00082c0001077983 */ /* 0x000f220000300800 */
[----:B------:R-:W1:Y:S01]  /*44490*/  MUFU.EX2 R6, R6 ;  /* 0x0000000600067308 */ /* 0x000e620000000800 */
[----:B---3--:R-:W-:-:S02]  /*444a0*/  FMUL R27, R4, R27 ;  /* 0x0000001b041b7220 */ /* 0x008fc40000400000 */
[----:B--2---:R-:W-:-:S03]  /*444b0*/  FMUL R26, R4, R26 ;  /* 0x0000001a041a7220 */ /* 0x004fc60000400000 */
[----:B------:R-:W-:Y:S04]  /*444c0*/  STL [R1+0x150], R27 ;  /* 0x0001501b01007387 */ /* 0x000fe80000100800 */
[----:B------:R-:W-:Y:S01]  /*444d0*/  STL [R1+0x154], R26 ;  /* 0x0001541a01007387 */ /* 0x000fe20000100800 */
[----:B------:R-:W-:-:S05]  /*444e0*/  FMUL R17, R4, R17 ;  /* 0x0000001104117220 */ /* 0x000fca0000400000 */
[----:B------:R-:W-:Y:S01]  /*444f0*/  STL [R1+0x1c0], R17 ;  /* 0x0001c01101007387 */ /* 0x000fe20000100800 */
[C---:B------:R-:W-:Y:S02]  /*44500*/  FMUL R16, R4.reuse, R16 ;  /* 0x0000001004107220 */ /* 0x040fe40000400000 */
[C---:B------:R-:W-:Y:S02]  /*44510*/  FMUL R15, R4.reuse, R15 ;  /* 0x0000000f040f7220 */ /* 0x040fe40000400000 */
[C---:B------:R-:W-:Y:S02]  /*44520*/  FMUL R14, R4.reuse, R14 ;  /* 0x0000000e040e7220 */ /* 0x040fe40000400000 */
[C---:B------:R-:W-:Y:S01]  /*44530*/  FMUL R9, R4.reuse, R9 ;  /* 0x0000000904097220 */ /* 0x040fe20000400000 */
[----:B------:R-:W-:Y:S01]  /*44540*/  STL [R1+0x1c4], R16 ;  /* 0x0001c41001007387 */ /* 0x000fe20000100800 */
[----:B------:R-:W-:Y:S02]  /*44550*/  FMUL R8, R4, R8 ;  /* 0x0000000804087220 */ /* 0x000fe40000400000 */
[----:B------:R-:W-:Y:S02]  /*44560*/  STL [R1+0x200], R15 ;  /* 0x0002000f01007387 */ /* 0x000fe40000100800 */
[----:B------:R-:W-:Y:S01]  /*44570*/  STL [R1+0x204], R14 ;  /* 0x0002040e01007387 */ /* 0x000fe20000100800 */
[----:B------:R2:W-:Y:S01]  /*44580*/  STL [R1+0x210], R9 ;  /* 0x0002100901007387 */ /* 0x0005e20000100800 */
[----:B------:R-:W-:-:S02]  /*44590*/  FADD R4, -R22, R23 ;  /* 0x0000001716047221 */ /* 0x000fc40000000100 */
[C---:B-1----:R-:W-:Y:S01]  /*445a0*/  FMUL R13, R6.reuse, R13 ;  /* 0x0000000d060d7220 */ /* 0x042fe20000400000 */
[----:B--2---:R-:W2:Y:S01]  /*445b0*/  LDL.LU R9, [R1+0x838] ;  /* 0x0008380001097983 */ /* 0x004ea20000300800 */
[----:B------:R1:W-:Y:S02]  /*445c0*/  STL [R1+0x214], R8 ;  /* 0x0002140801007387 */ /* 0x0003e40000100800 */
[C---:B------:R-:W-:Y:S02]  /*445d0*/  FMUL R12, R6.reuse, R12 ;  /* 0x0000000c060c7220 */ /* 0x040fe40000400000 */
[C---:B----4-:R-:W-:Y:S02]  /*445e0*/  FMUL R10, R6.reuse, R10 ;  /* 0x0000000a060a7220 */ /* 0x050fe40000400000 */
[C---:B------:R-:W-:Y:S01]  /*445f0*/  FMUL R7, R6.reuse, R7 ;  /* 0x0000000706077220 */ /* 0x040fe20000400000 */
[----:B-1----:R-:W3:Y:S01]  /*44600*/  LDL.LU R8, [R1+0x83c] ;  /* 0x00083c0001087983 */ /* 0x002ee20000300800 */
[----:B------:R-:W4:Y:S02]  /*44610*/  LDL.LU R22, [R1+0x848] ;  /* 0x0008480001167983 */ /* 0x000f240000300800 */
[----:B------:R1:W-:Y:S02]  /*44620*/  STL [R1+0x88], R13 ;  /* 0x0000880d01007387 */ /* 0x0003e40000100800 */
[----:B------:R-:W4:Y:S01]  /*44630*/  LDL.LU R23, [R1+0x84c] ;  /* 0x00084c0001177983 */ /* 0x000f220000300800 */
[----:B------:R0:W-:Y:S01]  /*44640*/  STL [R1+0x8c], R12 ;  /* 0x00008c0c01007387 */ /* 0x0001e20000100800 */
[----:B------:R-:W4:Y:S02]  /*44650*/  LDL.LU R17, [R1+0x858] ;  /* 0x0008580001117983 */ /* 0x000f240000300800 */
[----:B------:R0:W-:Y:S02]  /*44660*/  STL [R1+0x48], R10 ;  /* 0x0000480a01007387 */ /* 0x0001e40000100800 */
[----:B------:R-:W4:Y:S01]  /*44670*/  LDL.LU R16, [R1+0x85c] ;  /* 0x00085c0001107983 */ /* 0x000f220000300800 */
[----:B------:R0:W-:Y:S01]  /*44680*/  STL [R1+0x4c], R7 ;  /* 0x00004c0701007387 */ /* 0x0001e20000100800 */
[----:B------:R-:W4:Y:S02]  /*44690*/  LDL.LU R15, [R1+0x868] ;  /* 0x00086800010f7983 */ /* 0x000f240000300800 */
[----:B------:R-:W4:Y:S01]  /*446a0*/  LDL.LU R14, [R1+0x86c] ;  /* 0x00086c00010e7983 */ /* 0x000f220000300800 */
[----:B-1----:R-:W4:Y:S01]  /*446b0*/  LDL.LU R13, [R1+0x878] ;  /* 0x00087800010d7983 */ /* 0x002f220000300800 */
[----:B0-----:R-:W4:Y:S03]  /*446c0*/  LDL.LU R12, [R1+0x87c] ;  /* 0x00087c00010c7983 */ /* 0x001f260000300800 */
[----:B------:R-:W4:Y:S01]  /*446d0*/  LDL.LU R10, [R1+0x888] ;  /* 0x00088800010a7983 */ /* 0x000f220000300800 */
[----:B------:R-:W4:Y:S02]  /*446e0*/  LDL.LU R7, [R1+0x88c] ;  /* 0x00088c0001077983 */ /* 0x000f240000300800 */
[----:B--2---:R-:W-:-:S02]  /*446f0*/  FMUL R26, R6, R9 ;  /* 0x00000009061a7220 */ /* 0x004fc40000400000 */
[----:B------:R-:W2:Y:S01]  /*44700*/  LDL.LU R9, [R1+0xb80] ;  /* 0x000b800001097983 */ /* 0x000ea20000300800 */
[C---:B---3--:R-:W-:Y:S02]  /*44710*/  FMUL R27, R6.reuse, R8 ;  /* 0x00000008061b7220 */ /* 0x048fe40000400000 */
[C---:B----4-:R-:W-:Y:S01]  /*44720*/  FMUL R22, R6.reuse, R22 ;  /* 0x0000001606167220 */ /* 0x050fe20000400000 */
[----:B------:R-:W3:Y:S01]  /*44730*/  LDL.LU R8, [R1+0xb84] ;  /* 0x000b840001087983 */ /* 0x000ee20000300800 */
[C---:B------:R-:W-:Y:S02]  /*44740*/  FMUL R23, R6.reuse, R23 ;  /* 0x0000001706177220 */ /* 0x040fe40000400000 */
[----:B------:R-:W-:Y:S02]  /*44750*/  STL.64 [R1+0x3430], R26 ;  /* 0x0034301a01007387 */ /* 0x000fe40000100a00 */
[----:B------:R-:W-:Y:S01]  /*44760*/  STL.64 [R1+0x3428], R24 ;  /* 0x0034281801007387 */ /* 0x000fe20000100a00 */
[----:B------:R-:W-:Y:S01]  /*44770*/  STL.64 [R1+0x3420], R22 ;  /* 0x0034201601007387 */ /* 0x000fe20000100a00 */
[----:B------:R0:W-:Y:S02]  /*44780*/  STL.64 [R1+0x3418], R20 ;  /* 0x0034181401007387 */ /* 0x0001e40000100a00 */
[----:B------:R-:W-:-:S02]  /*44790*/  FMUL R12, R6, R12 ;  /* 0x0000000c060c7220 */ /* 0x000fc40000400000 */
[C---:B0-----:R-:W-:Y:S02]  /*447a0*/  FMUL R20, R6.reuse, R17 ;  /* 0x0000001106147220 */ /* 0x041fe40000400000 */
[C---:B------:R-:W-:Y:S02]  /*447b0*/  FMUL R17, R6.reuse, R16 ;  /* 0x0000001006117220 */ /* 0x040fe40000400000 */
[C---:B------:R-:W-:Y:S02]  /*447c0*/  FMUL R16, R6.reuse, R15 ;  /* 0x0000000f06107220 */ /* 0x040fe40000400000 */
[C---:B------:R-:W-:Y:S02]  /*447d0*/  FMUL R15, R6.reuse, R14 ;  /* 0x0000000e060f7220 */ /* 0x040fe40000400000 */
[C---:B------:R-:W-:Y:S01]  /*447e0*/  FMUL R14, R6.reuse, R13 ;  /* 0x0000000d060e7220 */ /* 0x040fe20000400000 */
[----:B------:R-:W-:Y:S01]  /*447f0*/  STL [R1+0x158], R20 ;  /* 0x0001581401007387 */ /* 0x000fe20000100800 */
[----:B------:R-:W-:Y:S02]  /*44800*/  STL [R1+0x15c], R17 ;  /* 0x00015c1101007387 */ /* 0x000fe40000100800 */
[----:B------:R-:W-:Y:S02]  /*44810*/  STL [R1+0x1c8], R16 ;  /* 0x0001c81001007387 */ /* 0x000fe40000100800 */
[C---:B------:R-:W-:Y:S01]  /*44820*/  FMUL R13, R6.reuse, R10 ;  /* 0x0000000a060d7220 */ /* 0x040fe20000400000 */
[----:B------:R-:W-:Y:S01]  /*44830*/  STL [R1+0x1cc], R15 ;  /* 0x0001cc0f01007387 */ /* 0x000fe20000100800 */
[----:B------:R-:W-:Y:S02]  /*44840*/  STL [R1+0x208], R14 ;  /* 0x0002080e01007387 */ /* 0x000fe40000100800 */
[----:B------:R0:W-:Y:S02]  /*44850*/  STL [R1+0x20c], R12 ;  /* 0x00020c0c01007387 */ /* 0x0001e40000100800 */
[----:B------:R-:W-:Y:S01]  /*44860*/  FMUL R10, R6, R7 ;  /* 0x00000007060a7220 */ /* 0x000fe20000400000 */
[----:B0-----:R-:W4:Y:S01]  /*44870*/  LDL.LU R12, [R1+0x790] ;  /* 0x00079000010c7983 */ /* 0x001f220000300800 */
[----:B------:R-:W-:Y:S02]  /*44880*/  STL [R1+0x218], R13 ;  /* 0x0002180d01007387 */ /* 0x000fe40000100800 */
[----:B------:R-:W4:Y:S02]  /*44890*/  LDL.LU R7, [R1+0x794] ;  /* 0x0007940001077983 */ /* 0x000f240000300800 */
[----:B------:R-:W-:-:S06]  /*448a0*/  FMUL R2, R2, 1.4426950216293334961 ;  /* 0x3fb8aa3b02027820 */ /* 0x000fcc0000400000 */
[----:B------:R-:W3:Y:S01]  /*448b0*/  MUFU.EX2 R2, R2 ;  /* 0x0000000200027308 */ /* 0x000ee20000000800 */
[----:B------:R0:W-:Y:S01]  /*448c0*/  STL [R1+0x21c], R10 ;  /* 0x00021c0a01007387 */ /* 0x0001e20000100800 */
[----:B------:R-:W4:Y:S03]  /*448d0*/  LDL.LU R24, [R1+0x7a0] ;  /* 0x0007a00001187983 */ /* 0x000f260000300800 */
[----:B0-----:R-:W4:Y:S01]  /*448e0*/  LDL.LU R10, [R1+0x7b0] ;  /* 0x0007b000010a7983 */ /* 0x001f220000300800 */
[----:B--2---:R-:W-:Y:S02]  /*448f0*/  FFMA R9, R6, R9, R5 ;  /* 0x0000000906097223 */ /* 0x004fe40000000005 */
[----:B------:R-:W-:-:S03]  /*44900*/  FADD R5, -R18, R19 ;  /* 0x0000001312057221 */ /* 0x000fc60000000100 */
[----:B------:R0:W-:Y:S01]  /*44910*/  STL [R1+0xb80], R9 ;  /* 0x000b800901007387 */ /* 0x0001e20000100800 */
[----:B------:R-:W2:Y:S02]  /*44920*/  LDL.LU R23, [R1+0x7a4] ;  /* 0x0007a40001177983 */ /* 0x000ea40000300800 */
[----:B------:R-:W-:Y:S02]  /*44930*/  FMUL R6, R4, 1.4426950216293334961 ;  /* 0x3fb8aa3b04067820 */ /* 0x000fe40000400000 */
[----:B------:R-:W1:Y:S01]  /*44940*/  LDS R4, [R11.X8+0x20300] ;  /* 0x020300000b047984 */ /* 0x000e620000008800 */
[----:B---3--:R-:W-:-:S03]  /*44950*/  FFMA R8, R2, R8, R0 ;  /* 0x0000000802087223 */ /* 0x008fc60000000000 */
[----:B0-----:R-:W3:Y:S01]  /*44960*/  LDL.LU R9, [R1+0x7b4] ;  /* 0x0007b40001097983 */ /* 0x001ee20000300800 */
[----:B------:R-:W3:Y:S03]  /*44970*/  LDL.LU R29, [R1+0xb38] ;  /* 0x000b3800011d7983 */ /* 0x000ee60000300800 */
[----:B------:R0:W-:Y:S01]  /*44980*/  STL [R1+0xb84], R8 ;  /* 0x000b840801007387 */ /* 0x0001e20000100800 */
[----:B------:R-:W3:Y:S03]  /*44990*/  LDL R28, [R1+0xac4] ;  /* 0x000ac400011c7983 */ /* 0x000ee60000100800 */
[----:B------:R-:W3:Y:S01]  /*449a0*/  LDL.LU R19, [R1+0xb3c] ;  /* 0x000b3c0001137983 */ /* 0x000ee20000300800 */
[----:B------:R-:W3:Y:S02]  /*449b0*/  LDL R18, [R1+0xac0] ;  /* 0x000ac00001127983 */ /* 0x000ee40000100800 */
[----:B------:R-:W3:Y:S02]  /*449c0*/  LDL.LU R22, [R1+0x7c0] ;  /* 0x0007c00001167983 */ /* 0x000ee40000300800 */
[----:B0-----:R-:W-:-:S02]  /*449d0*/  FMUL R8, R5, 1.4426950216293334961 ;  /* 0x3fb8aa3b05087820 */ /* 0x001fc40000400000 */
[----:B------:R4:W0:Y:S02]  /*449e0*/  MUFU.EX2 R5, R6 ;  /* 0x0000000600057308 */ /* 0x0008240000000800 */
[C---:B----4-:R-:W-:Y:S02]  /*449f0*/  FMUL R6, R2.reuse, R12 ;  /* 0x0000000c02067220 */ /* 0x050fe40000400000 */
[----:B------:R-:W-:-:S03]  /*44a00*/  FMUL R0, R2, R7 ;  /* 0x0000000702007220 */ /* 0x000fc60000400000 */
[----:B------:R-:W-:Y:S01]  /*44a10*/  STL [R1+0x170], R6 ;  /* 0x0001700601007387 */ /* 0x000fe20000100800 */
[----:B------:R-:W4:Y:S02]  /*44a20*/  LDL.LU R21, [R1+0x7c4] ;  /* 0x0007c40001157983 */ /* 0x000f240000300800 */
[----:B------:R0:W-:Y:S02]  /*44a30*/  STL [R1+0x174], R0 ;  /* 0x0001740001007387 */ /* 0x0001e40000100800 */
[----:B------:R-:W4:Y:S01]  /*44a40*/  LDL.LU R20, [R1+0x7d0] ;  /* 0x0007d00001147983 */ /* 0x000f220000300800 */
[----:B0-----:R-:W4:Y:S01]  /*44a50*/  LDL.LU R0, [R1+0x7d4] ;  /* 0x0007d40001007983 */ /* 0x001f220000300800 */
[----:B------:R-:W4:Y:S02]  /*44a60*/  LDL.LU R17, [R1+0x7e0] ;  /* 0x0007e00001117983 */ /* 0x000f240000300800 */
[----:B------:R-:W4:Y:S02]  /*44a70*/  LDL.LU R16, [R1+0x7e4] ;  /* 0x0007e40001107983 */ /* 0x000f240000300800 */
[----:B------:R-:W4:Y:S01]  /*44a80*/  LDL.LU R15, [R1+0x7f0] ;  /* 0x0007f000010f7983 */ /* 0x000f220000300800 */
[----:B------:R-:W4:Y:S01]  /*44a90*/  LDL.LU R14, [R1+0x7f4] ;  /* 0x0007f400010e7983 */ /* 0x000f220000300800 */
[----:B------:R-:W4:Y:S02]  /*44aa0*/  LDL.LU R13, [R1+0x800] ;  /* 0x00080000010d7983 */ /* 0x000f240000300800 */
[----:B------:R-:W4:Y:S02]  /*44ab0*/  LDL.LU R12, [R1+0x804] ;  /* 0x00080400010c7983 */ /* 0x000f240000300800 */
[----:B------:R-:W-:-:S02]  /*44ac0*/  FMUL R26, R2, R24 ;  /* 0x00000018021a7220 */ /* 0x000fc40000400000 */
[C---:B------:R-:W-:Y:S01]  /*44ad0*/  FMUL R24, R2.reuse, R10 ;  /* 0x0000000a02187220 */ /* 0x040fe20000400000 */
[----:B------:R-:W4:Y:S02]  /*44ae0*/  LDL.64 R6, [R1+0xeb8] ;  /* 0x000eb80001067983 */ /* 0x000f240000100a00 */
[----:B------:R-:W-:Y:S02]  /*44af0*/  STL [R1+0x190], R26 ;  /* 0x0001901a01007387 */ /* 0x000fe40000100800 */
[----:B--2---:R-:W-:-:S05]  /*44b00*/  FMUL R25, R2, R23 ;  /* 0x0000001702197220 */ /* 0x004fca0000400000 */
[----:B------:R-:W-:Y:S01]  /*44b10*/  STL [R1+0x194], R25 ;  /* 0x0001941901007387 */ /* 0x000fe20000100800 */
[----:B------:R-:W2:Y:S02]  /*44b20*/  LDL.LU R10, [R1+0x798] ;  /* 0x00079800010a7983 */ /* 0x000ea40000300800 */
[----:B------:R-:W-:Y:S02]  /*44b30*/  STL [R1+0x1a0], R24 ;  /* 0x0001a01801007387 */ /* 0x000fe40000100800 */
[C---:B---3--:R-:W-:Y:S02]  /*44b40*/  FMUL R23, R2.reuse, R9 ;  /* 0x0000000902177220 */ /* 0x048fe40000400000 */
[----:B------:R-:W3:Y:S03]  /*44b50*/  LDL.LU R9, [R1+0x79c] ;  /* 0x00079c0001097983 */ /* 0x000ee60000300800 */
[----:B------:R0:W-:Y:S02]  /*44b60*/  STL [R1+0x1a4], R23 ;  /* 0x0001a41701007387 */ /* 0x0001e40000100800 */
[----:B0-----:R-:W-:-:S05]  /*44b70*/  FMUL R23, R2, R22 ;  /* 0x0000001602177220 */ /* 0x001fca0000400000 */
[----:B------:R-:W-:Y:S01]  /*44b80*/  STL [R1+0x1d0], R23 ;  /* 0x0001d01701007387 */ /* 0x000fe20000100800 */
[C---:B----4-:R-:W-:Y:S02]  /*44b90*/  FMUL R22, R2.reuse, R21 ;  /* 0x0000001502167220 */ /* 0x050fe40000400000 */
[----:B------:R-:W-:-:S03]  /*44ba0*/  FMUL R21, R2, R20 ;  /* 0x0000001402157220 */ /* 0x000fc60000400000 */
[----:B------:R-:W-:Y:S02]  /*44bb0*/  STL [R1+0x1d4], R22 ;  /* 0x0001d41601007387 */ /* 0x000fe40000100800 */
[----:B------:R-:W-:Y:S02]  /*44bc0*/  STL [R1+0x1e0], R21 ;  /* 0x0001e01501007387 */ /* 0x000fe40000100800 */
[C---:B------:R-:W-:Y:S02]  /*44bd0*/  FMUL R20, R2.reuse, R0 ;  /* 0x0000000002147220 */ /* 0x040fe40000400000 */
[C---:B------:R-:W-:Y:S02]  /*44be0*/  FMUL R17, R2.reuse, R17 ;  /* 0x0000001102117220 */ /* 0x040fe40000400000 */
[C---:B------:R-:W-:Y:S02]  /*44bf0*/  FMUL R16, R2.reuse, R16 ;  /* 0x0000001002107220 */ /* 0x040fe40000400000 */
[----:B------:R-:W-:-:S02]  /*44c00*/  FMUL R15, R2, R15 ;  /* 0x0000000f020f7220 */ /* 0x000fc40000400000 */
[C---:B------:R-:W-:Y:S01]  /*44c10*/  FMUL R14, R2.reuse, R14 ;  /* 0x0000000e020e7220 */ /* 0x040fe20000400000 */
[----:B------:R-:W-:Y:S01]  /*44c20*/  STL [R1+0x1e4], R20 ;  /* 0x0001e41401007387 */ /* 0x000fe20000100800 */
[C---:B------:R-:W-:Y:S02]  /*44c30*/  FMUL R13, R2.reuse, R13 ;  /* 0x0000000d020d7220 */ /* 0x040fe40000400000 */
[----:B------:R-:W-:Y:S02]  /*44c40*/  STL [R1+0x2a0], R17 ;  /* 0x0002a01101007387 */ /* 0x000fe40000100800 */
[----:B------:R-:W-:Y:S01]  /*44c50*/  STL [R1+0x2a4], R16 ;  /* 0x0002a41001007387 */ /* 0x000fe20000100800 */
[----:B------:R-:W-:Y:S01]  /*44c60*/  STL [R1+0x2f0], R15 ;  /* 0x0002f00f01007387 */ /* 0x000fe20000100800 */
[----:B------:R-:W-:Y:S02]  /*44c70*/  STL [R1+0x2f4], R14 ;  /* 0x0002f40e01007387 */ /* 0x000fe40000100800 */
[----:B------:R0:W-:Y:S02]  /*44c80*/  STL [R1+0x330], R13 ;  /* 0x0003300d01007387 */ /* 0x0001e40000100800 */
[----:B------:R-:W-:-:S02]  /*44c90*/  FMUL R2, R2, R12 ;  /* 0x0000000c02027220 */ /* 0x000fc40000400000 */
[----:B------:R-:W-:Y:S01]  /*44ca0*/  IMAD.WIDE R6, R3, 0x2, R6 ;  /* 0x0000000203067825 */ /* 0x000fe200078e0206 */
[----:B------:R-:W4:Y:S04]  /*44cb0*/  LDS R0, [R11.X8+0x20400] ;  /* 0x020400000b007984 */ /* 0x000f280000008800 */
[----:B0-----:R-:W4:Y:S01]  /*44cc0*/  LDL.LU R13, [R1+0x7a8] ;  /* 0x0007a800010d7983 */ /* 0x001f220000300800 */
[----:B------:R0:W-:Y:S02]  /*44cd0*/  STL [R1+0x334], R2 ;  /* 0x0003340201007387 */ /* 0x0001e40000100800 */
[----:B------:R-:W4:Y:S02]  /*44ce0*/  LDL.LU R12, [R1+0x7ac] ;  /* 0x0007ac00010c7983 */ /* 0x000f240000300800 */
[----:B------:R-:W4:Y:S01]  /*44cf0*/  LDL.LU R27, [R1+0x7b8] ;  /* 0x0007b800011b7983 */ /* 0x000f220000300800 */
[----:B0-----:R3:W0:Y:S01]  /*44d00*/  MUFU.EX2 R2, R8 ;  /* 0x0000000800027308 */ /* 0x0016220000000800 */
[----:B--2---:R-:W-:-:S02]  /*44d10*/  FMUL R10, R5, R10 ;  /* 0x0000000a050a7220 */ /* 0x004fc40000400000 */
[----:B---3--:R-:W-:-:S03]  /*44d20*/  FMUL R8, R5, R9 ;  /* 0x0000000905087220 */ /* 0x008fc60000400000 */
[----:B------:R-:W-:Y:S01]  /*44d30*/  STL [R1+0x178], R10 ;  /* 0x0001780a01007387 */ /* 0x000fe20000100800 */
[----:B------:R-:W2:Y:S03]  /*44d40*/  LDL.LU R26, [R1+0x7bc] ;  /* 0x0007bc00011a7983 */ /* 0x000ea60000300800 */
[----:B------:R3:W-:Y:S01]  /*44d50*/  STL [R1+0x17c], R8 ;  /* 0x00017c0801007387 */ /* 0x0007e20000100800 */
[----:B------:R-:W2:Y:S02]  /*44d60*/  LDL.LU R25, [R1+0x7c8] ;  /* 0x0007c80001197983 */ /* 0x000ea40000300800 */
[----:B------:R-:W2:Y:S02]  /*44d70*/  LDL.LU R24, [R1+0x7cc] ;  /* 0x0007cc0001187983 */ /* 0x000ea40000300800 */
[----:B------:R-:W2:Y:S01]  /*44d80*/  LDL.LU R23, [R1+0x7d8] ;  /* 0x0007d80001177983 */ /* 0x000ea20000300800 */
[----:B---3--:R-:W3:Y:S01]  /*44d90*/  LDL.LU R8, [R1+0x7dc] ;  /* 0x0007dc0001087983 */ /* 0x008ee20000300800 */
[----:B------:R-:W3:Y:S02]  /*44da0*/  LDL.LU R22, [R1+0x7e8] ;  /* 0x0007e80001167983 */ /* 0x000ee40000300800 */
[----:B------:R-:W3:Y:S02]  /*44db0*/  LDL.LU R21, [R1+0x7ec] ;  /* 0x0007ec0001157983 */ /* 0x000ee40000300800 */
[----:B------:R-:W3:Y:S01]  /*44dc0*/  LDL.LU R20, [R1+0x7f8] ;  /* 0x0007f80001147983 */ /* 0x000ee20000300800 */
[----:B------:R-:W3:Y:S01]  /*44dd0*/  LDL.LU R17, [R1+0x7fc] ;  /* 0x0007fc0001117983 */ /* 0x000ee20000300800 */
[----:B------:R-:W3:Y:S02]  /*44de0*/  LDL.LU R16, [R1+0x808] ;  /* 0x0008080001107983 */ /* 0x000ee40000300800 */
[----:B------:R-:W3:Y:S02]  /*44df0*/  LDL.LU R10, [R1+0x80c] ;  /* 0x00080c00010a7983 */ /* 0x000ee40000300800 */
[----:B------:R-:W1:Y:S01]  /*44e00*/  LDL.LU R9, [R1+0xb88] ;  /* 0x000b880001097983 */ /* 0x000e620000300800 */
[----:B------:R-:W3:Y:S01]  /*44e10*/  LDL.64 R14, [R1+0xeb0] ;  /* 0x000eb000010e7983 */ /* 0x000ee20000100a00 */
[----:B----4-:R-:W-:-:S05]  /*44e20*/  FMUL R13, R5, R13 ;  /* 0x0000000d050d7220 */ /* 0x010fca0000400000 */
[----:B------:R4:W-:Y:S02]  /*44e30*/  STL [R1+0x198], R13 ;  /* 0x0001980d01007387 */ /* 0x0009e40000100800 */
[----:B----4-:R-:W-:-:S05]  /*44e40*/  FMUL R13, R5, R12 ;  /* 0x0000000c050d7220 */ /* 0x010fca0000400000 */
[----:B------:R4:W-:Y:S04]  /*44e50*/  STL [R1+0x19c], R13 ;  /* 0x00019c0d01007387 */ /* 0x0009e80000100800 */
[----:B----4-:R-:W4:Y:S01]  /*44e60*/  LDL.64 R12, [R1+0xea8] ;  /* 0x000ea800010c7983 */ /* 0x010f220000100a00 */
[----:B------:R-:W-:-:S05]  /*44e70*/  FMUL R27, R5, R27 ;  /* 0x0000001b051b7220 */ /* 0x000fca0000400000 */
[----:B------:R2:W-:Y:S02]  /*44e80*/  STL [R1+0x1a8], R27 ;  /* 0x0001a81b01007387 */ /* 0x0005e40000100800 */
[C---:B--2---:R-:W-:Y:S02]  /*44e90*/  FMUL R27, R5.reuse, R26 ;  /* 0x0000001a051b7220 */ /* 0x044fe40000400000 */
[C---:B------:R-:W-:Y:S02]  /*44ea0*/  FMUL R26, R5.reuse, R25 ;  /* 0x00000019051a7220 */ /* 0x040fe40000400000 */
[C---:B------:R-:W-:Y:S01]  /*44eb0*/  FMUL R25, R5.reuse, R24 ;  /* 0x0000001805197220 */ /* 0x040fe20000400000 */
[----:B------:R-:W-:Y:S01]  /*44ec0*/  STL [R1+0x1ac], R27 ;  /* 0x0001ac1b01007387 */ /* 0x000fe20000100800 */
[C---:B------:R-:W-:Y:S02]  /*44ed0*/  FMUL R24, R5.reuse, R23 ;  /* 0x0000001705187220 */ /* 0x040fe40000400000 */
[----:B------:R2:W-:Y:S01]  /*44ee0*/  STL [R1+0x1d8], R26 ;  /* 0x0001d81a01007387 */ /* 0x0005e20000100800 */
[----:B------:R-:W-:Y:S01]  /*44ef0*/  STL [R1+0x1dc], R25 ;  /* 0x0001dc1901007387 */ /* 0x000fe20000100800 */
[----:B---3--:R-:W-:-:S03]  /*44f00*/  FMUL R23, R5, R8 ;  /* 0x0000000805177220 */ /* 0x008fc60000400000 */
[----:B------:R-:W0:Y:S01]  /*44f10*/  LDL.LU R8, [R1+0xb8c] ;  /* 0x000b8c0001087983 */ /* 0x000e220000300800 */
[C---:B------:R-:W-:Y:S02]  /*44f20*/  FMUL R22, R5.reuse, R22 ;  /* 0x0000001605167220 */ /* 0x040fe40000400000 */
[C---:B------:R-:W-:Y:S02]  /*44f30*/  FMUL R21, R5.reuse, R21 ;  /* 0x0000001505157220 */ /* 0x040fe40000400000 */
[C---:B------:R-:W-:Y:S01]  /*44f40*/  FMUL R20, R5.reuse, R20 ;  /* 0x0000001405147220 */ /* 0x040fe20000400000 */
[----:B------:R3:W-:Y:S01]  /*44f50*/  STL [R1+0x1e8], R24 ;  /* 0x0001e81801007387 */ /* 0x0007e20000100800 */
[C---:B------:R-:W-:Y:S02]  /*44f60*/  FMUL R17, R5.reuse, R17 ;  /* 0x0000001105117220 */ /* 0x040fe40000400000 */
[----:B------:R-:W-:Y:S02]  /*44f70*/  STL [R1+0x1ec], R23 ;  /* 0x0001ec1701007387 */ /* 0x000fe40000100800 */
[C---:B------:R-:W-:Y:S01]  /*44f80*/  FMUL R16, R5.reuse, R16 ;  /* 0x0000001005107220 */ /* 0x040fe20000400000 */
[----:B------:R-:W-:Y:S01]  /*44f90*/  STL [R1+0x2a8], R22 ;  /* 0x0002a81601007387 */ /* 0x000fe20000100800 */
[----:B------:R-:W-:-:S02]  /*44fa0*/  FMUL R10, R5, R10 ;  /* 0x0000000a050a7220 */ /* 0x000fc40000400000 */
[----:B------:R-:W-:Y:S02]  /*44fb0*/  STL [R1+0x2ac], R21 ;  /* 0x0002ac1501007387 */ /* 0x000fe40000100800 */
[----:B-1----:R-:W-:Y:S01]  /*44fc0*/  FFMA R9, R5, R9, R4 ;  /* 0x0000000905097223 */ /* 0x002fe20000000004 */
[----:B------:R-:W-:Y:S01]  /*44fd0*/  STL [R1+0x2f8], R20 ;  /* 0x0002f81401007387 */ /* 0x000fe20000100800 */
[----:B------:R-:W-:Y:S02]  /*44fe0*/  STL [R1+0x2fc], R17 ;  /* 0x0002fc1101007387 */ /* 0x000fe40000100800 */
[----:B------:R-:W-:Y:S02]  /*44ff0*/  STL [R1+0x338], R16 ;  /* 0x0003381001007387 */ /* 0x000fe40000100800 */
[----:B------:R-:W-:Y:S01]  /*45000*/  STL [R1+0x33c], R10 ;  /* 0x00033c0a01007387 */ /* 0x000fe20000100800 */
[----:B--2---:R4:W2:Y:S04]  /*45010*/  LDG.E.U16 R26, [R6.64] ;  /* 0x00000004061a7981 */ /* 0x0048a8000c1e1500 */
[----:B------:R1:W-:Y:S01]  /*45020*/  STL [R1+0xb88], R9 ;  /* 0x000b880901007387 */ /* 0x0003e20000100800 */
[----:B------:R-:W-:-:S05]  /*45030*/  IMAD.WIDE R4, R3, 0x2, R14 ;  /* 0x0000000203047825 */ /* 0x000fca00078e020e */
[----:B---3--:R3:W2:Y:S01]  /*45040*/  LDG.E.U16 R24, [R4.64] ;  /* 0x0000000404187981 */ /* 0x0086a2000c1e1500 */
[----:B----4-:R-:W-:-:S03]  /*45050*/  IMAD.WIDE R6, R3, 0x2, R12 ;  /* 0x0000000203067825 */ /* 0x010fc600078e020c */
[----:B---3--:R-:W2:Y:S04]  /*45060*/  LDS R5, [R11.X8+0x20500] ;  /* 0x020500000b057984 */ /* 0x008ea80000008800 */
[----:B------:R-:W4:Y:S04]  /*45070*/  LDL.LU R12, [R1+0x420] ;  /* 0x00042000010c7983 */ /* 0x000f280000300800 */
[----:B------:R1:W2:Y:S04]  /*45080*/  LDG.E.U16 R25, [R6.64] ;  /* 0x0000000406197981 */ /* 0x0002a8000c1e1500 */
[----:B-1----:R-:W2:Y:S01]  /*45090*/  LDL.LU R7, [R1+0x424] ;  /* 0x0004240001077983 */ /* 0x002ea20000300800 */
[----:B------:R-:W2:Y:S02]  /*450a0*/  LDL.LU R9, [R1+0x430] ;  /* 0x0004300001097983 */ /* 0x000ea40000300800 */
[----:B------:R-:W-:-:S04]  /*450b0*/  FADD R4, -R28, R29 ;  /* 0x0000001d1c047221 */ /* 0x000fc80000000100 */
[----:B------:R-:W-:Y:S02]  /*450c0*/  FMUL R6, R4, 1.4426950216293334961 ;  /* 0x3fb8aa3b04067820 */ /* 0x000fe40000400000 */
[----:B------:R-:W-:Y:S02]  /*450d0*/  FADD R4, -R18, R19 ;  /* 0x0000001312047221 */ /* 0x000fe40000000100 */
[----:B0-----:R-:W-:-:S05]  /*450e0*/  FFMA R8, R2, R8, R0 ;  /* 0x0000000802087223 */ /* 0x001fca0000000000 */
[----:B------:R0:W-:Y:S04]  /*450f0*/  STL [R1+0xb8c], R8 ;  /* 0x000b8c0801007387 */ /* 0x0001e80000100800 */
[----:B0-----:R-:W3:Y:S01]  /*45100*/  LDL.LU R8, [R1+0x434] ;  /* 0x0004340001087983 */ /* 0x001ee20000300800 */
        /* <DEDUP_REMOVED lines=10> */
[----:B------:R-:W3:Y:S01]  /*451b0*/  LDL R28, [R1+0xabc] ;  /* 0x000abc00011c7983 */ /* 0x000ee20000100800 */
[----:B------:R-:W3:Y:S01]  /*451c0*/  LDL.LU R19, [R1+0xb44] ;  /* 0x000b440001137983 */ /* 0x000ee20000300800 */
[----:B------:R-:W3:Y:S01]  /*451d0*/  LDL R18, [R1+0xa90] ;  /* 0x000a900001127983 */ /* 0x000ee20000100800 */
[----:B------:R0:W1:Y:S01]  /*451e0*/  MUFU.EX2 R0, R6 ;  /* 0x0000000600007308 */ /* 0x0000620000000800 */
[----:B----4-:R-:W-:-:S02]  /*451f0*/  FMUL R23, R2, R12 ;  /* 0x0000000c02177220 */ /* 0x010fc40000400000 */
[----:B------:R-:W4:Y:S01]  /*45200*/  LDL.LU R12, [R1+0x774] ;  /* 0x00077400010c7983 */ /* 0x000f220000300800 */
[----:B--2---:R-:W-:Y:S03]  /*45210*/  STL [R1+0x458], R26 ;  /* 0x0004581a01007387 */ /* 0x004fe60000100800 */
[----:B------:R-:W-:Y:S01]  /*45220*/  STL [R1+0x180], R23 ;  /* 0x0001801701007387 */ /* 0x000fe20000100800 */
[----:B0-----:R-:W-:-:S03]  /*45230*/  FMUL R6, R2, R7 ;  /* 0x0000000702067220 */ /* 0x001fc60000400000 */
[----:B------:R-:W2:Y:S01]  /*45240*/  LDL.LU R7, [R1+0x780] ;  /* 0x0007800001077983 */ /* 0x000ea20000300800 */
[----:B------:R-:W-:Y:S03]  /*45250*/  STL [R1+0x454], R24 ;  /* 0x0004541801007387 */ /* 0x000fe60000100800 */
[----:B------:R0:W-:Y:S04]  /*45260*/  STL [R1+0x184], R6 ;  /* 0x0001840601007387 */ /* 0x0001e80000100800 */
[----:B0-----:R-:W2:Y:S01]  /*45270*/  LDL.LU R6, [R1+0x784] ;  /* 0x0007840001067983 */ /* 0x001ea20000300800 */
[C---:B------:R-:W-:Y:S02]  /*45280*/  FMUL R24, R2.reuse, R9 ;  /* 0x0000000902187220 */ /* 0x040fe40000400000 */
[----:B------:R-:W-:Y:S02]  /*45290*/  STL [R1+0x450], R25 ;  /* 0x0004501901007387 */ /* 0x000fe40000100800 */
[----:B------:R-:W1:Y:S01]  /*452a0*/  LDL.LU R9, [R1+0x428] ;  /* 0x0004280001097983 */ /* 0x000e620000300800 */
[----:B------:R-:W-:Y:S01]  /*452b0*/  STL [R1+0x1b0], R24 ;  /* 0x0001b01801007387 */ /* 0x000fe20000100800 */
[----:B---3--:R-:W-:-:S03]  /*452c0*/  FMUL R23, R2, R8 ;  /* 0x0000000802177220 */ /* 0x008fc60000400000 */
[----:B------:R-:W3:Y:S02]  /*452d0*/  LDL.LU R8, [R1+0x42c] ;  /* 0x00042c0001087983 */ /* 0x000ee40000300800 */
[----:B------:R0:W-:Y:S02]  /*452e0*/  STL [R1+0x1b4], R23 ;  /* 0x0001b41701007387 */ /* 0x0001e40000100800 */
[C---:B0-----:R-:W-:Y:S02]  /*452f0*/  FMUL R23, R2.reuse, R22 ;  /* 0x0000001602177220 */ /* 0x041fe40000400000 */
[C---:B------:R-:W-:Y:S02]  /*45300*/  FMUL R22, R2.reuse, R21 ;  /* 0x0000001502167220 */ /* 0x040fe40000400000 */
[C---:B------:R-:W-:Y:S02]  /*45310*/  FMUL R21, R2.reuse, R20 ;  /* 0x0000001402157220 */ /* 0x040fe40000400000 */
[----:B------:R-:W-:-:S02]  /*45320*/  FMUL R20, R2, R17 ;  /* 0x0000001102147220 */ /* 0x000fc40000400000 */
[C---:B------:R-:W-:Y:S01]  /*45330*/  FMUL R17, R2.reuse, R16 ;  /* 0x0000001002117220 */ /* 0x040fe20000400000 */
[----:B------:R-:W-:Y:S01]  /*45340*/  STL [R1+0x220], R23 ;  /* 0x0002201701007387 */ /* 0x000fe20000100800 */
[C---:B------:R-:W-:Y:S02]  /*45350*/  FMUL R16, R2.reuse, R15 ;  /* 0x0000000f02107220 */ /* 0x040fe40000400000 */
[----:B------:R-:W-:Y:S02]  /*45360*/  STL [R1+0x224], R22 ;  /* 0x0002241601007387 */ /* 0x000fe40000100800 */
[C---:B------:R-:W-:Y:S01]  /*45370*/  FMUL R15, R2.reuse, R14 ;  /* 0x0000000e020f7220 */ /* 0x040fe20000400000 */
[----:B------:R-:W-:Y:S01]  /*45380*/  STL [R1+0x260], R21 ;  /* 0x0002601501007387 */ /* 0x000fe20000100800 */
[C---:B------:R-:W-:Y:S02]  /*45390*/  FMUL R13, R2.reuse, R13 ;  /* 0x0000000d020d7220 */ /* 0x040fe40000400000 */
[----:B------:R-:W-:Y:S02]  /*453a0*/  STL [R1+0x264], R20 ;  /* 0x0002641401007387 */ /* 0x000fe40000100800 */
[----:B------:R-:W-:Y:S01]  /*453b0*/  STL [R1+0x280], R17 ;  /* 0x0002801101007387 */ /* 0x000fe20000100800 */
[----:B------:R-:W-:Y:S01]  /*453c0*/  STL [R1+0x284], R16 ;  /* 0x0002841001007387 */ /* 0x000fe20000100800 */
[----:B------:R-:W-:Y:S02]  /*453d0*/  STL [R1+0x2d0], R15 ;  /* 0x0002d00f01007387 */ /* 0x000fe40000100800 */
[----:B------:R-:W-:-:S02]  /*453e0*/  FMUL R14, R2, R10 ;  /* 0x0000000a020e7220 */ /* 0x000fc40000400000 */
[----:B------:R4:W-:Y:S01]  /*453f0*/  STL [R1+0x2d4], R13 ;  /* 0x0002d40d01007387 */ /* 0x0009e20000100800 */
[----:B------:R-:W0:Y:S04]  /*45400*/  LDS R10, [R11.X8+0x20600] ;  /* 0x020600000b0a7984 */ /* 0x000e280000008800 */
[----:B------:R-:W-:Y:S01]  /*45410*/  STL [R1+0x310], R14 ;  /* 0x0003100e01007387 */ /* 0x000fe20000100800 */
[----:B----4-:R-:W-:-:S05]  /*45420*/  FMUL R13, R2, R12 ;  /* 0x0000000c020d7220 */ /* 0x010fca0000400000 */
[----:B------:R-:W-:Y:S01]  /*45430*/  STL [R1+0x314], R13 ;  /* 0x0003140d01007387 */ /* 0x000fe20000100800 */
[----:B--2---:R-:W-:-:S03]  /*45440*/  FMUL R12, R2, R7 ;  /* 0x00000007020c7220 */ /* 0x004fc60000400000 */
[----:B------:R-:W2:Y:S02]  /*45450*/  LDL.LU R7, [R1+0x438] ;  /* 0x0004380001077983 */ /* 0x000ea40000300800 */
[----:B------:R-:W-:Y:S02]  /*45460*/  STL [R1+0x340], R12 ;  /* 0x0003400c01007387 */ /* 0x000fe40000100800 */
[----:B------:R-:W-:Y:S02]  /*45470*/  FMUL R2, R2, R6 ;  /* 0x0000000602027220 */ /* 0x000fe40000400000 */
[----:B------:R-:W4:Y:S03]  /*45480*/  LDL.LU R6, [R1+0x43c] ;  /* 0x00043c0001067983 */ /* 0x000f260000300800 */
[----:B------:R0:W-:Y:S02]  /*45490*/  STL [R1+0x344], R2 ;  /* 0x0003440201007387 */ /* 0x0001e40000100800 */
[----:B-1----:R-:W-:-:S02]  /*454a0*/  FMUL R9, R0, R9 ;  /* 0x0000000900097220 */ /* 0x002fc40000400000 */
[----:B------:R-:W4:Y:S03]  /*454b0*/  LDL.LU R27, [R1+0x708] ;  /* 0x00070800011b7983 */ /* 0x000f260000300800 */
[----:B------:R-:W-:Y:S01]  /*454c0*/  STL [R1+0x188], R9 ;  /* 0x0001880901007387 */ /* 0x000fe20000100800 */
[----:B------:R-:W4:Y:S02]  /*454d0*/  LDL.LU R26, [R1+0x70c] ;  /* 0x00070c00011a7983 */ /* 0x000f240000300800 */
[----:B0-----:R-:W-:Y:S02]  /*454e0*/  FMUL R2, R4, 1.4426950216293334961 ;  /* 0x3fb8aa3b04027820 */ /* 0x001fe40000400000 */
[----:B---3--:R-:W-:-:S05]  /*454f0*/  FMUL R4, R0, R8 ;  /* 0x0000000800047220 */ /* 0x008fca0000400000 */
[----:B------:R0:W-:Y:S01]  /*45500*/  STL [R1+0x18c], R4 ;  /* 0x00018c0401007387 */ /* 0x0001e20000100800 */
        /* <DEDUP_REMOVED lines=10> */
[----:B0-----:R-:W3:Y:S01]  /*455b0*/  LDL.LU R4, [R1+0xb90] ;  /* 0x000b900001047983 */ /* 0x001ee20000300800 */
[----:B------:R-:W3:Y:S01]  /*455c0*/  LDL.64 R12, [R1+0xea0] ;  /* 0x000ea000010c7983 */ /* 0x000ee20000100a00 */
[----:B--2---:R-:W-:-:S02]  /*455d0*/  FMUL R8, R0, R7 ;  /* 0x0000000700087220 */ /* 0x004fc40000400000 */
[C---:B----4-:R-:W-:Y:S02]  /*455e0*/  FMUL R9, R0.reuse, R6 ;  /* 0x0000000600097220 */ /* 0x050fe40000400000 */
[----:B------:R-:W2:Y:S01]  /*455f0*/  LDL.64 R6, [R1+0xe98] ;  /* 0x000e980001067983 */ /* 0x000ea20000100a00 */
[----:B------:R-:W-:Y:S02]  /*45600*/  STL [R1+0x1b8], R8 ;  /* 0x0001b80801007387 */ /* 0x000fe40000100800 */
[----:B------:R0:W-:Y:S02]  /*45610*/  STL [R1+0x1bc], R9 ;  /* 0x0001bc0901007387 */ /* 0x0001e40000100800 */
[----:B0-----:R-:W4:Y:S01]  /*45620*/  LDL.64 R8, [R1+0xe90] ;  /* 0x000e900001087983 */ /* 0x001f220000100a00 */
[C---:B------:R-:W-:Y:S02]  /*45630*/  FMUL R27, R0.reuse, R27 ;  /* 0x0000001b001b7220 */ /* 0x040fe40000400000 */
[----:B------:R-:W-:-:S03]  /*45640*/  FMUL R26, R0, R26 ;  /* 0x0000001a001a7220 */ /* 0x000fc60000400000 */
[----:B------:R-:W-:Y:S02]  /*45650*/  STL [R1+0x228], R27 ;  /* 0x0002281b01007387 */ /* 0x000fe40000100800 */
[----:B------:R-:W-:Y:S02]  /*45660*/  STL [R1+0x22c], R26 ;  /* 0x00022c1a01007387 */ /* 0x000fe40000100800 */
[C---:B---3--:R-:W-:Y:S02]  /*45670*/  FMUL R25, R0.reuse, R25 ;  /* 0x0000001900197220 */ /* 0x048fe40000400000 */
        /* <DEDUP_REMOVED lines=11> */
[C---:B------:R-:W-:Y:S01]  /*45730*/  FMUL R15, R0.reuse, R15 ;  /* 0x0000000f000f7220 */ /* 0x040fe20000400000 */
[----:B------:R-:W-:Y:S01]  /*45740*/  STL [R1+0x2d8], R21 ;  /* 0x0002d81501007387 */ /* 0x000fe20000100800 */
[----:B------:R-:W-:-:S02]  /*45750*/  FFMA R4, R0, R4, R5 ;  /* 0x0000000400047223 */ /* 0x000fc40000000005 */
[----:B------:R-:W-:Y:S02]  /*45760*/  STL [R1+0x2dc], R20 ;  /* 0x0002dc1401007387 */ /* 0x000fe40000100800 */
[----:B------:R-:W-:Y:S01]  /*45770*/  STL [R1+0x318], R17 ;  /* 0x0003181101007387 */ /* 0x000fe20000100800 */
[----:B------:R-:W-:Y:S01]  /*45780*/  STL [R1+0x31c], R16 ;  /* 0x00031c1001007387 */ /* 0x000fe20000100800 */
[----:B------:R-:W-:Y:S02]  /*45790*/  STL [R1+0x348], R15 ;  /* 0x0003480f01007387 */ /* 0x000fe40000100800 */
[----:B------:R-:W-:Y:S02]  /*457a0*/  FMUL R14, R0, R14 ;  /* 0x0000000e000e7220 */ /* 0x000fe40000400000 */
[----:B------:R0:W-:Y:S03]  /*457b0*/  STL [R1+0xb90], R4 ;  /* 0x000b900401007387 */ /* 0x0001e60000100800 */
[----:B------:R1:W-:Y:S01]  /*457c0*/  STL [R1+0x34c], R14 ;  /* 0x00034c0e01007387 */ /* 0x0003e20000100800 */
[----:B0-----:R-:W-:-:S06]  /*457d0*/  IMAD.WIDE R4, R3, 0x2, R12 ;  /* 0x0000000203047825 */ /* 0x001fcc00078e020c */
[----:B------:R0:W3:Y:S01]  /*457e0*/  LDG.E.U16 R5, [R4.64] ;  /* 0x0000000404057981 */ /* 0x0000e2000c1e1500 */
[----:B--2---:R-:W-:-:S05]  /*457f0*/  IMAD.WIDE R6, R3, 0x2, R6 ;  /* 0x0000000203067825 */ /* 0x004fca00078e0206 */
[----:B------:R2:W3:Y:S04]  /*45800*/  LDG.E.U16 R27, [R6.64] ;  /* 0x00000004061b7981 */ /* 0x0004e8000c1e1500 */
[----:B--2---:R-:W2:Y:S01]  /*45810*/  LDL.LU R7, [R1+0xb94] ;  /* 0x000b940001077983 */ /* 0x004ea20000300800 */
[----:B----4-:R-:W-:-:S04]  /*45820*/  IMAD.WIDE R8, R3, 0x2, R8 ;  /* 0x0000000203087825 */ /* 0x010fc800078e0208 */
[----:B------:R-:W4:Y:S02]  /*45830*/  LDL.LU R25, [R1+0x410] ;  /* 0x0004100001197983 */ /* 0x000f240000300800 */
[----:B------:R-:W4:Y:S01]  /*45840*/  LDL.LU R24, [R1+0x414] ;  /* 0x0004140001187983 */ /* 0x000f220000300800 */
[----:B------:R0:W4:Y:S04]  /*45850*/  LDG.E.U16 R26, [R8.64] ;  /* 0x00000004081a7981 */ /* 0x000128000c1e1500 */
[----:B0-----:R-:W4:Y:S01]  /*45860*/  LDL.LU R9, [R1+0x400] ;  /* 0x0004000001097983 */ /* 0x001f220000300800 */
[----:B------:R-:W4:Y:S02]  /*45870*/  LDL.LU R6, [R1+0x404] ;  /* 0x0004040001067983 */ /* 0x000f240000300800 */
[----:B------:R-:W4:Y:S02]  /*45880*/  LDL.LU R23, [R1+0x3f0] ;  /* 0x0003f00001177983 */ /* 0x000f240000300800 */
[----:B------:R-:W4:Y:S01]  /*45890*/  LDL.LU R22, [R1+0x3f4] ;  /* 0x0003f40001167983 */ /* 0x000f220000300800 */
[----:B------:R-:W4:Y:S01]  /*458a0*/  LDL.LU R21, [R1+0x3e0] ;  /* 0x0003e00001157983 */ /* 0x000f220000300800 */
[----:B------:R-:W4:Y:S02]  /*458b0*/  LDL.LU R20, [R1+0x3e4] ;  /* 0x0003e40001147983 */ /* 0x000f240000300800 */
[----:B------:R-:W4:Y:S02]  /*458c0*/  LDL.LU R17, [R1+0x3d0] ;  /* 0x0003d00001117983 */ /* 0x000f240000300800 */
[----:B------:R-:W4:Y:S01]  /*458d0*/  LDL.LU R16, [R1+0x3d4] ;  /* 0x0003d40001107983 */ /* 0x000f220000300800 */
[----:B------:R-:W4:Y:S01]  /*458e0*/  LDL.LU R15, [R1+0x3c0] ;  /* 0x0003c000010f7983 */ /* 0x000f220000300800 */
[----:B-1----:R-:W4:Y:S02]  /*458f0*/  LDL.LU R14, [R1+0x3c4] ;  /* 0x0003c400010e7983 */ /* 0x002f240000300800 */
[----:B------:R-:W4:Y:S02]  /*45900*/  LDL.LU R13, [R1+0x3b0] ;  /* 0x0003b000010d7983 */ /* 0x000f240000300800 */
[----:B------:R-:W4:Y:S01]  /*45910*/  LDL.LU R12, [R1+0x3b4] ;  /* 0x0003b400010c7983 */ /* 0x000f220000300800 */
[----:B------:R0:W2:Y:S01]  /*45920*/  MUFU.EX2 R0, R2 ;  /* 0x0000000200007308 */ /* 0x0000a20000000800 */
[----:B------:R-:W-:-:S04]  /*45930*/  FADD R4, -R28, R29 ;  /* 0x0000001d1c047221 */ /* 0x000fc80000000100 */
[----:B------:R-:W-:Y:S02]  /*45940*/  FMUL R4, R4, 1.4426950216293334961 ;  /* 0x3fb8aa3b04047820 */ /* 0x000fe40000400000 */
[----:B0-----:R-:W-:Y:S01]  /*45950*/  FADD R2, -R18, R19 ;  /* 0x0000001312027221 */ /* 0x001fe20000000100 */
[----:B---3--:R-:W-:Y:S01]  /*45960*/  STL [R1+0x42c], R5 ;  /* 0x00042c0501007387 */ /* 0x008fe20000100800 */
[----:B------:R-:W3:Y:S02]  /*45970*/  LDL.LU R8, [R1+0x3ac] ;  /* 0x0003ac0001087983 */ /* 0x000ee40000300800 */
[----:B------:R-:W3:Y:S02]  /*45980*/  LDL.LU R19, [R1+0xb48] ;  /* 0x000b480001137983 */ /* 0x000ee40000300800 */
[----:B------:R-:W3:Y:S01]  /*45990*/  LDL R18, [R1+0xa84] ;  /* 0x000a840001127983 */ /* 0x000ee20000100800 */
[----:B------:R-:W0:Y:S01]  /*459a0*/  LDS R5, [R11.X8+0x20700] ;  /* 0x020700000b057984 */ /* 0x000e220000008800 */
[----:B--2---:R-:W-:-:S05]  /*459b0*/  FFMA R7, R0, R7, R10 ;  /* 0x0000000700077223 */ /* 0x004fca000000000a */
[----:B------:R1:W-:Y:S01]  /*459c0*/  STL [R1+0xb94], R7 ;  /* 0x000b940701007387 */ /* 0x0003e20000100800 */
[----:B----4-:R-:W-:-:S03]  /*459d0*/  FMUL R10, R0, R24 ;  /* 0x00000018000a7220 */ /* 0x010fc60000400000 */
[----:B------:R-:W-:Y:S01]  /*459e0*/  STL [R1+0x428], R27 ;  /* 0x0004281b01007387 */ /* 0x000fe20000100800 */
[----:B-1----:R-:W-:Y:S02]  /*459f0*/  FMUL R7, R2, 1.4426950216293334961 ;  /* 0x3fb8aa3b02077820 */ /* 0x002fe40000400000 */
[----:B------:R1:W2:Y:S01]  /*45a00*/  MUFU.EX2 R2, R4 ;  /* 0x0000000400027308 */ /* 0x0002a20000000800 */
[C---:B------:R-:W-:Y:S02]  /*45a10*/  FMUL R9, R0.reuse, R9 ;  /* 0x0000000900097220 */ /* 0x040fe40000400000 */
[----:B-1----:R-:W-:-:S05]  /*45a20*/  FMUL R4, R0, R25 ;  /* 0x0000001900047220 */ /* 0x002fca0000400000 */
[----:B------:R1:W-:Y:S01]  /*45a30*/  STL [R1+0x290], R4 ;  /* 0x0002900401007387 */ /* 0x0003e20000100800 */
[----:B------:R-:W-:Y:S02]  /*45a40*/  STL [R1+0x424], R26 ;  /* 0x0004241a01007387 */ /* 0x000fe40000100800 */
[----:B------:R4:W-:Y:S02]  /*45a50*/  STL [R1+0x294], R10 ;  /* 0x0002940a01007387 */ /* 0x0009e40000100800 */
[C---:B-1----:R-:W-:Y:S01]  /*45a60*/  FMUL R4, R0.reuse, R6 ;  /* 0x0000000600047220 */ /* 0x042fe20000400000 */
[----:B----4-:R-:W4:Y:S01]  /*45a70*/  LDL.LU R10, [R1+0x3a0] ;  /* 0x0003a000010a7983 */ /* 0x010f220000300800 */
[----:B------:R1:W-:Y:S02]  /*45a80*/  STL [R1+0x2b0], R9 ;  /* 0x0002b00901007387 */ /* 0x0003e40000100800 */
[C---:B------:R-:W-:Y:S02]  /*45a90*/  FMUL R22, R0.reuse, R22 ;  /* 0x0000001600167220 */ /* 0x040fe40000400000 */
[----:B------:R-:W-:-:S02]  /*45aa0*/  FMUL R21, R0, R21 ;  /* 0x0000001500157220 */ /* 0x000fc40000400000 */
[C---:B------:R-:W-:Y:S02]  /*45ab0*/  FMUL R17, R0.reuse, R17 ;  /* 0x0000001100117220 */ /* 0x040fe40000400000 */
[C---:B------:R-:W-:Y:S02]  /*45ac0*/  FMUL R16, R0.reuse, R16 ;  /* 0x0000001000107220 */ /* 0x040fe40000400000 */
[C---:B------:R-:W-:Y:S02]  /*45ad0*/  FMUL R14, R0.reuse, R14 ;  /* 0x0000000e000e7220 */ /* 0x040fe40000400000 */
[C---:B------:R-:W-:Y:S01]  /*45ae0*/  FMUL R13, R0.reuse, R13 ;  /* 0x0000000d000d7220 */ /* 0x040fe20000400000 */
[----:B------:R-:W0:Y:S04]  /*45af0*/  LDS R6, [R11.X8+0x20800] ;  /* 0x020800000b067984 */ /* 0x000e280000008800 */
[----:B-1----:R-:W2:Y:S01]  /*45b00*/  LDL.LU R9, [R1+0x3a4] ;  /* 0x0003a40001097983 */ /* 0x002ea20000300800 */
[----:B------:R1:W-:Y:S02]  /*45b10*/  STL [R1+0x2b4], R4 ;  /* 0x0002b40401007387 */ /* 0x0003e40000100800 */
[----:B-1----:R-:W-:-:S05]  /*45b20*/  FMUL R4, R0, R23 ;  /* 0x0000001700047220 */ /* 0x002fca0000400000 */
[----:B------:R1:W-:Y:S01]  /*45b30*/  STL [R1+0x2c0], R4 ;  /* 0x0002c00401007387 */ /* 0x0003e20000100800 */
[----:B------:R-:W-:Y:S02]  /*45b40*/  STL [R1+0x2c4], R22 ;  /* 0x0002c41601007387 */ /* 0x000fe40000100800 */
[----:B------:R-:W-:Y:S02]  /*45b50*/  STL [R1+0x2e0], R21 ;  /* 0x0002e01501007387 */ /* 0x000fe40000100800 */
[----:B-1----:R-:W-:-:S05]  /*45b60*/  FMUL R4, R0, R20 ;  /* 0x0000001400047220 */ /* 0x002fca0000400000 */
[----:B------:R1:W-:Y:S01]  /*45b70*/  STL [R1+0x2e4], R4 ;  /* 0x0002e40401007387 */ /* 0x0003e20000100800 */
[----:B------:R0:W-:Y:S02]  /*45b80*/  STL [R1+0x300], R17 ;  /* 0x0003001101007387 */ /* 0x0001e40000100800 */
[----:B------:R-:W-:Y:S02]  /*45b90*/  STL [R1+0x304], R16 ;  /* 0x0003041001007387 */ /* 0x000fe40000100800 */
[----:B-1----:R-:W-:-:S05]  /*45ba0*/  FMUL R4, R0, R15 ;  /* 0x0000000f00047220 */ /* 0x002fca0000400000 */
[----:B------:R1:W-:Y:S01]  /*45bb0*/  STL [R1+0x370], R4 ;  /* 0x0003700401007387 */ /* 0x0003e20000100800 */
[----:B------:R-:W-:Y:S02]  /*45bc0*/  STL [R1+0x374], R14 ;  /* 0x0003740e01007387 */ /* 0x000fe40000100800 */
[----:B------:R-:W3:Y:S02]  /*45bd0*/  LDL.LU R25, [R1+0x418] ;  /* 0x0004180001197983 */ /* 0x000ee40000300800 */
[----:B------:R-:W-:Y:S01]  /*45be0*/  STL [R1+0x390], R13 ;  /* 0x0003900d01007387 */ /* 0x000fe20000100800 */
[----:B0-----:R-:W3:Y:S01]  /*45bf0*/  LDL.LU R17, [R1+0x41c] ;  /* 0x00041c0001117983 */ /* 0x001ee20000300800 */
[----:B-1----:R-:W-:-:S05]  /*45c00*/  FMUL R4, R0, R12 ;  /* 0x0000000c00047220 */ /* 0x002fca0000400000 */
[----:B------:R0:W-:Y:S01]  /*45c10*/  STL [R1+0x394], R4 ;  /* 0x0003940401007387 */ /* 0x0001e20000100800 */
[----:B------:R-:W3:Y:S03]  /*45c20*/  LDL.LU R16, [R1+0x408] ;  /* 0x0004080001107983 */ /* 0x000ee60000300800 */
[----:B0-----:R-:W3:Y:S01]  /*45c30*/  LDL.LU R4, [R1+0x40c] ;  /* 0x00040c0001047983 */ /* 0x001ee20000300800 */
[----:B------:R-:W3:Y:S02]  /*45c40*/  LDL.LU R24, [R1+0x3f8] ;  /* 0x0003f80001187983 */ /* 0x000ee40000300800 */
[----:B----4-:R-:W-:-:S05]  /*45c50*/  FMUL R10, R0, R10 ;  /* 0x0000000a000a7220 */ /* 0x010fca0000400000 */
[----:B------:R0:W-:Y:S01]  /*45c60*/  STL [R1+0x3b0], R10 ;  /* 0x0003b00a01007387 */ /* 0x0001e20000100800 */
[----:B------:R-:W4:Y:S02]  /*45c70*/  LDL.LU R23, [R1+0x3fc] ;  /* 0x0003fc0001177983 */ /* 0x000f240000300800 */
[----:B--2---:R-:W-:-:S05]  /*45c80*/  FMUL R0, R0, R9 ;  /* 0x0000000900007220 */ /* 0x004fca0000400000 */
[----:B------:R1:W-:Y:S01]  /*45c90*/  STL [R1+0x3b4], R0 ;  /* 0x0003b40001007387 */ /* 0x0003e20000100800 */
[----:B------:R-:W2:Y:S02]  /*45ca0*/  LDL.LU R22, [R1+0x3e8] ;  /* 0x0003e80001167983 */ /* 0x000ea40000300800 */
[----:B------:R-:W2:Y:S02]  /*45cb0*/  LDL.LU R21, [R1+0x3ec] ;  /* 0x0003ec0001157983 */ /* 0x000ea40000300800 */
[----:B------:R-:W2:Y:S01]  /*45cc0*/  LDL.LU R20, [R1+0x3d8] ;  /* 0x0003d80001147983 */ /* 0x000ea20000300800 */
[----:B------:R-:W2:Y:S01]  /*45cd0*/  LDL.LU R15, [R1+0x3dc] ;  /* 0x0003dc00010f7983 */ /* 0x000ea20000300800 */
[----:B------:R-:W2:Y:S02]  /*45ce0*/  LDL.LU R14, [R1+0x3c8] ;  /* 0x0003c800010e7983 */ /* 0x000ea40000300800 */
[----:B------:R-:W2:Y:S02]  /*45cf0*/  LDL.LU R13, [R1+0x3cc] ;  /* 0x0003cc00010d7983 */ /* 0x000ea40000300800 */
[----:B------:R-:W2:Y:S01]  /*45d00*/  LDL.LU R12, [R1+0x3b8] ;  /* 0x0003b800010c7983 */ /* 0x000ea20000300800 */
[----:B0-----:R-:W2:Y:S01]  /*45d10*/  LDL.LU R10, [R1+0x3bc] ;  /* 0x0003bc00010a7983 */ /* 0x001ea20000300800 */
[----:B------:R-:W2:Y:S01]  /*45d20*/  LDL.LU R9, [R1+0x3a8] ;  /* 0x0003a80001097983 */ /* 0x000ea20000300800 */
[----:B-1----:R3:W0:Y:S02]  /*45d30*/  MUFU.EX2 R0, R7 ;  /* 0x0000000700007308 */ /* 0x0026240000000800 */
[----:B---3--:R-:W-:-:S02]  /*45d40*/  FMUL R7, R2, R25 ;  /* 0x0000001902077220 */ /* 0x008fc40000400000 */
[----:B------:R-:W-:-:S03]  /*45d50*/  FMUL R17, R2, R17 ;  /* 0x0000001102117220 */ /* 0x000fc60000400000 */
[----:B------:R1:W-:Y:S02]  /*45d60*/  STL [R1+0x298], R7 ;  /* 0x0002980701007387 */ /* 0x0003e40000100800 */
[----:B------:R-:W-:Y:S02]  /*45d70*/  STL [R1+0x29c], R17 ;  /* 0x00029c1101007387 */ /* 0x000fe40000100800 */
[C---:B-1----:R-:W-:Y:S02]  /*45d80*/  FMUL R7, R2.reuse, R4 ;  /* 0x0000000402077220 */ /* 0x042fe40000400000 */
[----:B------:R-:W3:Y:S01]  /*45d90*/  LDL.LU R4, [R1+0xb98] ;  /* 0x000b980001047983 */ /* 0x000ee20000300800 */
[C---:B------:R-:W-:Y:S02]  /*45da0*/  FMUL R16, R2.reuse, R16 ;  /* 0x0000001002107220 */ /* 0x040fe40000400000 */
[----:B------:R-:W-:-:S03]  /*45db0*/  FMUL R24, R2, R24 ;  /* 0x0000001802187220 */ /* 0x000fc60000400000 */
[----:B------:R1:W-:Y:S04]  /*45dc0*/  STL [R1+0x2b8], R16 ;  /* 0x0002b81001007387 */ /* 0x0003e80000100800 */
[----:B-1----:R-:W3:Y:S01]  /*45dd0*/  LDL.64 R16, [R1+0xe88] ;  /* 0x000e880001107983 */ /* 0x002ee20000100a00 */
[----:B------:R2:W-:Y:S02]  /*45de0*/  STL [R1+0x2bc], R7 ;  /* 0x0002bc0701007387 */ /* 0x0005e40000100800 */
[----:B------:R-:W-:Y:S02]  /*45df0*/  STL [R1+0x2c8], R24 ;  /* 0x0002c81801007387 */ /* 0x000fe40000100800 */
[----:B----4-:R-:W-:-:S05]  /*45e00*/  FMUL R23, R2, R23 ;  /* 0x0000001702177220 */ /* 0x010fca0000400000 */
[----:B------:R-:W-:Y:S01]  /*45e10*/  STL [R1+0x2cc], R23 ;  /* 0x0002cc1701007387 */ /* 0x000fe20000100800 */
[C---:B--2---:R-:W-:Y:S02]  /*45e20*/  FMUL R7, R2.reuse, R22 ;  /* 0x0000001602077220 */ /* 0x044fe40000400000 */
[C---:B------:R-:W-:Y:S02]  /*45e30*/  FMUL R21, R2.reuse, R21 ;  /* 0x0000001502157220 */ /* 0x040fe40000400000 */
[C---:B------:R-:W-:Y:S01]  /*45e40*/  FMUL R20, R2.reuse, R20 ;  /* 0x0000001402147220 */ /* 0x040fe20000400000 */
[----:B------:R1:W-:Y:S02]  /*45e50*/  STL [R1+0x2e8], R7 ;  /* 0x0002e80701007387 */ /* 0x0003e40000100800 */
[----:B------:R-:W-:Y:S02]  /*45e60*/  STL [R1+0x2ec], R21 ;  /* 0x0002ec1501007387 */ /* 0x000fe40000100800 */
[----:B------:R-:W-:-:S02]  /*45e70*/  FMUL R14, R2, R14 ;  /* 0x0000000e020e7220 */ /* 0x000fc40000400000 */
[----:B------:R-:W-:Y:S02]  /*45e80*/  STL [R1+0x308], R20 ;  /* 0x0003081401007387 */ /* 0x000fe40000100800 */
[C---:B------:R-:W-:Y:S02]  /*45e90*/  FMUL R13, R2.reuse, R13 ;  /* 0x0000000d020d7220 */ /* 0x040fe40000400000 */
[C---:B-1----:R-:W-:Y:S02]  /*45ea0*/  FMUL R7, R2.reuse, R15 ;  /* 0x0000000f02077220 */ /* 0x042fe40000400000 */
[----:B------:R-:W-:-:S03]  /*45eb0*/  FMUL R10, R2, R10 ;  /* 0x0000000a020a7220 */ /* 0x000fc60000400000 */
[----:B------:R1:W-:Y:S01]  /*45ec0*/  STL [R1+0x30c], R7 ;  /* 0x00030c0701007387 */ /* 0x0003e20000100800 */
[----:B------:R2:W-:Y:S02]  /*45ed0*/  STL [R1+0x378], R14 ;  /* 0x0003780e01007387 */ /* 0x0005e40000100800 */
[----:B------:R4:W-:Y:S02]  /*45ee0*/  STL [R1+0x37c], R13 ;  /* 0x00037c0d01007387 */ /* 0x0009e40000100800 */
[C---:B------:R-:W-:Y:S02]  /*45ef0*/  FMUL R9, R2.reuse, R9 ;  /* 0x0000000902097220 */ /* 0x040fe40000400000 */
[----:B-1----:R-:W-:-:S05]  /*45f00*/  FMUL R7, R2, R12 ;  /* 0x0000000c02077220 */ /* 0x002fca0000400000 */
[----:B------:R1:W-:Y:S01]  /*45f10*/  STL [R1+0x398], R7 ;  /* 0x0003980701007387 */ /* 0x0003e20000100800 */
[----:B------:R-:W-:Y:S02]  /*45f20*/  STL [R1+0x39c], R10 ;  /* 0x00039c0a01007387 */ /* 0x000fe40000100800 */
[----:B--2---:R-:W0:Y:S02]  /*45f30*/  LDL.LU R14, [R1+0xb9c] ;  /* 0x000b9c00010e7983 */ /* 0x004e240000300800 */
[----:B------:R2:W-:Y:S01]  /*45f40*/  STL [R1+0x3b8], R9 ;  /* 0x0003b80901007387 */ /* 0x0005e20000100800 */
[----:B----4-:R-:W4:Y:S01]  /*45f50*/  LDL.LU R13, [R1+0x6f0] ;  /* 0x0006f000010d7983 */ /* 0x010f220000300800 */
[----:B-1----:R-:W-:-:S05]  /*45f60*/  FMUL R7, R2, R8 ;  /* 0x0000000802077220 */ /* 0x002fca0000400000 */
[----:B------:R-:W-:Y:S01]  /*45f70*/  STL [R1+0x3bc], R7 ;  /* 0x0003bc0701007387 */ /* 0x000fe20000100800 */
[----:B------:R-:W4:Y:S02]  /*45f80*/  LDL.LU R12, [R1+0x6f4] ;  /* 0x0006f400010c7983 */ /* 0x000f240000300800 */
[----:B--2---:R-:W2:Y:S02]  /*45f90*/  LDL.LU R9, [R1+0x6e0] ;  /* 0x0006e00001097983 */ /* 0x004ea40000300800 */
[----:B------:R-:W1:Y:S04]  /*45fa0*/  LDS R7, [R11.X8+0x20900] ;  /* 0x020900000b077984 */ /* 0x000e680000008800 */
[----:B---3--:R-:W-:-:S05]  /*45fb0*/  FFMA R4, R2, R4, R5 ;  /* 0x0000000402047223 */ /* 0x008fca0000000005 */
[----:B------:R3:W-:Y:S01]  /*45fc0*/  STL [R1+0xb98], R4 ;  /* 0x000b980401007387 */ /* 0x0007e20000100800 */
[----:B------:R-:W2:Y:S02]  /*45fd0*/  LDL.LU R8, [R1+0x6e4] ;  /* 0x0006e40001087983 */ /* 0x000ea40000300800 */
[----:B------:R-:W-:Y:S02]  /*45fe0*/  FADD R2, -R18, R19 ;  /* 0x0000001312027221 */ /* 0x000fe40000000100 */
[----:B------:R-:W2:Y:S01]  /*45ff0*/  LDL.LU R20, [R1+0x6d0] ;  /* 0x0006d00001147983 */ /* 0x000ea20000300800 */
[----:B------:R-:W2:Y:S01]  /*46000*/  LDL.LU R19, [R1+0x6d4] ;  /* 0x0006d40001137983 */ /* 0x000ea20000300800 */
[----:B------:R-:W2:Y:S02]  /*46010*/  LDL.LU R18, [R1+0x6c0] ;  /* 0x0006c00001127983 */ /* 0x000ea40000300800 */
[----:B---3--:R-:W-:Y:S02]  /*46020*/  IMAD.WIDE R4, R3, 0x2, R16 ;  /* 0x0000000203047825 */ /* 0x008fe400078e0210 */
[----:B------:R-:W3:Y:S02]  /*46030*/  LDL.LU R17, [R1+0x6c4] ;  /* 0x0006c40001117983 */ /* 0x000ee40000300800 */
[----:B------:R-:W3:Y:S02]  /*46040*/  LDL.LU R16, [R1+0x6b0] ;  /* 0x0006b00001107983 */ /* 0x000ee40000300800 */
[----:B------:R4:W3:Y:S01]  /*46050*/  LDG.E.U16 R21, [R4.64] ;  /* 0x0000000404157981 */ /* 0x0008e2000c1e1500 */
[----:B------:R-:W3:Y:S02]  /*46060*/  LDL.LU R10, [R1+0x6b4] ;  /* 0x0006b400010a7983 */ /* 0x000ee40000300800 */
[----:B0-----:R-:W-:-:S02]  /*46070*/  FFMA R14, R0, R14, R6 ;  /* 0x0000000e000e7223 */ /* 0x001fc40000000006 */
[----:B----4-:R-:W-:-:S03]  /*46080*/  FMUL R4, R0, R13 ;  /* 0x0000000d00047220 */ /* 0x010fc60000400000 */
[----:B------:R-:W-:Y:S01]  /*46090*/  STL [R1+0xb9c], R14 ;  /* 0x000b9c0e01007387 */ /* 0x000fe20000100800 */
[----:B------:R-:W4:Y:S02]  /*460a0*/  LDL.LU R5, [R1+0x6a0] ;  /* 0x0006a00001057983 */ /* 0x000f240000300800 */
[----:B------:R0:W-:Y:S02]  /*460b0*/  STL [R1+0x350], R4 ;  /* 0x0003500401007387 */ /* 0x0001e40000100800 */
[C---:B------:R-:W-:Y:S02]  /*460c0*/  FMUL R6, R0.reuse, R12 ;  /* 0x0000000c00067220 */ /* 0x040fe40000400000 */
[C---:B--2---:R-:W-:Y:S01]  /*460d0*/  FMUL R9, R0.reuse, R9 ;  /* 0x0000000900097220 */ /* 0x044fe20000400000 */
[----:B0-----:R-:W2:Y:S02]  /*460e0*/  LDL.LU R4, [R1+0x6a4] ;  /* 0x0006a40001047983 */ /* 0x001ea40000300800 */
[----:B------:R0:W-:Y:S02]  /*460f0*/  STL [R1+0x354], R6 ;  /* 0x0003540601007387 */ /* 0x0001e40000100800 */
[----:B------:R-:W2:Y:S01]  /*46100*/  LDL.LU R15, [R1+0x690] ;  /* 0x00069000010f7983 */ /* 0x000ea20000300800 */
[----:B------:R0:W-:Y:S04]  /*46110*/  STL [R1+0x3c0], R9 ;  /* 0x0003c00901007387 */ /* 0x0001e80000100800 */
[----:B------:R-:W2:Y:S01]  /*46120*/  LDL.LU R14, [R1+0x694] ;  /* 0x00069400010e7983 */ /* 0x000ea20000300800 */
[----:B0-----:R-:W-:-:S05]  /*46130*/  FMUL R6, R0, R8 ;  /* 0x0000000800067220 */ /* 0x001fca0000400000 */
[----:B------:R0:W-:Y:S01]  /*46140*/  STL [R1+0x3c4], R6 ;  /* 0x0003c40601007387 */ /* 0x0001e20000100800 */
[----:B------:R-:W2:Y:S02]  /*46150*/  LDL.LU R13, [R1+0x440] ;  /* 0x00044000010d7983 */ /* 0x000ea40000300800 */
[----:B------:R-:W2:Y:S02]  /*46160*/  LDL.LU R12, [R1+0x444] ;  /* 0x00044400010c7983 */ /* 0x000ea40000300800 */
[----:B------:R-:W2:Y:S01]  /*46170*/  LDL.LU R9, [R1+0x6f8] ;  /* 0x0006f80001097983 */ /* 0x000ea20000300800 */
[----:B------:R-:W2:Y:S01]  /*46180*/  LDL.LU R8, [R1+0x6fc] ;  /* 0x0006fc0001087983 */ /* 0x000ea20000300800 */
[C---:B------:R-:W-:Y:S02]  /*46190*/  FMUL R20, R0.reuse, R20 ;  /* 0x0000001400147220 */ /* 0x040fe40000400000 */
[C---:B------:R-:W-:Y:S02]  /*461a0*/  FMUL R18, R0.reuse, R18 ;  /* 0x0000001200127220 */ /* 0x040fe40000400000 */
[----:B---3--:R-:W-:-:S02]  /*461b0*/  FMUL R17, R0, R17 ;  /* 0x0000001100117220 */ /* 0x008fc40000400000 */
[----:B0-----:R-:W-:Y:S02]  /*461c0*/  FMUL R6, R0, R19 ;  /* 0x0000001300067220 */ /* 0x001fe40000400000 */
[----:B------:R-:W-:Y:S01]  /*461d0*/  FMUL R2, R2, 1.4426950216293334961 ;  /* 0x3fb8aa3b02027820 */ /* 0x000fe20000400000 */
[----:B------:R-:W-:Y:S02]  /*461e0*/  STL [R1+0x3d0], R20 ;  /* 0x0003d01401007387 */ /* 0x000fe40000100800 */
[----:B------:R0:W-:Y:S02]  /*461f0*/  STL [R1+0x3d4], R6 ;  /* 0x0003d40601007387 */ /* 0x0001e40000100800 */
[----:B------:R-:W-:Y:S02]  /*46200*/  STL [R1+0x3e0], R18 ;  /* 0x0003e01201007387 */ /* 0x000fe40000100800 */
[----:B------:R-:W-:Y:S01]  /*46210*/  STL [R1+0x3e4], R17 ;  /* 0x0003e41101007387 */ /* 0x000fe20000100800 */
[----:B------:R-:W3:Y:S01]  /*46220*/  MUFU.EX2 R2, R2 ;  /* 0x0000000200027308 */ /* 0x000ee20000000800 */
[----:B0-----:R-:W-:-:S02]  /*46230*/  FMUL R6, R0, R16 ;  /* 0x0000001000067220 */ /* 0x001fc40000400000 */
[C---:B------:R-:W-:Y:S02]  /*46240*/  FMUL R16, R0.reuse, R10 ;  /* 0x0000000a00107220 */ /* 0x040fe40000400000 */
[----:B------:R-:W2:Y:S01]  /*46250*/  LDL.LU R10, [R1+0x6e8] ;  /* 0x0006e800010a7983 */ /* 0x000ea20000300800 */
[----:B------:R-:W-:Y:S02]  /*46260*/  STL [R1+0x420], R21 ;  /* 0x0004201501007387 */ /* 0x000fe40000100800 */
[----:B------:R0:W-:Y:S02]  /*46270*/  STL [R1+0x3f0], R6 ;  /* 0x0003f00601007387 */ /* 0x0001e40000100800 */
[----:B0-----:R-:W2:Y:S01]  /*46280*/  LDL.LU R6, [R1+0x6ec] ;  /* 0x0006ec0001067983 */ /* 0x001ea20000300800 */
[----:B------:R2:W-:Y:S02]  /*46290*/  STL [R1+0x3f4], R16 ;  /* 0x0003f41001007387 */ /* 0x0005e40000100800 */
[----:B----4-:R-:W-:-:S02]  /*462a0*/  FMUL R17, R0, R5 ;  /* 0x0000000500117220 */ /* 0x010fc40000400000 */
[----:B------:R-:W4:Y:S03]  /*462b0*/  LDL.LU R5, [R1+0x6d8] ;  /* 0x0006d80001057983 */ /* 0x000f260000300800 */
[----:B------:R-:W-:Y:S02]  /*462c0*/  STL [R1+0x410], R17 ;  /* 0x0004101101007387 */ /* 0x000fe40000100800 */
[C---:B--2---:R-:W-:Y:S02]  /*462d0*/  FMUL R16, R0.reuse, R4 ;  /* 0x0000000400107220 */ /* 0x044fe40000400000 */
[----:B------:R-:W2:Y:S03]  /*462e0*/  LDL.LU R4, [R1+0x6dc] ;  /* 0x0006dc0001047983 */ /* 0x000ea60000300800 */
[----:B------:R0:W-:Y:S02]  /*462f0*/  STL [R1+0x414], R16 ;  /* 0x0004141001007387 */ /* 0x0001e40000100800 */
[----:B0-----:R-:W-:-:S02]  /*46300*/  FMUL R16, R0, R15 ;  /* 0x0000000f00107220 */ /* 0x001fc40000400000 */
[----:B------:R-:W-:-:S03]  /*46310*/  FMUL R15, R0, R14 ;  /* 0x0000000e000f7220 */ /* 0x000fc60000400000 */
[----:B------:R0:W-:Y:S02]  /*46320*/  STL [R1+0x430], R16 ;  /* 0x0004301001007387 */ /* 0x0001e40000100800 */
[----:B------:R0:W-:Y:S02]  /*46330*/  STL [R1+0x434], R15 ;  /* 0x0004340f01007387 */ /* 0x0001e40000100800 */
[C---:B------:R-:W-:Y:S02]  /*46340*/  FMUL R14, R0.reuse, R13 ;  /* 0x0000000d000e7220 */ /* 0x040fe40000400000 */
[----:B------:R-:W-:Y:S02]  /*46350*/  FMUL R13, R0, R12 ;  /* 0x0000000c000d7220 */ /* 0x000fe40000400000 */
[C---:B---3--:R-:W-:Y:S02]  /*46360*/  FMUL R12, R2.reuse, R9 ;  /* 0x00000009020c7220 */ /* 0x048fe40000400000 */
[C---:B------:R-:W-:Y:S01]  /*46370*/  FMUL R0, R2.reuse, R8 ;  /* 0x0000000802007220 */ /* 0x040fe20000400000 */
[----:B------:R3:W-:Y:S01]  /*46380*/  STL [R1+0x440], R14 ;  /* 0x0004400e01007387 */ /* 0x0007e20000100800 */
[----:B------:R1:W-:Y:S02]  /*46390*/  STL [R1+0x444], R13 ;  /* 0x0004440d01007387 */ /* 0x0003e40000100800 */
[----:B------:R-:W2:Y:S02]  /*463a0*/  LDL.LU R9, [R1+0x6c8] ;  /* 0x0006c80001097983 */ /* 0x000ea40000300800 */
[----:B------:R1:W-:Y:S01]  /*463b0*/  STL [R1+0x358], R12 ;  /* 0x0003580c01007387 */ /* 0x0003e20000100800 */
[----:B------:R-:W2:Y:S01]  /*463c0*/  LDL.LU R8, [R1+0x6cc] ;  /* 0x0006cc0001087983 */ /* 0x000ea20000300800 */
[----:B------:R1:W-:Y:S02]  /*463d0*/  STL [R1+0x35c], R0 ;  /* 0x00035c0001007387 */ /* 0x0003e40000100800 */
[----:B------:R-:W2:Y:S02]  /*463e0*/  LDL.LU R17, [R1+0x6b8] ;  /* 0x0006b80001117983 */ /* 0x000ea40000300800 */
[----:B0-----:R-:W2:Y:S01]  /*463f0*/  LDL.LU R16, [R1+0x6bc] ;  /* 0x0006bc0001107983 */ /* 0x001ea20000300800 */
[----:B------:R-:W2:Y:S01]  /*46400*/  LDL.LU R15, [R1+0x6a8] ;  /* 0x0006a800010f7983 */ /* 0x000ea20000300800 */
[----:B---3--:R-:W3:Y:S02]  /*46410*/  LDL.LU R14, [R1+0x6ac] ;  /* 0x0006ac00010e7983 */ /* 0x008ee40000300800 */
[----:B-1----:R-:W3:Y:S02]  /*46420*/  LDL.LU R13, [R1+0x698] ;  /* 0x00069800010d7983 */ /* 0x002ee40000300800 */
[----:B------:R-:W-:-:S05]  /*46430*/  FMUL R10, R2, R10 ;  /* 0x0000000a020a7220 */ /* 0x000fca0000400000 */
[----:B------:R0:W-:Y:S01]  /*46440*/  STL [R1+0x3c8], R10 ;  /* 0x0003c80a01007387 */ /* 0x0001e20000100800 */
[----:B------:R-:W3:Y:S02]  /*46450*/  LDL.LU R12, [R1+0x69c] ;  /* 0x00069c00010c7983 */ /* 0x000ee40000300800 */
[----:B------:R-:W-:-:S05]  /*46460*/  FMUL R0, R2, R6 ;  /* 0x0000000602007220 */ /* 0x000fca0000400000 */
[----:B------:R2:W-:Y:S01]  /*46470*/  STL [R1+0x3cc], R0 ;  /* 0x0003cc0001007387 */ /* 0x0005e20000100800 */
[----:B0-----:R-:W3:Y:S02]  /*46480*/  LDL.LU R10, [R1+0x448] ;  /* 0x00044800010a7983 */ /* 0x001ee40000300800 */
[----:B----4-:R-:W-:-:S05]  /*46490*/  FMUL R5, R2, R5 ;  /* 0x0000000502057220 */ /* 0x010fca0000400000 */
[----:B------:R-:W-:Y:S01]  /*464a0*/  STL [R1+0x3d8], R5 ;  /* 0x0003d80501007387 */ /* 0x000fe20000100800 */
[----:B------:R-:W4:Y:S02]  /*464b0*/  LDL.LU R6, [R1+0x44c] ;  /* 0x00044c0001067983 */ /* 0x000f240000300800 */
[----:B--2---:R-:W-:-:S05]  /*464c0*/  FMUL R0, R2, R4 ;  /* 0x0000000402007220 */ /* 0x004fca0000400000 */
[----:B------:R0:W-:Y:S04]  /*464d0*/  STL [R1+0x3dc], R0 ;  /* 0x0003dc0001007387 */ /* 0x0001e80000100800 */
[----:B0-----:R-:W2:Y:S01]  /*464e0*/  LDL.LU R0, [R1+0xba0] ;  /* 0x000ba00001007983 */ /* 0x001ea20000300800 */
[----:B------:R-:W2:Y:S02]  /*464f0*/  LDL.64 R4, [R1+0xe80] ;  /* 0x000e800001047983 */ /* 0x000ea40000100a00 */
[----:B------:R-:W2:Y:S02]  /*46500*/  LDL.64 R18, [R1+0xe78] ;  /* 0x000e780001127983 */ /* 0x000ea40000100a00 */
[C---:B------:R-:W-:Y:S02]  /*46510*/  FMUL R20, R2.reuse, R9 ;  /* 0x0000000902147220 */ /* 0x040fe40000400000 */
[----:B------:R-:W-:-:S02]  /*46520*/  FMUL R21, R2, R8 ;  /* 0x0000000802157220 */ /* 0x000fc40000400000 */
[----:B------:R-:W2:Y:S01]  /*46530*/  LDL.64 R8, [R1+0xe70] ;  /* 0x000e700001087983 */ /* 0x000ea20000100a00 */
[----:B------:R0:W-:Y:S02]  /*46540*/  STL [R1+0x3e8], R20 ;  /* 0x0003e81401007387 */ /* 0x0001e40000100800 */
[----:B------:R-:W-:Y:S02]  /*46550*/  STL [R1+0x3ec], R21 ;  /* 0x0003ec1501007387 */ /* 0x000fe40000100800 */
[C---:B0-----:R-:W-:Y:S02]  /*46560*/  FMUL R20, R2.reuse, R17 ;  /* 0x0000001102147220 */ /* 0x041fe40000400000 */
[C---:B------:R-:W-:Y:S02]  /*46570*/  FMUL R17, R2.reuse, R16 ;  /* 0x0000001002117220 */ /* 0x040fe40000400000 */
[C---:B------:R-:W-:Y:S01]  /*46580*/  FMUL R16, R2.reuse, R15 ;  /* 0x0000000f02107220 */ /* 0x040fe20000400000 */
[----:B------:R3:W-:Y:S02]  /*46590*/  STL [R1+0x3f8], R20 ;  /* 0x0003f81401007387 */ /* 0x0007e40000100800 */
[----:B------:R-:W-:Y:S02]  /*465a0*/  STL [R1+0x3fc], R17 ;  /* 0x0003fc1101007387 */ /* 0x000fe40000100800 */
[----:B---3--:R-:W-:-:S02]  /*465b0*/  FMUL R20, R2, R14 ;  /* 0x0000000e02147220 */ /* 0x008fc40000400000 */
[----:B------:R-:W3:Y:S01]  /*465c0*/  LDL.64 R14, [R1+0xe68] ;  /* 0x000e6800010e7983 */ /* 0x000ee20000100a00 */
[C---:B------:R-:W-:Y:S02]  /*465d0*/  FMUL R13, R2.reuse, R13 ;  /* 0x0000000d020d7220 */ /* 0x040fe40000400000 */
[----:B------:R0:W-:Y:S02]  /*465e0*/  STL [R1+0x418], R16 ;  /* 0x0004181001007387 */ /* 0x0001e40000100800 */
[C---:B------:R-:W-:Y:S02]  /*465f0*/  FMUL R12, R2.reuse, R12 ;  /* 0x0000000c020c7220 */ /* 0x040fe40000400000 */
[C---:B------:R-:W-:Y:S01]  /*46600*/  FMUL R10, R2.reuse, R10 ;  /* 0x0000000a020a7220 */ /* 0x040fe20000400000 */
[----:B0-----:R-:W3:Y:S01]  /*46610*/  LDL.64 R16, [R1+0xe60] ;  /* 0x000e600001107983 */ /* 0x001ee20000100a00 */
[----:B------:R0:W-:Y:S03]  /*46620*/  STL [R1+0x41c], R20 ;  /* 0x00041c1401007387 */ /* 0x0001e60000100800 */
[----:B0-----:R-:W3:Y:S01]  /*46630*/  LDL.64 R20, [R1+0xe58] ;  /* 0x000e580001147983 */ /* 0x001ee20000100a00 */
[----:B------:R-:W-:Y:S02]  /*46640*/  STL [R1+0x438], R13 ;  /* 0x0004380d01007387 */ /* 0x000fe40000100800 */
[----:B------:R0:W-:Y:S02]  /*46650*/  STL [R1+0x43c], R12 ;  /* 0x00043c0c01007387 */ /* 0x0001e40000100800 */
[----:B------:R-:W-:Y:S02]  /*46660*/  STL [R1+0x448], R10 ;  /* 0x0004480a01007387 */ /* 0x000fe40000100800 */
[----:B----4-:R-:W-:-:S05]  /*46670*/  FMUL R6, R2, R6 ;  /* 0x0000000602067220 */ /* 0x010fca0000400000 */
[----:B------:R1:W-:Y:S01]  /*46680*/  STL [R1+0x44c], R6 ;  /* 0x00044c0601007387 */ /* 0x0003e20000100800 */
[----:B0-----:R-:W4:Y:S02]  /*46690*/  LDL.64 R12, [R1+0xe50] ;  /* 0x000e5000010c7983 */ /* 0x001f240000100a00 */
[----:B--2---:R-:W-:Y:S02]  /*466a0*/  FFMA R0, R2, R0, R7 ;  /* 0x0000000002007223 */ /* 0x004fe40000000007 */
[----:B------:R-:W-:-:S04]  /*466b0*/  IMAD.WIDE R4, R3, 0x2, R4 ;  /* 0x0000000203047825 */ /* 0x000fc800078e0204 */
[C---:B-1----:R-:W-:Y:S01]  /*466c0*/  IMAD.WIDE R6, R3.reuse, 0x2, R18 ;  /* 0x0000000203067825 */ /* 0x042fe200078e0212 */
[----:B------:R0:W-:Y:S03]  /*466d0*/  STL [R1+0xba0], R0 ;  /* 0x000ba00001007387 */ /* 0x0001e60000100800 */
[----:B------:R-:W2:Y:S01]  /*466e0*/  LDL.64 R18, [R1+0xe48] ;  /* 0x000e480001127983 */ /* 0x000ea20000100a00 */
[----:B------:R3:W2:Y:S04]  /*466f0*/  LDG.E.U16 R26, [R4.64] ;  /* 0x00000004041a7981 */ /* 0x0006a8000c1e1500 */
[----:B------:R1:W2:Y:S01]  /*46700*/  LDG.E.U16 R27, [R6.64] ;  /* 0x00000004061b7981 */ /* 0x0002a2000c1e1500 */
[----:B------:R-:W2:Y:S02]  /*46710*/  LDL.64 R22, [R1+0xe40] ;  /* 0x000e400001167983 */ /* 0x000ea40000100a00 */
[----:B------:R-:W2:Y:S02]  /*46720*/  LDL.64 R24, [R1+0xe28] ;  /* 0x000e280001187983 */ /* 0x000ea40000100a00 */
[----:B---3--:R-:W-:-:S02]  /*46730*/  IMAD.WIDE R4, R3, 0x2, R14 ;  /* 0x0000000203047825 */ /* 0x008fc400078e020e */
[----:B------:R-:W3:Y:S02]  /*46740*/  LDL.64 R14, [R1+0xe38] ;  /* 0x000e3800010e7983 */ /* 0x000ee40000100a00 */
[C---:B------:R-:W-:Y:S02]  /*46750*/  IMAD.WIDE R8, R3.reuse, 0x2, R8 ;  /* 0x0000000203087825 */ /* 0x040fe400078e0208 */
[----:B------:R4:W3:Y:S04]  /*46760*/  LDG.E.U16 R2, [R4.64] ;  /* 0x0000000404027981 */ /* 0x0008e8000c1e1500 */
[----:B------:R0:W3:Y:S01]  /*46770*/  LDG.E.U16 R29, [R8.64] ;  /* 0x00000004081d7981 */ /* 0x0000e2000c1e1500 */
[----:B-1----:R-:W-:-:S03]  /*46780*/  IMAD.WIDE R6, R3, 0x2, R16 ;  /* 0x0000000203067825 */ /* 0x002fc600078e0210 */
[----:B------:R-:W3:Y:S04]  /*46790*/  LDL.64 R16, [R1+0xe30] ;  /* 0x000e300001107983 */ /* 0x000ee80000100a00 */
[----:B------:R2:W3:Y:S01]  /*467a0*/  LDG.E.U16 R28, [R6.64] ;  /* 0x00000004061c7981 */ /* 0x0004e2000c1e1500 */
[----:B0-----:R-:W-:-:S03]  /*467b0*/  IMAD.WIDE R8, R3, 0x2, R20 ;  /* 0x0000000203087825 */ /* 0x001fc600078e0214 */
[----:B------:R-:W3:Y:S04]  /*467c0*/  LDL.64 R20, [R1+0xe18] ;  /* 0x000e180001147983 */ /* 0x000ee80000100a00 */
[----:B------:R0:W3:Y:S01]  /*467d0*/  LDG.E.U16 R0, [R8.64] ;  /* 0x0000000408007981 */ /* 0x0000e2000c1e1500 */
[----:B----4-:R-:W-:-:S03]  /*467e0*/  IMAD.WIDE R4, R3, 0x2, R12 ;  /* 0x0000000203047825 */ /* 0x010fc600078e020c */
[----:B------:R-:W4:Y:S04]  /*467f0*/  LDL.64 R12, [R1+0xe20] ;  /* 0x000e2000010c7983 */ /* 0x000f280000100a00 */
[----:B------:R3:W4:Y:S01]  /*46800*/  LDG.E.U16 R10, [R4.64] ;  /* 0x00000004040a7981 */ /* 0x000722000c1e1500 */
[----:B--2---:R-:W-:-:S03]  /*46810*/  IMAD.WIDE R6, R3, 0x2, R18 ;  /* 0x0000000203067825 */ /* 0x004fc600078e0212 */
[----:B------:R-:W2:Y:S01]  /*46820*/  LDL.64 R18, [R1+0xe10] ;  /* 0x000e100001127983 */ /* 0x000ea20000100a00 */
[----:B------:R1:W-:Y:S02]  /*46830*/  STL [R1+0x40c], R26 ;  /* 0x00040c1a01007387 */ /* 0x0003e40000100800 */
[----:B------:R1:W-:Y:S02]  /*46840*/  STL [R1+0x408], R27 ;  /* 0x0004081b01007387 */ /* 0x0003e40000100800 */
[C---:B0-----:R-:W-:Y:S02]  /*46850*/  IMAD.WIDE R8, R3.reuse, 0x2, R22 ;  /* 0x0000000203087825 */ /* 0x041fe400078e0216 */
[----:B------:R-:W2:Y:S04]  /*46860*/  LDL.64 R22, [R1+0xe00] ;  /* 0x000e000001167983 */ /* 0x000ea80000100a00 */
[----:B-1----:R0:W2:Y:S04]  /*46870*/  LDG.E.U16 R26, [R6.64] ;  /* 0x00000004061a7981 */ /* 0x0020a8000c1e1500 */
[----:B------:R1:W2:Y:S01]  /*46880*/  LDG.E.U16 R27, [R8.64] ;  /* 0x00000004081b7981 */ /* 0x0002a2000c1e1500 */
[----:B---3--:R-:W-:-:S03]  /*46890*/  IMAD.WIDE R4, R3, 0x2, R14 ;  /* 0x0000000203047825 */ /* 0x008fc600078e020e */
[----:B------:R-:W3:Y:S01]  /*468a0*/  LDL.64 R14, [R1+0xe08] ;  /* 0x000e0800010e7983 */ /* 0x000ee20000100a00 */
[----:B-1----:R-:W-:-:S04]  /*468b0*/  IMAD.WIDE R8, R3, 0x2, R24 ;  /* 0x0000000203087825 */ /* 0x002fc800078e0218 */
[C---:B0-----:R-:W-:Y:S02]  /*468c0*/  IMAD.WIDE R6, R3.reuse, 0x2, R16 ;  /* 0x0000000203067825 */ /* 0x041fe400078e0210 */
[----:B------:R-:W3:Y:S02]  /*468d0*/  LDL.64 R16, [R1+0xdf8] ;  /* 0x000df80001107983 */ /* 0x000ee40000100a00 */
[----:B------:R0:W-:Y:S02]  /*468e0*/  STL [R1+0x404], R29 ;  /* 0x0004041d01007387 */ /* 0x0001e40000100800 */
[----:B------:R1:W-:Y:S02]  /*468f0*/  STL [R1+0x400], R2 ;  /* 0x0004000201007387 */ /* 0x0003e40000100800 */
[----:B------:R1:W-:Y:S01]  /*46900*/  STL [R1+0x3ac], R28 ;  /* 0x0003ac1c01007387 */ /* 0x0003e20000100800 */
[----:B0-----:R4:W3:Y:S04]  /*46910*/  LDG.E.U16 R29, [R4.64] ;  /* 0x00000004041d7981 */ /* 0x0018e8000c1e1500 */
[----:B-1----:R0:W3:Y:S04]  /*46920*/  LDG.E.U16 R2, [R6.64] ;  /* 0x0000000406027981 */ /* 0x0020e8000c1e1500 */
        /* <DEDUP_REMOVED lines=9> */
[----:B------:R1:W-:Y:S03]  /*469c0*/  STL [R1+0x3a8], R0 ;  /* 0x0003a80001007387 */ /* 0x0003e60000100800 */
[----:B-1----:R1:W2:Y:S01]  /*469d0*/  LDG.E.U16 R0, [R8.64] ;  /* 0x0000000408007981 */ /* 0x0022a2000c1e1500 */
[----:B---3--:R-:W-:-:S03]  /*469e0*/  IMAD.WIDE R4, R3, 0x2, R14 ;  /* 0x0000000203047825 */ /* 0x008fc600078e020e */
[----:B------:R-:W3:Y:S01]  /*469f0*/  LDL.64 R14, [R1+0xdd8] ;  /* 0x000dd800010e7983 */ /* 0x000ee20000100a00 */
[----:B------:R0:W-:Y:S03]  /*46a00*/  STL [R1+0x3a4], R10 ;  /* 0x0003a40a01007387 */ /* 0x0001e60000100800 */
[----:B0-----:R4:W3:Y:S01]  /*46a10*/  LDG.E.U16 R10, [R4.64] ;  /* 0x00000004040a7981 */ /* 0x0018e2000c1e1500 */
[----:B------:R-:W-:Y:S02]  /*46a20*/  STL [R1+0x38c], R27 ;  /* 0x00038c1b01007387 */ /* 0x000fe40000100800 */
[----:B------:R-:W-:-:S04]  /*46a30*/  IMAD.WIDE R6, R3, 0x2, R22 ;  /* 0x0000000203067825 */ /* 0x000fc800078e0216 */
[----:B------:R0:W-:Y:S01]  /*46a40*/  STL [R1+0x3a0], R26 ;  /* 0x0003a01a01007387 */ /* 0x0001e20000100800 */
[----:B------:R-:W3:Y:S01]  /*46a50*/  LDL.64 R22, [R1+0xdc8] ;  /* 0x000dc80001167983 */ /* 0x000ee20000100a00 */
[----:B-1----:R-:W-:-:S03]  /*46a60*/  IMAD.WIDE R8, R3, 0x2, R16 ;  /* 0x0000000203087825 */ /* 0x002fc600078e0210 */
[----:B0-----:R-:W3:Y:S01]  /*46a70*/  LDL.64 R26, [R1+0xdd0] ;  /* 0x000dd000011a7983 */ /* 0x001ee20000100a00 */
[----:B------:R0:W-:Y:S02]  /*46a80*/  STL [R1+0x388], R29 ;  /* 0x0003881d01007387 */ /* 0x0001e40000100800 */
[----:B------:R1:W-:Y:S02]  /*46a90*/  STL [R1+0x384], R2 ;  /* 0x0003840201007387 */ /* 0x0003e40000100800 */
[----:B------:R-:W3:Y:S01]  /*46aa0*/  LDL.64 R16, [R1+0xdc0] ;  /* 0x000dc00001107983 */ /* 0x000ee20000100a00 */
[----:B0-----:R0:W3:Y:S04]  /*46ab0*/  LDG.E.U16 R29, [R6.64] ;  /* 0x00000004061d7981 */ /* 0x0010e8000c1e1500 */
[----:B-1----:R2:W3:Y:S01]  /*46ac0*/  LDG.E.U16 R2, [R8.64] ;  /* 0x0000000408027981 */ /* 0x0024e2000c1e1500 */
[----:B0-----:R-:W-:-:S04]  /*46ad0*/  IMAD.WIDE R6, R3, 0x2, R20 ;  /* 0x0000000203067825 */ /* 0x001fc800078e0214 */
[C---:B----4-:R-:W-:Y:S02]  /*46ae0*/  IMAD.WIDE R4, R3.reuse, 0x2, R12 ;  /* 0x0000000203047825 */ /* 0x050fe400078e020c */
[----:B------:R-:W4:Y:S02]  /*46af0*/  LDL.64 R12, [R1+0xdb8] ;  /* 0x000db800010c7983 */ /* 0x000f240000100a00 */
[----:B------:R0:W-:Y:S02]  /*46b00*/  STL [R1+0x380], R28 ;  /* 0x0003801c01007387 */ /* 0x0001e40000100800 */
[----:B------:R-:W-:Y:S02]  /*46b10*/  STL [R1+0x368], R25 ;  /* 0x0003681901007387 */ /* 0x000fe40000100800 */
[----:B------:R1:W-:Y:S01]  /*46b20*/  STL [R1+0x36c], R24 ;  /* 0x00036c1801007387 */ /* 0x0003e20000100800 */
[----:B0-----:R0:W4:Y:S04]  /*46b30*/  LDG.E.U16 R28, [R4.64] ;  /* 0x00000004041c7981 */ /* 0x001128000c1e1500 */
[----:B-1----:R-:W4:Y:S01]  /*46b40*/  LDL.64 R24, [R1+0xdb0] ;  /* 0x000db00001187983 */ /* 0x002f220000100a00 */
[----:B--2---:R-:W-:-:S03]  /*46b50*/  IMAD.WIDE R8, R3, 0x2, R18 ;  /* 0x0000000203087825 */ /* 0x004fc600078e0212 */
[----:B------:R1:W-:Y:S04]  /*46b60*/  STL [R1+0x364], R0 ;  /* 0x0003640001007387 */ /* 0x0003e80000100800 */
[----:B-1----:R1:W2:Y:S04]  /*46b70*/  LDG.E.U16 R0, [R6.64] ;  /* 0x0000000406007981 */ /* 0x0022a8000c1e1500 */
[----:B---3--:R3:W-:Y:S01]  /*46b80*/  STL [R1+0x360], R10 ;  /* 0x0003600a01007387 */ /* 0x0087e20000100800 */
[----:B------:R-:W2:Y:S02]  /*46b90*/  LDL.64 R18, [R1+0xda0] ;  /* 0x000da00001127983 */ /* 0x000ea40000100a00 */
[----:B0-----:R-:W-:-:S04]  /*46ba0*/  IMAD.WIDE R4, R3, 0x2, R14 ;  /* 0x0000000203047825 */ /* 0x001fc800078e020e */
[----:B------:R-:W2:Y:S01]  /*46bb0*/  LDL.64 R20, [R1+0xda8] ;  /* 0x000da80001147983 */ /* 0x000ea20000100a00 */
[----:B------:R-:W2:Y:S04]  /*46bc0*/  LDL.64 R14, [R1+0xd98] ;  /* 0x000d9800010e7983 */ /* 0x000ea80000100a00 */
[----:B---3--:R0:W3:Y:S01]  /*46bd0*/  LDG.E.U16 R10, [R8.64] ;  /* 0x00000004080a7981 */ /* 0x0080e2000c1e1500 */
[----:B-1----:R-:W-:-:S05]  /*46be0*/  IMAD.WIDE R6, R3, 0x2, R26 ;  /* 0x0000000203067825 */ /* 0x002fca00078e021a */
[----:B------:R4:W3:Y:S01]  /*46bf0*/  LDG.E.U16 R27, [R6.64] ;  /* 0x00000004061b7981 */ /* 0x0008e2000c1e1500 */
[----:B0-----:R-:W-:-:S03]  /*46c00*/  IMAD.WIDE R8, R3, 0x2, R22 ;  /* 0x0000000203087825 */ /* 0x001fc600078e0216 */
[----:B------:R0:W-:Y:S01]  /*46c10*/  STL [R1+0x27c], R29 ;  /* 0x00027c1d01007387 */ /* 0x0001e20000100800 */
[----:B------:R1:W-:Y:S02]  /*46c20*/  STL [R1+0x278], R2 ;  /* 0x0002780201007387 */ /* 0x0003e40000100800 */
[----:B------:R-:W3:Y:S01]  /*46c30*/  LDL.64 R22, [R1+0xd90] ;  /* 0x000d900001167983 */ /* 0x000ee20000100a00 */
[----:B0-----:R0:W3:Y:S04]  /*46c40*/  LDG.E.U16 R29, [R4.64] ;  /* 0x00000004041d7981 */ /* 0x0010e8000c1e1500 */
[----:B-1----:R1:W3:Y:S01]  /*46c50*/  LDG.E.U16 R2, [R8.64] ;  /* 0x0000000408027981 */ /* 0x0022e2000c1e1500 */
[----:B0-----:R-:W-:-:S03]  /*46c60*/  IMAD.WIDE R4, R3, 0x2, R16 ;  /* 0x0000000203047825 */ /* 0x001fc600078e0210 */
[----:B------:R-:W3:Y:S01]  /*46c70*/  LDL.64 R16, [R1+0xd88] ;  /* 0x000d880001107983 */ /* 0x000ee20000100a00 */
[----:B----4-:R-:W-:-:S03]  /*46c80*/  IMAD.WIDE R6, R3, 0x2, R12 ;  /* 0x0000000203067825 */ /* 0x010fc600078e020c */
[----:B------:R-:W4:Y:S04]  /*46c90*/  LDL.64 R12, [R1+0xd80] ;  /* 0x000d8000010c7983 */ /* 0x000f280000100a00 */
[----:B------:R0:W-:Y:S01]  /*46ca0*/  STL [R1+0x274], R28 ;  /* 0x0002741c01007387 */ /* 0x0001e20000100800 */
[----:B-1----:R-:W-:-:S05]  /*46cb0*/  IMAD.WIDE R8, R3, 0x2, R24 ;  /* 0x0000000203087825 */ /* 0x002fca00078e0218 */
[----:B------:R1:W4:Y:S04]  /*46cc0*/  LDG.E.U16 R24, [R8.64] ;  /* 0x0000000408187981 */ /* 0x000328000c1e1500 */
[----:B0-----:R0:W4:Y:S04]  /*46cd0*/  LDG.E.U16 R28, [R4.64] ;  /* 0x00000004041c7981 */ /* 0x001128000c1e1500 */
[----:B--2---:R2:W-:Y:S04]  /*46ce0*/  STL [R1+0x270], R0 ;  /* 0x0002700001007387 */ /* 0x0045e80000100800 */
[----:B--2---:R2:W4:Y:S02]  /*46cf0*/  LDG.E.U16 R0, [R6.64] ;  /* 0x0000000406007981 */ /* 0x004524000c1e1500 */
[----:B--2---:R-:W-:-:S05]  /*46d00*/  IMAD.WIDE R6, R3, 0x2, R18 ;  /* 0x0000000203067825 */ /* 0x004fca00078e0212 */
[----:B------:R2:W4:Y:S01]  /*46d10*/  LDG.E.U16 R26, [R6.64] ;  /* 0x00000004061a7981 */ /* 0x000522000c1e1500 */
[----:B-1----:R-:W-:-:S04]  /*46d20*/  IMAD.WIDE R8, R3, 0x2, R14 ;  /* 0x0000000203087825 */ /* 0x002fc800078e020e */
[C---:B0-----:R-:W-:Y:S01]  /*46d30*/  IMAD.WIDE R4, R3.reuse, 0x2, R20 ;  /* 0x0000000203047825 */ /* 0x041fe200078e0214 */
[----:B---3--:R0:W-:Y:S03]  /*46d40*/  STL [R1+0x25c], R10 ;  /* 0x00025c0a01007387 */ /* 0x0081e60000100800 */
[----:B------:R-:W3:Y:S02]  /*46d50*/  LDL.64 R14, [R1+0xd78] ;  /* 0x000d7800010e7983 */ /* 0x000ee40000100a00 */
[----:B------:R-:W3:Y:S02]  /*46d60*/  LDL.64 R20, [R1+0xd58] ;  /* 0x000d580001147983 */ /* 0x000ee40000100a00 */
[----:B------:R-:W3:Y:S01]  /*46d70*/  LDL.64 R18, [R1+0xd38] ;  /* 0x000d380001127983 */ /* 0x000ee20000100a00 */
[----:B0-----:R0:W3:Y:S01]  /*46d80*/  LDG.E.U16 R10, [R4.64] ;  /* 0x00000004040a7981 */ /* 0x0010e2000c1e1500 */
[----:B--2---:R-:W-:-:S03]  /*46d90*/  IMAD.WIDE R6, R3, 0x2, R16 ;  /* 0x0000000203067825 */ /* 0x004fc600078e0210 */
[----:B----4-:R1:W-:Y:S01]  /*46da0*/  STL [R1+0x3488], R26 ;  /* 0x0034881a01007387 */ /* 0x0103e20000100800 */
[----:B------:R2:W-:Y:S03]  /*46db0*/  STL [R1+0x258], R29 ;  /* 0x0002581d01007387 */ /* 0x0005e60000100800 */
[----:B-1----:R3:W4:Y:S04]  /*46dc0*/  LDG.E.U16 R26, [R6.64] ;  /* 0x00000004061a7981 */ /* 0x002728000c1e1500 */
[----:B--2---:R1:W2:Y:S02]  /*46dd0*/  LDG.E.U16 R29, [R8.64] ;  /* 0x00000004081d7981 */ /* 0x0042a4000c1e1500 */
[----:B-1----:R-:W-:-:S02]  /*46de0*/  IMAD.WIDE R8, R3, 0x2, R12 ;  /* 0x0000000203087825 */ /* 0x002fc400078e020c */
[----:B------:R-:W2:Y:S04]  /*46df0*/  LDL.64 R12, [R1+0xd18] ;  /* 0x000d1800010c7983 */ /* 0x000ea80000100a00 */
[----:B------:R1:W2:Y:S01]  /*46e00*/  LDG.E.U16 R25, [R8.64] ;  /* 0x0000000408197981 */ /* 0x0002a2000c1e1500 */
[----:B0-----:R-:W-:-:S04]  /*46e10*/  IMAD.WIDE R4, R3, 0x2, R22 ;  /* 0x0000000203047825 */ /* 0x001fc800078e0216 */
[----:B------:R0:W-:Y:S02]  /*46e20*/  STL [R1+0x254], R27 ;  /* 0x0002541b01007387 */ /* 0x0001e40000100800 */
[----:B------:R-:W2:Y:S01]  /*46e30*/  LDL.64 R16, [R1+0xcd8] ;  /* 0x000cd80001107983 */ /* 0x000ea20000100a00 */
[----:B------:R-:W2:Y:S01]  /*46e40*/  LDL.64 R22, [R1+0xcf8] ;  /* 0x000cf80001167983 */ /* 0x000ea20000100a00 */
[----:B---3--:R-:W-:-:S03]  /*46e50*/  IMAD.WIDE R6, R3, 0x2, R20 ;  /* 0x0000000203067825 */ /* 0x008fc600078e0214 */
[----:B0-----:R0:W3:Y:S01]  /*46e60*/  LDG.E.U16 R27, [R4.64] ;  /* 0x00000004041b7981 */ /* 0x0010e2000c1e1500 */
[----:B-1----:R-:W-:-:S04]  /*46e70*/  IMAD.WIDE R8, R3, 0x2, R18 ;  /* 0x0000000203087825 */ /* 0x002fc800078e0212 */
[C---:B0-----:R-:W-:Y:S01]  /*46e80*/  IMAD.WIDE R4, R3.reuse, 0x2, R14 ;  /* 0x0000000203047825 */ /* 0x041fe200078e020e */
[----:B----4-:R0:W-:Y:S04]  /*46e90*/  STL [R1+0x34d0], R26 ;  /* 0x0034d01a01007387 */ /* 0x0101e80000100800 */
[----:B0-----:R0:W4:Y:S04]  /*46ea0*/  LDG.E.U16 R26, [R6.64] ;  /* 0x00000004061a7981 */ /* 0x001128000c1e1500 */
[----:B--2---:R-:W-:Y:S01]  /*46eb0*/  STL [R1+0x348c], R25 ;  /* 0x00348c1901007387 */ /* 0x004fe20000100800 */
[----:B------:R1:W-:Y:S02]  /*46ec0*/  STL [R1+0x250], R2 ;  /* 0x0002500201007387 */ /* 0x0003e40000100800 */
[----:B------:R-:W2:Y:S02]  /*46ed0*/  LDL.64 R14, [R1+0xcb8] ;  /* 0x000cb800010e7983 */ /* 0x000ea40000100a00 */
[----:B------:R-:W3:Y:S01]  /*46ee0*/  LDL.64 R20, [R1+0xc98] ;  /* 0x000c980001147983 */ /* 0x000ee20000100a00 */
[----:B------:R-:W4:Y:S01]  /*46ef0*/  LDL.64 R18, [R1+0xc78] ;  /* 0x000c780001127983 */ /* 0x000f220000100a00 */
[----:B------:R-:W-:Y:S02]  /*46f00*/  STL [R1+0x24c], R28 ;  /* 0x00024c1c01007387 */ /* 0x000fe40000100800 */
[----:B------:R0:W-:Y:S02]  /*46f10*/  STL [R1+0x248], R0 ;  /* 0x0002480001007387 */ /* 0x0001e40000100800 */
[----:B------:R0:W-:Y:S01]  /*46f20*/  STL [R1+0x244], R24 ;  /* 0x0002441801007387 */ /* 0x0001e20000100800 */
[----:B-1----:R1:W4:Y:S01]  /*46f30*/  LDG.E.U16 R2, [R4.64] ;  /* 0x0000000404027981 */ /* 0x002322000c1e1500 */
[----:B0-----:R-:W-:-:S03]  /*46f40*/  IMAD.WIDE R6, R3, 0x2, R22 ;  /* 0x0000000203067825 */ /* 0x001fc600078e0216 */
[----:B------:R0:W4:Y:S04]  /*46f50*/  LDG.E.U16 R0, [R8.64] ;  /* 0x0000000408007981 */ /* 0x000128000c1e1500 */
[----:B------:R3:W4:Y:S01]  /*46f60*/  LDG.E.U16 R28, [R6.64] ;  /* 0x00000004061c7981 */ /* 0x000722000c1e1500 */
[----:B-1----:R-:W-:-:S03]  /*46f70*/  IMAD.WIDE R4, R3, 0x2, R12 ;  /* 0x0000000203047825 */ /* 0x002fc600078e020c */
[----:B------:R-:W4:Y:S01]  /*46f80*/  LDL.64 R12, [R1+0xc58] ;  /* 0x000c5800010c7983 */ /* 0x000f220000100a00 */
[----:B------:R1:W-:Y:S02]  /*46f90*/  STL [R1+0x240], R10 ;  /* 0x0002400a01007387 */ /* 0x0003e40000100800 */
[----:B------:R-:W4:Y:S02]  /*46fa0*/  LDL.64 R24, [R1+0xc38] ;  /* 0x000c380001187983 */ /* 0x000f240000100a00 */
[C---:B0-----:R-:W-:Y:S02]  /*46fb0*/  IMAD.WIDE R8, R3.reuse, 0x2, R16 ;  /* 0x0000000203087825 */ /* 0x041fe400078e0210 */
[----:B------:R-:W4:Y:S02]  /*46fc0*/  LDL.64 R16, [R1+0xc18] ;  /* 0x000c180001107983 */ /* 0x000f240000100a00 */
[----:B------:R0:W-:Y:S02]  /*46fd0*/  STL [R1+0x238], R29 ;  /* 0x0002381d01007387 */ /* 0x0001e40000100800 */
[----:B------:R-:W4:Y:S01]  /*46fe0*/  LDL.64 R22, [R1+0xbf8] ;  /* 0x000bf80001167983 */ /* 0x000f220000100a00 */
[----:B-1----:R2:W4:Y:S04]  /*46ff0*/  LDG.E.U16 R10, [R4.64] ;  /* 0x00000004040a7981 */ /* 0x002528000c1e1500 */
[----:B0-----:R0:W4:Y:S01]  /*47000*/  LDG.E.U16 R29, [R8.64] ;  /* 0x00000004081d7981 */ /* 0x001122000c1e1500 */
[----:B--2---:R-:W-:-:S04]  /*47010*/  IMAD.WIDE R4, R3, 0x2, R14 ;  /* 0x0000000203047825 */ /* 0x004fc800078e020e */
[C---:B---3--:R-:W-:Y:S01]  /*47020*/  IMAD.WIDE R6, R3.reuse, 0x2, R20 ;  /* 0x0000000203067825 */ /* 0x048fe200078e0214 */
[----:B------:R-:W2:Y:S04]  /*47030*/  LDL.64 R14, [R1+0xbd8] ;  /* 0x000bd800010e7983 */ /* 0x000ea80000100a00 */
[----:B------:R-:W3:Y:S01]  /*47040*/  LDL.64 R20, [R1+0xd70] ;  /* 0x000d700001147983 */ /* 0x000ee20000100a00 */
[----:B------:R1:W-:Y:S03]  /*47050*/  STL [R1+0x234], R27 ;  /* 0x0002341b01007387 */ /* 0x0003e60000100800 */
[----:B----4-:R4:W-:Y:S01]  /*47060*/  STL [R1+0x1f8], R2 ;  /* 0x0001f80201007387 */ /* 0x0109e20000100800 */
[----:B------:R4:W-:Y:S03]  /*47070*/  STL [R1+0x1f4], R26 ;  /* 0x0001f41a01007387 */ /* 0x0009e60000100800 */
[----:B-1----:R1:W3:Y:S01]  /*47080*/  LDG.E.U16 R27, [R4.64] ;  /* 0x00000004041b7981 */ /* 0x0022e2000c1e1500 */
[----:B0-----:R-:W-:-:S04]  /*47090*/  IMAD.WIDE R8, R3, 0x2, R18 ;  /* 0x0000000203087825 */ /* 0x001fc800078e0212 */
[----:B------:R-:W3:Y:S01]  /*470a0*/  LDL.64 R18, [R1+0xd68] ;  /* 0x000d680001127983 */ /* 0x000ee20000100a00 */
[----:B----4-:R0:W4:Y:S04]  /*470b0*/  LDG.E.U16 R2, [R6.64] ;  /* 0x0000000406027981 */ /* 0x010128000c1e1500 */
[----:B------:R0:W3:Y:S01]  /*470c0*/  LDG.E.U16 R26, [R8.64] ;  /* 0x00000004081a7981 */ /* 0x0000e2000c1e1500 */
[----:B-1----:R-:W-:-:S03]  /*470d0*/  IMAD.WIDE R4, R3, 0x2, R12 ;  /* 0x0000000203047825 */ /* 0x002fc600078e020c */
[----:B------:R-:W3:Y:S01]  /*470e0*/  LDL.64 R12, [R1+0xd60] ;  /* 0x000d6000010c7983 */ /* 0x000ee20000100a00 */
[----:B0-----:R-:W-:-:S04]  /*470f0*/  IMAD.WIDE R6, R3, 0x2, R24 ;  /* 0x0000000203067825 */ /* 0x001fc800078e0218 */
[C---:B------:R-:W-:Y:S02]  /*47100*/  IMAD.WIDE R8, R3.reuse, 0x2, R16 ;  /* 0x0000000203087825 */ /* 0x040fe400078e0210 */
[----:B------:R-:W4:Y:S02]  /*47110*/  LDL.64 R16, [R1+0xd50] ;  /* 0x000d500001107983 */ /* 0x000f240000100a00 */
[----:B------:R0:W-:Y:S02]  /*47120*/  STL [R1+0x1f0], R0 ;  /* 0x0001f00001007387 */ /* 0x0001e40000100800 */
[----:B------:R1:W-:Y:S01]  /*47130*/  STL [R1+0x16c], R10 ;  /* 0x00016c0a01007387 */ /* 0x0003e20000100800 */
[----:B0-----:R0:W4:Y:S04]  /*47140*/  LDG.E.U16 R0, [R4.64] ;  /* 0x0000000404007981 */ /* 0x001128000c1e1500 */
[----:B-1----:R2:W4:Y:S02]  /*47150*/  LDG.E.U16 R10, [R6.64] ;  /* 0x00000004060a7981 */ /* 0x002524000c1e1500 */
[----:B--2---:R-:W-:-:S05]  /*47160*/  IMAD.WIDE R6, R3, 0x2, R14 ;  /* 0x0000000203067825 */ /* 0x004fca00078e020e */
[----:B------:R3:W2:Y:S02]  /*47170*/  LDG.E.U16 R25, [R6.64] ;  /* 0x0000000406197981 */ /* 0x0006a4000c1e1500 */
[----:B---3--:R-:W-:-:S05]  /*47180*/  IMAD.WIDE R6, R3, 0x2, R12 ;  /* 0x0000000203067825 */ /* 0x008fca00078e020c */
[----:B------:R-:W3:Y:S04]  /*47190*/  LDG.E.U16 R24, [R6.64] ;  /* 0x0000000406187981 */ /* 0x000ee8000c1e1500 */
[----:B------:R1:W-:Y:S01]  /*471a0*/  STL [R1+0x168], R28 ;  /* 0x0001681c01007387 */ /* 0x0003e20000100800 */
[----:B0-----:R-:W-:-:S04]  /*471b0*/  IMAD.WIDE R4, R3, 0x2, R22 ;  /* 0x0000000203047825 */ /* 0x001fc800078e0216 */
[----:B------:R-:W2:Y:S02]  /*471c0*/  LDL.64 R14, [R1+0xd10] ;  /* 0x000d1000010e7983 */ /* 0x000ea40000100a00 */
[----:B------:R-:W2:Y:S01]  /*471d0*/  LDL.64 R22, [R1+0xd30] ;  /* 0x000d300001167983 */ /* 0x000ea20000100a00 */
[----:B-1----:R0:W2:Y:S02]  /*471e0*/  LDG.E.U16 R28, [R8.64] ;  /* 0x00000004081c7981 */ /* 0x0020a4000c1e1500 */
[C---:B0-----:R-:W-:Y:S02]  /*471f0*/  IMAD.WIDE R8, R3.reuse, 0x2, R20 ;  /* 0x0000000203087825 */ /* 0x041fe400078e0214 */
[----:B------:R-:W2:Y:S02]  /*47200*/  LDL.64 R20, [R1+0xcf0] ;  /* 0x000cf00001147983 */ /* 0x000ea40000100a00 */
[----:B------:R0:W-:Y:S02]  /*47210*/  STL [R1+0x164], R29 ;  /* 0x0001641d01007387 */ /* 0x0001e40000100800 */
[----:B------:R1:W-:Y:S02]  /*47220*/  STL [R1+0x160], R27 ;  /* 0x0001601b01007387 */ /* 0x0003e40000100800 */
[----:B------:R-:W2:Y:S01]  /*47230*/  LDL.64 R12, [R1+0xcb0] ;  /* 0x000cb000010c7983 */ /* 0x000ea20000100a00 */
[----:B0-----:R0:W2:Y:S04]  /*47240*/  LDG.E.U16 R29, [R4.64] ;  /* 0x00000004041d7981 */ /* 0x0010a8000c1e1500 */
[----:B-1----:R4:W2:Y:S01]  /*47250*/  LDG.E.U16 R27, [R8.64] ;  /* 0x00000004081b7981 */ /* 0x0028a2000c1e1500 */
[----:B0-----:R-:W-:-:S04]  /*47260*/  IMAD.WIDE R4, R3, 0x2, R18 ;  /* 0x0000000203047825 */ /* 0x001fc800078e0212 */
[C---:B----4-:R-:W-:Y:S01]  /*47270*/  IMAD.WIDE R8, R3.reuse, 0x2, R16 ;  /* 0x0000000203087825 */ /* 0x050fe200078e0210 */
[----:B------:R-:W4:Y:S03]  /*47280*/  LDL.64 R18, [R1+0xcd0] ;  /* 0x000cd00001127983 */ /* 0x000f260000100a00 */
[----:B------:R0:W-:Y:S02]  /*47290*/  STL [R1+0x14c], R2 ;  /* 0x00014c0201007387 */ /* 0x0001e40000100800 */
[----:B------:R-:W4:Y:S01]  /*472a0*/  LDL.64 R16, [R1+0xc90] ;  /* 0x000c900001107983 */ /* 0x000f220000100a00 */
[----:B0-----:R0:W4:Y:S04]  /*472b0*/  LDG.E.U16 R2, [R4.64] ;  /* 0x0000000404027981 */ /* 0x001128000c1e1500 */
[----:B---3--:R-:W-:Y:S01]  /*472c0*/  STL [R1+0x3490], R24 ;  /* 0x0034901801007387 */ /* 0x008fe20000100800 */
[----:B------:R1:W-:Y:S03]  /*472d0*/  STL [R1+0x148], R26 ;  /* 0x0001481a01007387 */ /* 0x0003e60000100800 */
[----:B-1----:R1:W3:Y:S01]  /*472e0*/  LDG.E.U16 R26, [R8.64] ;  /* 0x00000004081a7981 */ /* 0x0022e2000c1e1500 */
[----:B--2---:R-:W-:-:S03]  /*472f0*/  IMAD.WIDE R6, R3, 0x2, R14 ;  /* 0x0000000203067825 */ /* 0x004fc600078e020e */
[----:B------:R-:W2:Y:S01]  /*47300*/  LDL.64 R14, [R1+0xc70] ;  /* 0x000c7000010e7983 */ /* 0x000ea20000100a00 */
[----:B------:R1:W-:Y:S03]  /*47310*/  STL [R1+0x144], R0 ;  /* 0x0001440001007387 */ /* 0x0003e60000100800 */
[----:B------:R1:W-:Y:S01]  /*47320*/  STL [R1+0x140], R10 ;  /* 0x0001400a01007387 */ /* 0x0003e20000100800 */
[----:B0-----:R-:W-:-:S04]  /*47330*/  IMAD.WIDE R4, R3, 0x2, R22 ;  /* 0x0000000203047825 */ /* 0x001fc800078e0216 */
[C---:B-1----:R-:W-:Y:S01]  /*47340*/  IMAD.WIDE R8, R3.reuse, 0x2, R20 ;  /* 0x0000000203087825 */ /* 0x042fe200078e0214 */
[----:B------:R0:W2:Y:S04]  /*47350*/  LDG.E.U16 R0, [R4.64] ;  /* 0x0000000404007981 */ /* 0x0000a8000c1e1500 */
[----:B------:R1:W2:Y:S04]  /*47360*/  LDG.E.U16 R10, [R6.64] ;  /* 0x00000004060a7981 */ /* 0x0002a8000c1e1500 */
[----:B------:R-:W-:Y:S01]  /*47370*/  STL [R1+0x138], R29 ;  /* 0x0001381d01007387 */ /* 0x000fe20000100800 */
[----:B------:R0:W-:Y:S02]  /*47380*/  STL [R1+0x13c], R28 ;  /* 0x00013c1c01007387 */ /* 0x0001e40000100800 */
[C---:B-1----:R-:W-:Y:S01]  /*47390*/  IMAD.WIDE R6, R3.reuse, 0x2, R12 ;  /* 0x0000000203067825 */ /* 0x042fe200078e020c */
[----:B0-----:R-:W2:Y:S03]  /*473a0*/  LDL.64 R28, [R1+0xc50] ;  /* 0x000c5000011c7983 */ /* 0x001ea60000100a00 */
[----:B------:R0:W-:Y:S02]  /*473b0*/  STL [R1+0x134], R25 ;  /* 0x0001341901007387 */ /* 0x0001e40000100800 */
[----:B0-----:R-:W2:Y:S01]  /*473c0*/  LDL.64 R24, [R1+0xc30] ;  /* 0x000c300001187983 */ /* 0x001ea20000100a00 */
[----:B------:R0:W-:Y:S02]  /*473d0*/  STL [R1+0x130], R27 ;  /* 0x0001301b01007387 */ /* 0x0001e40000100800 */
[----:B------:R-:W2:Y:S02]  /*473e0*/  LDL.64 R22, [R1+0xc10] ;  /* 0x000c100001167983 */ /* 0x000ea40000100a00 */
[----:B------:R-:W2:Y:S01]  /*473f0*/  LDL.64 R20, [R1+0xbf0] ;  /* 0x000bf00001147983 */ /* 0x000ea20000100a00 */
[----:B------:R-:W2:Y:S01]  /*47400*/  LDL.64 R12, [R1+0xbd0] ;  /* 0x000bd000010c7983 */ /* 0x000ea20000100a00 */
[----:B----4-:R1:W-:Y:S02]  /*47410*/  STL [R1+0x12c], R2 ;  /* 0x00012c0201007387 */ /* 0x0103e40000100800 */
[C---:B------:R-:W-:Y:S01]  /*47420*/  IMAD.WIDE R4, R3.reuse, 0x2, R18 ;  /* 0x0000000203047825 */ /* 0x040fe200078e0212 */
[----:B0-----:R0:W4:Y:S04]  /*47430*/  LDG.E.U16 R27, [R8.64] ;  /* 0x00000004081b7981 */ /* 0x001128000c1e1500 */
[----:B-1----:R2:W4:Y:S04]  /*47440*/  LDG.E.U16 R2, [R4.64] ;  /* 0x0000000404027981 */ /* 0x002528000c1e1500 */
[----:B---3--:R1:W-:Y:S04]  /*47450*/  STL [R1+0x124], R26 ;  /* 0x0001241a01007387 */ /* 0x0083e80000100800 */
[----:B-1----:R-:W3:Y:S01]  /*47460*/  LDG.E.U16 R26, [R6.64] ;  /* 0x00000004061a7981 */ /* 0x002ee2000c1e1500 */
[----:B0-----:R-:W-:-:S04]  /*47470*/  IMAD.WIDE R8, R3, 0x2, R16 ;  /* 0x0000000203087825 */ /* 0x001fc800078e0210 */
[C---:B--2---:R-:W-:Y:S01]  /*47480*/  IMAD.WIDE R4, R3.reuse, 0x2, R14 ;  /* 0x0000000203047825 */ /* 0x044fe200078e020e */
[----:B---3--:R-:W-:Y:S03]  /*47490*/  STL [R1+0x34e8], R26 ;  /* 0x0034e81a01007387 */ /* 0x008fe60000100800 */
[----:B------:R0:W-:Y:S02]  /*474a0*/  STL [R1+0x120], R0 ;  /* 0x0001200001007387 */ /* 0x0001e40000100800 */
[----:B------:R-:W2:Y:S02]  /*474b0*/  LDL.64 R18, [R1+0xd48] ;  /* 0x000d480001127983 */ /* 0x000ea40000100a00 */
[----:B------:R-:W3:Y:S02]  /*474c0*/  LDL.64 R16, [R1+0xd40] ;  /* 0x000d400001107983 */ /* 0x000ee40000100a00 */
[C---:B------:R-:W-:Y:S01]  /*474d0*/  IMAD.WIDE R6, R3.reuse, 0x2, R28 ;  /* 0x0000000203067825 */ /* 0x040fe200078e021c */
[----:B------:R-:W3:Y:S04]  /*474e0*/  LDL.64 R14, [R1+0xd28] ;  /* 0x000d2800010e7983 */ /* 0x000ee80000100a00 */
[----:B0-----:R0:W3:Y:S04]  /*474f0*/  LDG.E.U16 R0, [R8.64] ;  /* 0x0000000408007981 */ /* 0x0010e8000c1e1500 */
[----:B------:R1:W3:Y:S01]  /*47500*/  LDG.E.U16 R28, [R6.64] ;  /* 0x00000004061c7981 */ /* 0x0002e2000c1e1500 */
[----:B------:R-:W-:Y:S02]  /*47510*/  STL [R1+0x11c], R10 ;  /* 0x00011c0a01007387 */ /* 0x000fe40000100800 */
[----:B----4-:R4:W-:Y:S02]  /*47520*/  STL [R1+0x118], R27 ;  /* 0x0001181b01007387 */ /* 0x0109e40000100800 */
[----:B0-----:R-:W-:-:S02]  /*47530*/  IMAD.WIDE R8, R3, 0x2, R24 ;  /* 0x0000000203087825 */ /* 0x001fc400078e0218 */
[----:B------:R0:W3:Y:S02]  /*47540*/  LDG.E.U16 R24, [R4.64] ;  /* 0x0000000404187981 */ /* 0x0000e4000c1e1500 */
[C---:B-1----:R-:W-:Y:S02]  /*47550*/  IMAD.WIDE R6, R3.reuse, 0x2, R20 ;  /* 0x0000000203067825 */ /* 0x042fe400078e0214 */
[----:B------:R1:W3:Y:S04]  /*47560*/  LDG.E.U16 R29, [R8.64] ;  /* 0x00000004081d7981 */ /* 0x0002e8000c1e1500 */
[----:B----4-:R-:W4:Y:S01]  /*47570*/  LDL.64 R26, [R1+0xd20] ;  /* 0x000d2000011a7983 */ /* 0x010f220000100a00 */
[----:B------:R-:W4:Y:S02]  /*47580*/  LDL.64 R20, [R1+0xd08] ;  /* 0x000d080001147983 */ /* 0x000f240000100a00 */
[----:B0-----:R-:W-:-:S04]  /*47590*/  IMAD.WIDE R4, R3, 0x2, R22 ;  /* 0x0000000203047825 */ /* 0x001fc800078e0216 */
[C---:B-1----:R-:W-:Y:S02]  /*475a0*/  IMAD.WIDE R8, R3.reuse, 0x2, R12 ;  /* 0x0000000203087825 */ /* 0x042fe400078e020c */
[----:B------:R-:W4:Y:S04]  /*475b0*/  LDL.64 R12, [R1+0xd00] ;  /* 0x000d0000010c7983 */ /* 0x000f280000100a00 */
[----:B------:R2:W4:Y:S01]  /*475c0*/  LDG.E.U16 R10, [R4.64] ;  /* 0x00000004040a7981 */ /* 0x000522000c1e1500 */
[----:B------:R0:W-:Y:S03]  /*475d0*/  STL [R1+0x114], R2 ;  /* 0x0001140201007387 */ /* 0x0001e60000100800 */
[----:B0-----:R3:W4:Y:S01]  /*475e0*/  LDG.E.U16 R2, [R6.64] ;  /* 0x0000000406027981 */ /* 0x001722000c1e1500 */
[----:B--2---:R-:W-:-:S04]  /*475f0*/  IMAD.WIDE R4, R3, 0x2, R18 ;  /* 0x0000000203047825 */ /* 0x004fc800078e0212 */
[C---:B---3--:R-:W-:Y:S01]  /*47600*/  IMAD.WIDE R6, R3.reuse, 0x2, R16 ;  /* 0x0000000203067825 */ /* 0x048fe200078e0210 */
[----:B------:R4:W2:Y:S04]  /*47610*/  LDG.E.U16 R25, [R4.64] ;  /* 0x0000000404197981 */ /* 0x0008a8000c1e1500 */
[----:B------:R0:W3:Y:S04]  /*47620*/  LDG.E.U16 R23, [R6.64] ;  /* 0x0000000406177981 */ /* 0x0000e8000c1e1500 */
[----:B------:R1:W-:Y:S01]  /*47630*/  STL [R1+0x7c], R0 ;  /* 0x00007c0001007387 */ /* 0x0003e20000100800 */
[----:B------:R-:W3:Y:S02]  /*47640*/  LDL.64 R18, [R1+0xce8] ;  /* 0x000ce80001127983 */ /* 0x000ee40000100a00 */
[----:B------:R-:W3:Y:S01]  /*47650*/  LDL.64 R16, [R1+0xcc8] ;  /* 0x000cc80001107983 */ /* 0x000ee20000100a00 */
[----:B-1----:R1:W3:Y:S02]  /*47660*/  LDG.E.U16 R0, [R8.64] ;  /* 0x0000000408007981 */ /* 0x0022e4000c1e1500 */
[----:B-1----:R-:W-:-:S02]  /*47670*/  IMAD.WIDE R8, R3, 0x2, R14 ;  /* 0x0000000203087825 */ /* 0x002fc400078e020e */
[----:B------:R-:W3:Y:S02]  /*47680*/  LDL.64 R14, [R1+0xce0] ;  /* 0x000ce000010e7983 */ /* 0x000ee40000100a00 */
[----:B----4-:R-:W-:-:S04]  /*47690*/  IMAD.WIDE R4, R3, 0x2, R26 ;  /* 0x0000000203047825 */ /* 0x010fc800078e021a */
[C---:B0-----:R-:W-:Y:S01]  /*476a0*/  IMAD.WIDE R6, R3.reuse, 0x2, R20 ;  /* 0x0000000203067825 */ /* 0x041fe200078e0214 */
[----:B------:R-:W4:Y:S04]  /*476b0*/  LDG.E.U16 R22, [R4.64] ;  /* 0x0000000404167981 */ /* 0x000f28000c1e1500 */
[----:B--2---:R-:W-:Y:S04]  /*476c0*/  STL [R1+0x34d4], R25 ;  /* 0x0034d41901007387 */ /* 0x004fe80000100800 */
[----:B---3--:R0:W-:Y:S01]  /*476d0*/  STL [R1+0x3494], R23 ;  /* 0x0034941701007387 */ /* 0x0081e20000100800 */
[----:B------:R1:W-:Y:S03]  /*476e0*/  STL [R1+0x78], R24 ;  /* 0x0000781801007387 */ /* 0x0003e60000100800 */
[----:B0-----:R0:W2:Y:S04]  /*476f0*/  LDG.E.U16 R23, [R6.64] ;  /* 0x0000000406177981 */ /* 0x0010a8000c1e1500 */
[----:B-1----:R1:W3:Y:S02]  /*47700*/  LDG.E.U16 R24, [R8.64] ;  /* 0x0000000408187981 */ /* 0x0022e4000c1e1500 */
[----:B-1----:R-:W-:-:S05]  /*47710*/  IMAD.WIDE R8, R3, 0x2, R12 ;  /* 0x0000000203087825 */ /* 0x002fca00078e020c */
[----:B------:R-:W2:Y:S01]  /*47720*/  LDG.E.U16 R21, [R8.64] ;  /* 0x0000000408157981 */ /* 0x000ea2000c1e1500 */
[----:B0-----:R-:W-:-:S05]  /*47730*/  IMAD.WIDE R6, R3, 0x2, R14 ;  /* 0x0000000203067825 */ /* 0x001fca00078e020e */
[----:B------:R-:W2:Y:S04]  /*47740*/  LDG.E.U16 R27, [R6.64] ;  /* 0x00000004061b7981 */ /* 0x000ea8000c1e1500 */
[----:B---3--:R0:W-:Y:S01]  /*47750*/  STL [R1+0x34d8], R24 ;  /* 0x0034d81801007387 */ /* 0x0081e20000100800 */
[----:B------:R-:W-:Y:S02]  /*47760*/  STL [R1+0x70], R29 ;  /* 0x0000701d01007387 */ /* 0x000fe40000100800 */
[----:B------:R1:W-:Y:S02]  /*47770*/  STL [R1+0x74], R28 ;  /* 0x0000741c01007387 */ /* 0x0003e40000100800 */
[----:B------:R-:W3:Y:S01]  /*47780*/  LDL.64 R12, [R1+0xc88] ;  /* 0x000c8800010c7983 */ /* 0x000ee20000100a00 */
[----:B0-----:R-:W3:Y:S04]  /*47790*/  LDL.64 R24, [R1+0xca8] ;  /* 0x000ca80001187983 */ /* 0x001ee80000100a00 */
[----:B-1----:R-:W3:Y:S01]  /*477a0*/  LDL.64 R28, [R1+0xcc0] ;  /* 0x000cc000011c7983 */ /* 0x002ee20000100a00 */
[----:B----4-:R-:W-:Y:S02]  /*477b0*/  STL [R1+0x3498], R22 ;  /* 0x0034981601007387 */ /* 0x010fe40000100800 */
[----:B--2---:R-:W-:Y:S01]  /*477c0*/  STL [R1+0x34dc], R23 ;  /* 0x0034dc1701007387 */ /* 0x004fe20000100800 */
[----:B------:R-:W-:Y:S01]  /*477d0*/  STL [R1+0x349c], R21 ;  /* 0x00349c1501007387 */ /* 0x000fe20000100800 */
[----:B------:R0:W-:Y:S02]  /*477e0*/  STL [R1+0x6c], R10 ;  /* 0x00006c0a01007387 */ /* 0x0001e40000100800 */
[----:B------:R-:W2:Y:S02]  /*477f0*/  LDL.64 R14, [R1+0xc68] ;  /* 0x000c6800010e7983 */ /* 0x000ea40000100a00 */
[C---:B------:R-:W-:Y:S01]  /*47800*/  IMAD.WIDE R4, R3.reuse, 0x2, R18 ;  /* 0x0000000203047825 */ /* 0x040fe200078e0212 */
[----:B------:R-:W-:Y:S03]  /*47810*/  STL [R1+0x68], R2 ;  /* 0x0000680201007387 */ /* 0x000fe60000100800 */
[----:B------:R-:W4:Y:S02]  /*47820*/  LDL.64 R18, [R1+0xc48] ;  /* 0x000c480001127983 */ /* 0x000f240000100a00 */
[----:B------:R-:W-:-:S04]  /*47830*/  IMAD.WIDE R8, R3, 0x2, R16 ;  /* 0x0000000203087825 */ /* 0x000fc800078e0210 */
[----:B------:R-:W-:Y:S01]  /*47840*/  STL [R1+0x64], R0 ;  /* 0x0000640001007387 */ /* 0x000fe20000100800 */
[----:B------:R-:W2:Y:S04]  /*47850*/  LDL.64 R16, [R1+0xc28] ;  /* 0x000c280001107983 */ /* 0x000ea80000100a00 */
[----:B0-----:R0:W2:Y:S01]  /*47860*/  LDG.E.U16 R10, [R4.64] ;  /* 0x00000004040a7981 */ /* 0x0010a2000c1e1500 */
[----:B------:R1:W-:Y:S03]  /*47870*/  STL [R1+0x34a0], R27 ;  /* 0x0034a01b01007387 */ /* 0x0003e60000100800 */
[----:B------:R3:W4:Y:S01]  /*47880*/  LDG.E.U16 R26, [R8.64] ;  /* 0x00000004081a7981 */ /* 0x000722000c1e1500 */
[----:B------:R-:W4:Y:S02]  /*47890*/  LDL.64 R22, [R1+0xbe8] ;  /* 0x000be80001167983 */ /* 0x000f240000100a00 */
[----:B---3--:R-:W-:-:S02]  /*478a0*/  IMAD.WIDE R8, R3, 0x2, R12 ;  /* 0x0000000203087825 */ /* 0x008fc400078e020c */
[----:B------:R-:W3:Y:S04]  /*478b0*/  LDL.64 R12, [R1+0xbc8] ;  /* 0x000bc800010c7983 */ /* 0x000ee80000100a00 */
[----:B------:R2:W3:Y:S01]  /*478c0*/  LDG.E.U16 R21, [R8.64] ;  /* 0x0000000408157981 */ /* 0x0004e2000c1e1500 */
[----:B------:R-:W-:-:S04]  /*478d0*/  IMAD.WIDE R6, R3, 0x2, R24 ;  /* 0x0000000203067825 */ /* 0x000fc800078e0218 */
[C---:B0-----:R-:W-:Y:S01]  /*478e0*/  IMAD.WIDE R4, R3.reuse, 0x2, R28 ;  /* 0x0000000203047825 */ /* 0x041fe200078e021c */
[----:B------:R-:W3:Y:S04]  /*478f0*/  LDL.64 R24, [R1+0xc08] ;  /* 0x000c080001187983 */ /* 0x000ee80000100a00 */
[----:B------:R4:W3:Y:S04]  /*47900*/  LDG.E.U16 R20, [R6.64] ;  /* 0x0000000406147981 */ /* 0x0008e8000c1e1500 */
[----:B-1----:R2:W3:Y:S02]  /*47910*/  LDG.E.U16 R27, [R4.64] ;  /* 0x00000004041b7981 */ /* 0x0024e4000c1e1500 */
[----:B--2---:R-:W-:-:S04]  /*47920*/  IMAD.WIDE R4, R3, 0x2, R14 ;  /* 0x0000000203047825 */ /* 0x004fc800078e020e */
[C---:B----4-:R-:W-:Y:S01]  /*47930*/  IMAD.WIDE R6, R3.reuse, 0x2, R18 ;  /* 0x0000000203067825 */ /* 0x050fe200078e0212 */
[----:B------:R-:W2:Y:S04]  /*47940*/  LDL.LU R15, [R1+0xb4c] ;  /* 0x000b4c00010f7983 */ /* 0x000ea80000300800 */
[----:B------:R3:W4:Y:S01]  /*47950*/  LDG.E.U16 R0, [R4.64] ;  /* 0x0000000404007981 */ /* 0x000722000c1e1500 */
[----:B------:R-:W-:-:S04]  /*47960*/  IMAD.WIDE R8, R3, 0x2, R16 ;  /* 0x0000000203087825 */ /* 0x000fc800078e0210 */
[----:B------:R-:W2:Y:S02]  /*47970*/  LDL R29, [R1+0xa78] ;  /* 0x000a7800011d7983 */ /* 0x000ea40000100800 */
[----:B------:R-:W2:Y:S01]  /*47980*/  LDL.LU R28, [R1+0xdc] ;  /* 0x0000dc00011c7983 */ /* 0x000ea20000300800 */
[----:B------:R-:W2:Y:S04]  /*47990*/  LDL.LU R19, [R1+0xe4] ;  /* 0x0000e40001137983 */ /* 0x000ea80000300800 */
[----:B------:R0:W2:Y:S01]  /*479a0*/  LDG.E.U16 R2, [R6.64] ;  /* 0x0000000406027981 */ /* 0x0000a2000c1e1500 */
[----:B------:R1:W-:Y:S02]  /*479b0*/  STL [R1+0x38], R10 ;  /* 0x0000380a01007387 */ /* 0x0003e40000100800 */
[C---:B0-----:R-:W-:Y:S01]  /*479c0*/  IMAD.WIDE R6, R3.reuse, 0x2, R22 ;  /* 0x0000000203067825 */ /* 0x041fe200078e0216 */
[----:B-1----:R0:W2:Y:S05]  /*479d0*/  LDG.E.U16 R10, [R8.64] ;  /* 0x00000004080a7981 */ /* 0x0020aa000c1e1500 */
[----:B------:R-:W2:Y:S01]  /*479e0*/  LDG.E.U16 R7, [R6.64] ;  /* 0x0000000406077981 */ /* 0x000ea2000c1e1500 */
[----:B---3--:R-:W-:-:S03]  /*479f0*/  IMAD.WIDE R4, R3, 0x2, R24 ;  /* 0x0000000203047825 */ /* 0x008fc600078e0218 */
[----:B------:R-:W-:Y:S01]  /*47a00*/  STL [R1+0x2c], R27 ;  /* 0x00002c1b01007387 */ /* 0x000fe20000100800 */
[----:B------:R1:W-:Y:S03]  /*47a10*/  STL [R1+0x30], R26 ;  /* 0x0000301a01007387 */ /* 0x0003e60000100800 */
[----:B------:R-:W3:Y:S01]  /*47a20*/  LDG.E.U16 R5, [R4.64] ;  /* 0x0000000404057981 */ /* 0x000ee2000c1e1500 */
[----:B0-----:R-:W-:-:S03]  /*47a30*/  IMAD.WIDE R8, R3, 0x2, R12 ;  /* 0x0000000203087825 */ /* 0x001fc600078e020c */
[----:B-1----:R-:W3:Y:S01]  /*47a40*/  LDL.64 R26, [R1+0xca0] ;  /* 0x000ca000011a7983 */ /* 0x002ee20000100a00 */
[----:B------:R-:W-:Y:S02]  /*47a50*/  STL [R1+0x24], R21 ;  /* 0x0000241501007387 */ /* 0x000fe40000100800 */
[----:B------:R0:W-:Y:S02]  /*47a60*/  STL [R1+0x28], R20 ;  /* 0x0000281401007387 */ /* 0x0001e40000100800 */
[----:B------:R-:W3:Y:S01]  /*47a70*/  LDL.64 R16, [R1+0xc60] ;  /* 0x000c600001107983 */ /* 0x000ee20000100a00 */
[----:B------:R-:W3:Y:S04]  /*47a80*/  LDL.64 R24, [R1+0xc40] ;  /* 0x000c400001187983 */ /* 0x000ee80000100a00 */
[----:B0-----:R-:W3:Y:S01]  /*47a90*/  LDL.64 R20, [R1+0xc80] ;  /* 0x000c800001147983 */ /* 0x001ee20000100a00 */
[----:B------:R-:W3:Y:S02]  /*47aa0*/  LDL.LU R12, [R1+0xd8] ;  /* 0x0000d800010c7983 */ /* 0x000ee40000300800 */
[----:B------:R-:W3:Y:S02]  /*47ab0*/  LDL.LU R14, [R1+0xe0] ;  /* 0x0000e000010e7983 */ /* 0x000ee40000300800 */
[----:B------:R-:W3:Y:S01]  /*47ac0*/  LDL.LU R13, [R1+0xd0] ;  /* 0x0000d000010d7983 */ /* 0x000ee20000300800 */
[----:B------:R-:W3:Y:S01]  /*47ad0*/  LDL.LU R18, [R1+0xd4] ;  /* 0x0000d40001127983 */ /* 0x000ee20000300800 */
[----:B----4-:R0:W-:Y:S03]  /*47ae0*/  STL [R1+0x20], R0 ;  /* 0x0000200001007387 */ /* 0x0101e60000100800 */
[----:B0-----:R0:W4:Y:S01]  /*47af0*/  LDG.E.U16 R0, [R8.64] ;  /* 0x0000000408007981 */ /* 0x001122000c1e1500 */
[----:B--2---:R-:W-:Y:S02]  /*47b00*/  STL [R1+0x1c], R2 ;  /* 0x00001c0201007387 */ /* 0x004fe40000100800 */
[----:B------:R-:W4:Y:S02]  /*47b10*/  LDL.64 R22, [R1+0xc20] ;  /* 0x000c200001167983 */ /* 0x000f240000100a00 */
[----:B------:R-:W1:Y:S01]  /*47b20*/  LDS R2, [R11.X8+0x20a00] ;  /* 0x020a00000b027984 */ /* 0x000e620000008800 */
[----:B------:R0:W-:Y:S04]  /*47b30*/  STL [R1+0x18], R10 ;  /* 0x0000180a01007387 */ /* 0x0001e80000100800 */
[----:B0-----:R-:W4:Y:S04]  /*47b40*/  LDL.64 R10, [R1+0xc00] ;  /* 0x000c0000010a7983 */ /* 0x001f280000100a00 */
[----:B---3--:R0:W-:Y:S01]  /*47b50*/  STL [R1+0x14], R5 ;  /* 0x0000140501007387 */ /* 0x0081e20000100800 */
[----:B------:R3:W-:Y:S02]  /*47b60*/  STL [R1+0x10], R7 ;  /* 0x0000100701007387 */ /* 0x0007e40000100800 */
[----:B0-----:R-:W-:-:S04]  /*47b70*/  IMAD.WIDE R4, R3, 0x2, R26 ;  /* 0x0000000203047825 */ /* 0x001fc800078e021a */
[C---:B------:R-:W-:Y:S02]  /*47b80*/  IMAD.WIDE R8, R3.reuse, 0x2, R16 ;  /* 0x0000000203087825 */ /* 0x040fe400078e0210 */
[----:B------:R-:W2:Y:S04]  /*47b90*/  LDL.LU R17, [R1+0xb50] ;  /* 0x000b500001117983 */ /* 0x000ea80000300800 */
[----:B------:R0:W2:Y:S01]  /*47ba0*/  LDG.E.U16 R27, [R4.64] ;  /* 0x00000004041b7981 */ /* 0x0000a2000c1e1500 */
[----:B------:R-:W2:Y:S03]  /*47bb0*/  LDL R16, [R1+0xa58] ;  /* 0x000a580001107983 */ /* 0x000ea60000100800 */
[----:B------:R1:W2:Y:S01]  /*47bc0*/  LDG.E.U16 R9, [R8.64] ;  /* 0x0000000408097981 */ /* 0x0002a2000c1e1500 */
[----:B---3--:R-:W-:-:S03]  /*47bd0*/  IMAD.WIDE R6, R3, 0x2, R20 ;  /* 0x0000000203067825 */ /* 0x008fc600078e0214 */
[----:B------:R-:W3:Y:S04]  /*47be0*/  LDL.64 R20, [R1+0xbe0] ;  /* 0x000be00001147983 */ /* 0x000ee80000100a00 */
[----:B------:R1:W2:Y:S01]  /*47bf0*/  LDG.E.U16 R26, [R6.64] ;  /* 0x00000004061a7981 */ /* 0x0002a2000c1e1500 */
[----:B0-----:R-:W-:-:S03]  /*47c00*/  IMAD.WIDE R4, R3, 0x2, R24 ;  /* 0x0000000203047825 */ /* 0x001fc600078e0218 */
[----:B----4-:R0:W-:Y:S02]  /*47c10*/  STL [R1+0xc], R0 ;  /* 0x00000c0001007387 */ /* 0x0101e40000100800 */
[----:B0-----:R-:W-:Y:S02]  /*47c20*/  FADD R0, -R29, R15 ;  /* 0x0000000f1d007221 */ /* 0x001fe40000000100 */
[----:B------:R0:W4:Y:S01]  /*47c30*/  LDG.E.U16 R29, [R4.64] ;  /* 0x00000004041d7981 */ /* 0x000122000c1e1500 */
[----:B------:R-:W-:Y:S01]  /*47c40*/  F2FP.BF16.PACK_AB R15, R28, R19 ;  /* 0x000000131c0f723e */ /* 0x000fe200000010ff */
[----:B-1----:R-:W-:Y:S01]  /*47c50*/  IMAD.WIDE R6, R3, 0x2, R10 ;  /* 0x0000000203067825 */ /* 0x002fe200078e020a */
[----:B------:R-:W-:-:S04]  /*47c60*/  F2FP.BF16.PACK_AB R13, R13, R18 ;  /* 0x000000120d0d723e */ /* 0x000fc800000010ff */
[----:B------:R-:W2:Y:S01]  /*47c70*/  LDG.E.U16 R19, [R6.64] ;  /* 0x0000000406137981 */ /* 0x000ea2000c1e1500 */
[----:B0-----:R-:W-:-:S05]  /*47c80*/  IMAD.WIDE R4, R3, 0x2, R22 ;  /* 0x0000000203047825 */ /* 0x001fca00078e0216 */
[----:B------:R3:W2:Y:S02]  /*47c90*/  LDG.E.U16 R28, [R4.64] ;  /* 0x00000004041c7981 */ /* 0x0006a4000c1e1500 */
[----:B---3--:R-:W-:-:S05]  /*47ca0*/  IMAD.WIDE R4, R3, 0x2, R20 ;  /* 0x0000000203047825 */ /* 0x008fca00078e0214 */
[----:B------:R-:W3:Y:S04]  /*47cb0*/  LDG.E.U16 R18, [R4.64] ;  /* 0x0000000404127981 */ /* 0x000ee8000c1e1500 */
[----:B----4-:R-:W-:Y:S01]  /*47cc0*/  STL [R1+0x347c], R29 ;  /* 0x00347c1d01007387 */ /* 0x010fe20000100800 */
[----:B------:R-:W4:Y:S02]  /*47cd0*/  LDL.LU R8, [R1+0xba4] ;  /* 0x000ba40001087983 */ /* 0x000f240000300800 */
[----:B------:R-:W4:Y:S01]  /*47ce0*/  LDL.64 R10, [R1+0xbc0] ;  /* 0x000bc000010a7983 */ /* 0x000f220000100a00 */
[----:B------:R-:W0:Y:S01]  /*47cf0*/  S2R R20, SR_TID.X ;  /* 0x0000000000147919 */ /* 0x000e220000002100 */
[----:B------:R-:W-:-:S06]  /*47d00*/  FMUL R0, R0, 1.4426950216293334961 ;  /* 0x3fb8aa3b00007820 */ /* 0x000fcc0000400000 */
[----:B------:R-:W4:Y:S01]  /*47d10*/  MUFU.EX2 R0, R0 ;  /* 0x0000000000007308 */ /* 0x000f220000000800 */
[----:B------:R-:W-:Y:S01]  /*47d20*/  F2FP.BF16.PACK_AB R14, R12, R14 ;  /* 0x0000000e0c0e723e */ /* 0x000fe200000010ff */
[----:B------:R-:W-:Y:S01]  /*47d30*/  STL [R1+0x3460], R15 ;  /* 0x0034600f01007387 */ /* 0x000fe20000100800 */
[----:B--2---:R-:W-:Y:S03]  /*47d40*/  STL [R1+0x3480], R28 ;  /* 0x0034801c01007387 */ /* 0x004fe60000100800 */
[----:B------:R-:W-:Y:S04]  /*47d50*/  STL [R1+0x3474], R19 ;  /* 0x0034741301007387 */ /* 0x000fe80000100800 */
[----:B------:R1:W-:Y:S01]  /*47d60*/  STL [R1+0x3464], R14 ;  /* 0x0034640e01007387 */ /* 0x0003e20000100800 */
[----:B------:R2:W-:Y:S03]  /*47d70*/  STL [R1+0x3468], R13 ;  /* 0x0034680d01007387 */ /* 0x0005e60000100800 */
[----:B---3--:R-:W-:Y:S01]  /*47d80*/  STL [R1+0x3478], R18 ;  /* 0x0034781201007387 */ /* 0x008fe20000100800 */
[----:B0-----:R-:W-:Y:S02]  /*47d90*/  STL [R1+0x3484], R20 ;  /* 0x0034841401007387 */ /* 0x001fe40000100800 */
[----:B------:R-:W-:Y:S02]  /*47da0*/  STL [R1+0x8], R27 ;  /* 0x0000081b01007387 */ /* 0x000fe40000100800 */
[----:B------:R-:W-:Y:S01]  /*47db0*/  STL [R1+0x4], R26 ;  /* 0x0000041a01007387 */ /* 0x000fe20000100800 */
[----:B------:R0:W-:Y:S01]  /*47dc0*/  STL [R1], R9 ;  /* 0x0000000901007387 */ /* 0x0001e20000100800 */
[----:B------:R-:W3:Y:S02]  /*47dd0*/  LDL.LU R23, [R1+0x910] ;  /* 0x0009100001177983 */ /* 0x000ee40000300800 */
[----:B----4-:R-:W-:-:S02]  /*47de0*/  FFMA R8, R0, R8, R2 ;  /* 0x0000000800087223 */ /* 0x010fc40000000002 */
[----:B------:R-:W-:-:S04]  /*47df0*/  IMAD.WIDE R4, R3, 0x2, R10 ;  /* 0x0000000203047825 */ /* 0x000fc800078e020a */
[----:B------:R-:W-:Y:S01]  /*47e00*/  FADD R2, -R16, R17 ;  /* 0x0000001110027221 */ /* 0x000fe20000000100 */
[----:B------:R4:W-:Y:S01]  /*47e10*/  STL [R1+0xba4], R8 ;  /* 0x000ba40801007387 */ /* 0x0009e20000100800 */
[----:B-1----:R-:W3:Y:S03]  /*47e20*/  LDL.LU R14, [R1+0x914] ;  /* 0x00091400010e7983 */ /* 0x002ee60000300800 */
[----:B------:R1:W3:Y:S01]  /*47e30*/  LDG.E.U16 R17, [R4.64] ;  /* 0x0000000404117981 */ /* 0x0002e2000c1e1500 */
[----:B--2---:R-:W2:Y:S02]  /*47e40*/  LDL.LU R13, [R1+0x900] ;  /* 0x00090000010d7983 */ /* 0x004ea40000300800 */
[----:B0-----:R-:W2:Y:S01]  /*47e50*/  LDL.LU R9, [R1+0x904] ;  /* 0x0009040001097983 */ /* 0x001ea20000300800 */
[----:B------:R-:W-:Y:S01]  /*47e60*/  LOP3.LUT R18, R20, 0x1c, RZ, 0xc0, !PT ;  /* 0x0000001c14127812 */ /* 0x000fe200078ec0ff */
[----:B------:R-:W2:Y:S01]  /*47e70*/  LDL.LU R22, [R1+0x8f0] ;  /* 0x0008f00001167983 */ /* 0x000ea20000300800 */
[----:B------:R-:W2:Y:S02]  /*47e80*/  LDL.LU R20, [R1+0x8e0] ;  /* 0x0008e00001147983 */ /* 0x000ea40000300800 */
[----:B------:R-:W2:Y:S02]  /*47e90*/  LDL.LU R16, [R1+0x8d0] ;  /* 0x0008d00001107983 */ /* 0x000ea40000300800 */
[----:B------:R-:W2:Y:S01]  /*47ea0*/  LDL.LU R21, [R1+0x8f4] ;  /* 0x0008f40001157983 */ /* 0x000ea20000300800 */
[----:B------:R-:W2:Y:S01]  /*47eb0*/  LDL.LU R19, [R1+0x8e4] ;  /* 0x0008e40001137983 */ /* 0x000ea20000300800 */
[----:B----4-:R-:W4:Y:S02]  /*47ec0*/  LDL.LU R8, [R1+0x8d4] ;  /* 0x0008d40001087983 */ /* 0x010f240000300800 */
[----:B------:R-:W4:Y:S02]  /*47ed0*/  LDL.LU R15, [R1+0x8c0] ;  /* 0x0008c000010f7983 */ /* 0x000f240000300800 */
[----:B------:R-:W4:Y:S01]  /*47ee0*/  LDL.LU R7, [R1+0x8c4] ;  /* 0x0008c40001077983 */ /* 0x000f220000300800 */
[----:B------:R-:W4:Y:S01]  /*47ef0*/  LDL.LU R26, [R1+0xb54] ;  /* 0x000b5400011a7983 */ /* 0x000f220000300800 */
[----:B------:R-:W4:Y:S02]  /*47f00*/  LDL R10, [R1+0xa4c] ;  /* 0x000a4c00010a7983 */ /* 0x000f240000100800 */
[----:B------:R-:W4:Y:S02]  /*47f10*/  LDL.LU R11, [R1+0xe8] ;  /* 0x0000e800010b7983 */ /* 0x000f240000300800 */
[----:B------:R-:W4:Y:S01]  /*47f20*/  LDL.LU R12, [R1+0xec] ;  /* 0x0000ec00010c7983 */ /* 0x000f220000300800 */
[----:B------:R3:W-:Y:S04]  /*47f30*/  STL [R1+0x1c60], R3 ;  /* 0x001c600301007387 */ /* 0x0007e80000100800 */
[----:B------:R-:W-:Y:S01]  /*47f40*/  LDS R6, [R18.X8+0x20b00] ;  /* 0x020b000012067984 */ /* 0x000fe20000008800 */
[----:B---3--:R-:W-:-:S02]  /*47f50*/  FMUL R3, R0, R23 ;  /* 0x0000001700037220 */ /* 0x008fc40000400000 */
[C---:B-1----:R-:W-:Y:S01]  /*47f60*/  FMUL R4, R0.reuse, R14 ;  /* 0x0000000e00047220 */ /* 0x042fe20000400000 */
[----:B------:R-:W-:Y:S01]  /*47f70*/  STL [R1+0x34a4], R17 ;  /* 0x0034a41101007387 */ /* 0x000fe20000100800 */
[----:B------:R-:W3:Y:S02]  /*47f80*/  LDL.LU R14, [R1+0x8b0] ;  /* 0x0008b000010e7983 */ /* 0x000ee40000300800 */
[C---:B--2---:R-:W-:Y:S01]  /*47f90*/  FMUL R5, R0.reuse, R13 ;  /* 0x0000000d00057220 */ /* 0x044fe20000400000 */
[----:B------:R0:W-:Y:S04]  /*47fa0*/  STL [R1+0x100], R3 ;  /* 0x0001000301007387 */ /* 0x0001e80000100800 */
[----:B0-----:R-:W2:Y:S01]  /*47fb0*/  LDL.LU R3, [R1+0x8b4] ;  /* 0x0008b40001037983 */ /* 0x001ea20000300800 */
[----:B------:R0:W-:Y:S02]  /*47fc0*/  STL [R1+0x104], R4 ;  /* 0x0001040401007387 */ /* 0x0001e40000100800 */
[----:B------:R-:W2:Y:S02]  /*47fd0*/  LDL.LU R13, [R1+0x8a0] ;  /* 0x0008a000010d7983 */ /* 0x000ea40000300800 */
[----:B------:R1:W-:Y:S02]  /*47fe0*/  STL [R1+0xf0], R5 ;  /* 0x0000f00501007387 */ /* 0x0003e40000100800 */
[----:B------:R-:W-:-:S02]  /*47ff0*/  FMUL R17, R0, R22 ;  /* 0x0000001600117220 */ /* 0x000fc40000400000 */
[C---:B0-----:R-:W-:Y:S02]  /*48000*/  FMUL R4, R0.reuse, R9 ;  /* 0x0000000900047220 */ /* 0x041fe40000400000 */
[----:B------:R-:W2:Y:S01]  /*48010*/  LDL.LU R9, [R1+0x8a4] ;  /* 0x0008a40001097983 */ /* 0x000ea20000300800 */
[C---:B-1----:R-:W-:Y:S02]  /*48020*/  FMUL R5, R0.reuse, R21 ;  /* 0x0000001500057220 */ /* 0x042fe40000400000 */
[----:B------:R0:W-:Y:S02]  /*48030*/  STL [R1+0xf4], R4 ;  /* 0x0000f40401007387 */ /* 0x0001e40000100800 */
[----:B------:R1:W-:Y:S01]  /*48040*/  STL [R1+0xe0], R17 ;  /* 0x0000e01101007387 */ /* 0x0003e20000100800 */
[----:B------:R4:W-:Y:S01]  /*48050*/  STL [R1+0xe4], R5 ;  /* 0x0000e40501007387 */ /* 0x0009e20000100800 */
[C---:B0-----:R-:W-:Y:S02]  /*48060*/  FMUL R4, R0.reuse, R20 ;  /* 0x0000001400047220 */ /* 0x041fe40000400000 */
[----:B-1----:R-:W-:-:S02]  /*48070*/  FMUL R17, R0, R19 ;  /* 0x0000001300117220 */ /* 0x002fc40000400000 */
[C---:B----4-:R-:W-:Y:S01]  /*48080*/  FMUL R5, R0.reuse, R16 ;  /* 0x0000001000057220 */ /* 0x050fe20000400000 */
[----:B------:R0:W-:Y:S02]  /*48090*/  STL [R1+0xd0], R4 ;  /* 0x0000d00401007387 */ /* 0x0001e40000100800 */
[----:B------:R-:W-:Y:S02]  /*480a0*/  STL [R1+0xd4], R17 ;  /* 0x0000d41101007387 */ /* 0x000fe40000100800 */
[----:B------:R-:W1:Y:S01]  /*480b0*/  LDS R16, [R18.X8+0x20c00] ;  /* 0x020c000012107984 */ /* 0x000e620000008800 */
[----:B0-----:R-:W-:-:S03]  /*480c0*/  FMUL R4, R0, R8 ;  /* 0x0000000800047220 */ /* 0x001fc60000400000 */
[----:B------:R-:W4:Y:S01]  /*480d0*/  LDL.LU R8, [R1+0xba8] ;  /* 0x000ba80001087983 */ /* 0x000f220000300800 */
[----:B------:R0:W-:Y:S02]  /*480e0*/  STL [R1+0xc0], R5 ;  /* 0x0000c00501007387 */ /* 0x0001e40000100800 */
[----:B------:R0:W-:Y:S02]  /*480f0*/  STL [R1+0xc4], R4 ;  /* 0x0000c40401007387 */ /* 0x0001e40000100800 */
[C---:B0-----:R-:W-:Y:S02]  /*48100*/  FMUL R5, R0.reuse, R15 ;  /* 0x0000000f00057220 */ /* 0x041fe40000400000 */
[----:B------:R-:W-:Y:S02]  /*48110*/  FMUL R4, R0, R7 ;  /* 0x0000000700047220 */ /* 0x000fe40000400000 */
[----:B------:R-:W4:Y:S01]  /*48120*/  LDL.LU R7, [R1+0x918] ;  /* 0x0009180001077983 */ /* 0x000f220000300800 */
[----:B------:R0:W-:Y:S03]  /*48130*/  STL [R1+0xb0], R5 ;  /* 0x0000b00501007387 */ /* 0x0001e60000100800 */
[----:B0-----:R-:W4:Y:S01]  /*48140*/  LDL.LU R5, [R1+0x91c] ;  /* 0x00091c0001057983 */ /* 0x001f220000300800 */
[----:B------:R0:W-:Y:S03]  /*48150*/  STL [R1+0xb4], R4 ;  /* 0x0000b40401007387 */ /* 0x0001e60000100800 */
[----:B0-----:R-:W4:Y:S01]  /*48160*/  LDL.LU R4, [R1+0x908] ;  /* 0x0009080001047983 */ /* 0x001f220000300800 */
[----:B------:R-:W-:Y:S01]  /*48170*/  FMUL R2, R2, 1.4426950216293334961 ;  /* 0x3fb8aa3b02027820 */ /* 0x000fe20000400000 */
[----:B------:R-:W-:-:S05]  /*48180*/  F2FP.BF16.PACK_AB R12, R11, R12 ;  /* 0x0000000c0b0c723e */ /* 0x000fca00000010ff */
[----:B------:R-:W4:Y:S01]  /*48190*/  MUFU.EX2 R2, R2 ;  /* 0x0000000200027308 */ /* 0x000f220000000800 */
[C---:B---3--:R-:W-:Y:S02]  /*481a0*/  FMUL R15, R0.reuse, R14 ;  /* 0x0000000e000f7220 */ /* 0x048fe40000400000 */
[C---:B--2---:R-:W-:Y:S02]  /*481b0*/  FMUL R14, R0.reuse, R3 ;  /* 0x00000003000e7220 */ /* 0x044fe40000400000 */
[C---:B------:R-:W-:Y:S01]  /*481c0*/  FMUL R13, R0.reuse, R13 ;  /* 0x0000000d000d7220 */ /* 0x040fe20000400000 */
[----:B------:R-:W2:Y:S01]  /*481d0*/  LDL.LU R3, [R1+0x90c] ;  /* 0x00090c0001037983 */ /* 0x000ea20000300800 */
[----:B------:R-:W-:Y:S02]  /*481e0*/  STL [R1+0xa0], R15 ;  /* 0x0000a00f01007387 */ /* 0x000fe40000100800 */
[----:B------:R-:W-:Y:S01]  /*481f0*/  STL [R1+0xa4], R14 ;  /* 0x0000a40e01007387 */ /* 0x000fe20000100800 */
[----:B------:R-:W-:Y:S01]  /*48200*/  STL [R1+0x90], R13 ;  /* 0x0000900d01007387 */ /* 0x000fe20000100800 */
[----:B-1----:R-:W-:Y:S02]  /*48210*/  STL [R1+0x3504], R16 ;  /* 0x0035041001007387 */ /* 0x002fe40000100800 */
[----:B------:R-:W-:-:S05]  /*48220*/  FMUL R0, R0, R9 ;  /* 0x0000000900007220 */ /* 0x000fca0000400000 */
[----:B------:R0:W-:Y:S01]  /*48230*/  STL [R1+0x94], R0 ;  /* 0x0000940001007387 */ /* 0x0001e20000100800 */
[----:B------:R-:W-:Y:S02]  /*48240*/  STL [R1+0x3500], R18 ;  /* 0x0035001201007387 */ /* 0x000fe40000100800 */
[----:B------:R1:W-:Y:S02]  /*48250*/  STL [R1+0x346c], R12 ;  /* 0x00346c0c01007387 */ /* 0x0003e40000100800 */
[----:B0-----:R-:W-:-:S04]  /*48260*/  FADD R0, -R10, R26 ;  /* 0x0000001a0a007221 */ /* 0x001fc80000000100 */
[----:B------:R-:W-:-:S04]  /*48270*/  FMUL R0, R0, 1.4426950216293334961 ;  /* 0x3fb8aa3b00007820 */ /* 0x000fc80000400000 */
[----:B-1----:R-:W0:Y:S01]  /*48280*/  MUFU.EX2 R12, R0 ;  /* 0x00000000000c7308 */ /* 0x002e220000000800 */
[----:B----4-:R-:W-:-:S05]  /*48290*/  FFMA R8, R2, R8, R6 ;  /* 0x0000000802087223 */ /* 0x010fca0000000006 */
[----:B------:R-:W-:Y:S01]  /*482a0*/  STL [R1+0xba8], R8 ;  /* 0x000ba80801007387 */ /* 0x000fe20000100800 */
[----:B------:R-:W-:-:S05]  /*482b0*/  FMUL R6, R2, R7 ;  /* 0x0000000702067220 */ /* 0x000fca0000400000 */
[----:B------:R-:W-:Y:S01]  /*482c0*/  STL [R1+0x108], R6 ;  /* 0x0001080601007387 */ /* 0x000fe20000100800 */
[----:B0-----:R-:W-:Y:S02]  /*482d0*/  STL [R1+0x32c], R12 ;  /* 0x00032c0c01007387 */ /* 0x001fe40000100800 */
[----:B------:R-:W-:-:S05]  /*482e0*/  FMUL R5, R2, R5 ;  /* 0x0000000502057220 */ /* 0x000fca0000400000 */
[----:B------:R-:W-:Y:S01]  /*482f0*/  STL [R1+0x10c], R5 ;  /* 0x00010c0501007387 */ /* 0x000fe20000100800 */
[----:B------:R0:W-:Y:S02]  /*48300*/  STL [R1+0x3508], R12 ;  /* 0x0035080c01007387 */ /* 0x0001e40000100800 */
[----:B------:R-:W-:-:S05]  /*48310*/  FMUL R0, R2, R4 ;  /* 0x0000000402007220 */ /* 0x000fca0000400000 */
[----:B------:R2:W-:Y:S04]  /*48320*/  STL [R1+0xf8], R0 ;  /* 0x0000f80001007387 */ /* 0x0005e80000100800 */
[----:B0-----:R-:W3:Y:S01]  /*48330*/  LDL.LU R12, [R1+0x8d8] ;  /* 0x0008d800010c7983 */ /* 0x001ee20000300800 */
[----:B--2---:R-:W-:-:S03]  /*48340*/  FMUL R0, R2, R3 ;  /* 0x0000000302007220 */ /* 0x004fc60000400000 */
[----:B---3--:R0:W-:Y:S02]  /*48350*/  STL [R1+0x350c], R12 ;  /* 0x00350c0c01007387 */ /* 0x0081e40000100800 */
[----:B------:R-:W-:Y:S02]  /*48360*/  STL [R1+0xfc], R0 ;  /* 0x0000fc0001007387 */ /* 0x000fe40000100800 */
[----:B0-----:R-:W2:Y:S04]  /*48370*/  LDL.LU R12, [R1+0x8ec] ;  /* 0x0008ec00010c7983 */ /* 0x001ea80000300800 */
[----:B--2---:R0:W-:Y:S04]  /*48380*/  STL [R1+0x3510], R12 ;  /* 0x0035100c01007387 */ /* 0x0041e80000100800 */
[----:B0-----:R-:W2:Y:S04]  /*48390*/  LDL.LU R12, [R1+0x8e8] ;  /* 0x0008e800010c7983 */ /* 0x001ea80000300800 */
[----:B--2---:R0:W-:Y:S04]  /*483a0*/  STL [R1+0x3514], R12 ;  /* 0x0035140c01007387 */ /* 0x0041e80000100800 */
[----:B0-----:R-:W2:Y:S04]  /*483b0*/  LDL.LU R12, [R1+0x8fc] ;  /* 0x0008fc00010c7983 */ /* 0x001ea80000300800 */
[----:B--2---:R0:W-:Y:S04]  /*483c0*/  STL [R1+0x3518], R12 ;  /* 0x0035180c01007387 */ /* 0x0041e80000100800 */
[----:B0-----:R-:W2:Y:S01]  /*483d0*/  LDL.LU R12, [R1+0x8f8] ;  /* 0x0008f800010c7983 */ /* 0x001ea20000300800 */
[----:B------:R-:W3:Y:S02]  /*483e0*/  LDL.LU R16, [R1+0x8dc] ;  /* 0x0008dc0001107983 */ /* 0x000ee40000300800 */
[----:B------:R-:W4:Y:S02]  /*483f0*/  LDL.LU R18, [R1+0x8c8] ;  /* 0x0008c80001127983 */ /* 0x000f240000300800 */
        /* <DEDUP_REMOVED lines=24> */
[----:B------:R-:W3:Y:S02]  /*48580*/  LDL.LU R26, [R1+0xae0] ;  /* 0x000ae000011a7983 */ /* 0x000ee40000300800 */
[----:B--2---:R-:W-:-:S05]  /*48590*/  FMUL R12, R2, R12 ;  /* 0x0000000c020c7220 */ /* 0x004fca0000400000 */
[----:B------:R0:W-:Y:S04]  /*485a0*/  STL [R1+0xe8], R12 ;  /* 0x0000e80c01007387 */ /* 0x0001e80000100800 */
[----:B0-----:R-:W2:Y:S02]  /*485b0*/  LDL.LU R12, [R1+0x3518] ;  /* 0x00351800010c7983 */ /* 0x001ea40000300800 */
        /* <DEDUP_REMOVED lines=8> */
[----:B0-----:R-:W2:Y:S01]  /*48640*/  LDL.LU R12, [R1+0x350c] ;  /* 0x00350c00010c7983 */ /* 0x001ea20000300800 */
[C---:B---3--:R-:W-:Y:S02]  /*48650*/  FMUL R16, R2.reuse, R16 ;  /* 0x0000001002107220 */ /* 0x048fe40000400000 */
[C---:B----4-:R-:W-:Y:S02]  /*48660*/  FMUL R18, R2.reuse, R18 ;  /* 0x0000001202127220 */ /* 0x050fe40000400000 */
[C---:B------:R-:W-:Y:S02]  /*48670*/  FMUL R17, R2.reuse, R17 ;  /* 0x0000001102117220 */ /* 0x040fe40000400000 */
[----:B------:R-:W-:-:S02]  /*48680*/  FMUL R6, R2, R6 ;  /* 0x0000000602067220 */ /* 0x000fc40000400000 */
[C---:B------:R-:W-:Y:S02]  /*48690*/  FMUL R5, R2.reuse, R5 ;  /* 0x0000000502057220 */ /* 0x040fe40000400000 */
[C---:B------:R-:W-:Y:S01]  /*486a0*/  FMUL R4, R2.reuse, R4 ;  /* 0x0000000402047220 */ /* 0x040fe20000400000 */
[----:B------:R-:W-:Y:S01]  /*486b0*/  F2FP.BF16.PACK_AB R11, R3, R11 ;  /* 0x0000000b030b723e */ /* 0x000fe200000010ff */
[----:B------:R-:W-:Y:S01]  /*486c0*/  FMUL R0, R2, R0 ;  /* 0x0000000002007220 */ /* 0x000fe20000400000 */
[----:B------:R-:W-:Y:S01]  /*486d0*/  F2FP.BF16.PACK_AB R10, R20, R10 ;  /* 0x0000000a140a723e */ /* 0x000fe200000010ff */
[----:B--2---:R-:W-:-:S05]  /*486e0*/  FMUL R12, R2, R12 ;  /* 0x0000000c020c7220 */ /* 0x004fca0000400000 */
[----:B------:R0:W-:Y:S04]  /*486f0*/  STL [R1+0xc8], R12 ;  /* 0x0000c80c01007387 */ /* 0x0001e80000100800 */
[----:B0-----:R-:W2:Y:S01]  /*48700*/  LDL.LU R12, [R1+0x3508] ;  /* 0x00350800010c7983 */ /* 0x001ea20000300800 */
[----:B------:R0:W-:Y:S03]  /*48710*/  STL [R1+0xcc], R16 ;  /* 0x0000cc1001007387 */ /* 0x0001e60000100800 */
[----:B0-----:R-:W2:Y:S01]  /*48720*/  LDL.LU R16, [R1+0x3504] ;  /* 0x0035040001107983 */ /* 0x001ea20000300800 */
[----:B------:R0:W-:Y:S03]  /*48730*/  STL [R1+0xb8], R18 ;  /* 0x0000b81201007387 */ /* 0x0001e60000100800 */
[----:B0-----:R-:W3:Y:S01]  /*48740*/  LDL.LU R18, [R1+0x3500] ;  /* 0x0035000001127983 */ /* 0x001ee20000300800 */
[----:B------:R-:W-:Y:S02]  /*48750*/  STL [R1+0xbc], R17 ;  /* 0x0000bc1101007387 */ /* 0x000fe40000100800 */
[----:B------:R0:W-:Y:S02]  /*48760*/  STL [R1+0xa8], R6 ;  /* 0x0000a80601007387 */ /* 0x0001e40000100800 */
[----:B------:R1:W-:Y:S01]  /*48770*/  STL [R1+0xac], R5 ;  /* 0x0000ac0501007387 */ /* 0x0003e20000100800 */
[----:B------:R4:W-:Y:S01]  /*48780*/  STL [R1+0x98], R4 ;  /* 0x0000980401007387 */ /* 0x0009e20000100800 */
[----:B------:R-:W-:Y:S02]  /*48790*/  STL [R1+0x3470], R11 ;  /* 0x0034700b01007387 */ /* 0x000fe40000100800 */
[----:B------:R4:W-:Y:S02]  /*487a0*/  STL [R1+0x9c], R0 ;  /* 0x00009c0001007387 */ /* 0x0009e40000100800 */
[----:B------:R-:W-:Y:S01]  /*487b0*/  STL [R1+0x34a8], R10 ;  /* 0x0034a80a01007387 */ /* 0x000fe20000100800 */
[----:B------:R-:W2:Y:S01]  /*487c0*/  LDL.LU R3, [R1+0xbac] ;  /* 0x000bac0001037983 */ /* 0x000ea20000300800 */
[----:B------:R-:W-:-:S02]  /*487d0*/  F2FP.BF16.PACK_AB R9, R13, R9 ;  /* 0x000000090d09723e */ /* 0x000fc400000010ff */
[----:B------:R-:W-:Y:S02]  /*487e0*/  F2FP.BF16.PACK_AB R7, R14, R7 ;  /* 0x000000070e07723e */ /* 0x000fe400000010ff */
[----:B------:R-:W-:Y:S02]  /*487f0*/  F2FP.BF16.PACK_AB R8, R19, R8 ;  /* 0x000000081308723e */ /* 0x000fe400000010ff */
[----:B0-----:R-:W-:Y:S02]  /*48800*/  F2FP.BF16.PACK_AB R6, R28, R15 ;  /* 0x0000000f1c06723e */ /* 0x001fe400000010ff */
[----:B-1----:R-:W-:Y:S01]  /*48810*/  F2FP.BF16.PACK_AB R5, R29, R27 ;  /* 0x0000001b1d05723e */ /* 0x002fe200000010ff */
[----:B------:R-:W-:Y:S01]  /*48820*/  STL [R1+0x34ac], R9 ;  /* 0x0034ac0901007387 */ /* 0x000fe20000100800 */
[----:B------:R-:W-:Y:S01]  /*48830*/  F2FP.BF16.PACK_AB R2, R21, R23 ;  /* 0x000000171502723e */ /* 0x000fe200000010ff */
[----:B------:R0:W-:Y:S01]  /*48840*/  STL [R1+0x34b0], R7 ;  /* 0x0034b00701007387 */ /* 0x0001e20000100800 */
[----:B----4-:R-:W-:Y:S01]  /*48850*/  F2FP.BF16.PACK_AB R4, R22, R24 ;  /* 0x000000181604723e */ /* 0x010fe200000010ff */
[----:B------:R-:W-:Y:S01]  /*48860*/  STL [R1+0x34b4], R8 ;  /* 0x0034b40801007387 */ /* 0x000fe20000100800 */
[----:B------:R-:W-:Y:S01]  /*48870*/  F2FP.BF16.PACK_AB R0, R25, R26 ;  /* 0x0000001a1900723e */ /* 0x000fe200000010ff */
[----:B------:R-:W-:Y:S02]  /*48880*/  STL [R1+0x34b8], R6 ;  /* 0x0034b80601007387 */ /* 0x000fe40000100800 */
[----:B------:R-:W-:Y:S01]  /*48890*/  STL [R1+0x34bc], R5 ;  /* 0x0034bc0501007387 */ /* 0x000fe20000100800 */
[----:B------:R-:W-:Y:S01]  /*488a0*/  STL [R1+0x34c0], R2 ;  /* 0x0034c00201007387 */ /* 0x000fe20000100800 */
[----:B------:R-:W-:Y:S02]  /*488b0*/  STL [R1+0x34c4], R4 ;  /* 0x0034c40401007387 */ /* 0x000fe40000100800 */
[----:B------:R-:W-:Y:S01]  /*488c0*/  STL [R1+0x34c8], R0 ;  /* 0x0034c80001007387 */ /* 0x000fe20000100800 */
[----:B------:R-:W1:Y:S02]  /*488d0*/  S2R R25, SR_TID.X ;  /* 0x0000000000197919 */ /* 0x000e640000002100 */
[----:B-1----:R-:W-:-:S02]  /*488e0*/  LOP3.LUT R26, R25, 0x7f, RZ, 0xc0, !PT ;  /* 0x0000007f191a7812 */ /* 0x002fc400078ec0ff */
[----:B0-----:R-:W-:-:S04]  /*488f0*/  SHF.R.S32.HI R7, RZ, 0x7, R25 ;  /* 0x00000007ff077819 */ /* 0x001fc80000011419 */
[----:B------:R-:W-:Y:S01]  /*48900*/  SGXT R7, R7, 0x1 ;  /* 0x000000010707781a */ /* 0x000fe20000000200 */
[----:B---3--:R-:W0:Y:S04]  /*48910*/  LDS R2, [R18.X8+0x20d00] ;  /* 0x020d000012027984 */ /* 0x008e280000008800 */
[----:B------:R-:W1:Y:S01]  /*48920*/  LDS R0, [R18.X8+0x20e00] ;  /* 0x020e000012007984 */ /* 0x000e620000008800 */
[----:B--2---:R-:W-:-:S05]  /*48930*/  FFMA R3, R12, R3, R16 ;  /* 0x000000030c037223 */ /* 0x004fca0000000010 */
[----:B------:R2:W-:Y:S02]  /*48940*/  STL [R1+0xbac], R3 ;  /* 0x000bac0301007387 */ /* 0x0005e40000100800 */
[----:B--2---:R-:W-:-:S05]  /*48950*/  IMAD.SHL.U32 R3, R26, 0x2, RZ ;  /* 0x000000021a037824 */ /* 0x004fca00078e00ff */
[----:B------:R-:W-:Y:S01]  /*48960*/  LOP3.LUT R3, R3, 0x110, R7, 0x78, !PT ;  /* 0x0000011003037812 */ /* 0x000fe200078e7807 */
[----:B0-----:R-:W-:Y:S01]  /*48970*/  STL [R1+0xae4], R2 ;  /* 0x000ae40201007387 */ /* 0x001fe20000100800 */
[----:B-1----:R-:W-:Y:S02]  /*48980*/  STL [R1+0xae0], R0 ;  /* 0x000ae00001007387 */ /* 0x002fe40000100800 */
[----:B------:R-:W2:Y:S02]  /*48990*/  LDL.LU R7, [R1+0xa80] ;  /* 0x000a800001077983 */ /* 0x000ea40000300800 */
[----:B------:R-:W0:Y:S01]  /*489a0*/  LDS R0, [R18.X8+0x20f00] ;  /* 0x020f000012007984 */ /* 0x000e220000008800 */
[----:B------:R-:W-:Y:S06]  /*489b0*/  BAR.SYNC.DEFER_BLOCKING 0x0 ;  /* 0x0000000000007b1d */ /* 0x000fec0000010000 */
[----:B--2---:R1:W-:Y:S01]  /*489c0*/  STL [R1+0x34f8], R7 ;  /* 0x0034f80701007387 */ /* 0x0043e20000100800 */
[----:B0-----:R-:W-:Y:S03]  /*489d0*/  STL [R1+0xadc], R0 ;  /* 0x000adc0001007387 */ /* 0x001fe60000100800 */
[----:B-1----:R-:W2:Y:S04]  /*489e0*/  LDL.LU R7, [R1+0xaa8] ;  /* 0x000aa80001077983 */ /* 0x002ea80000300800 */
        /* <DEDUP_REMOVED lines=28> */
[----:B------:R0:W-:Y:S02]  /*48bb0*/  STL [R1+0x34cc], R18 ;  /* 0x0034cc1201007387 */ /* 0x0001e40000100800 */
[----:B0-----:R-:W3:Y:S04]  /*48bc0*/  LDL.LU R18, [R1+0xa98] ;  /* 0x000a980001127983 */ /* 0x001ee80000300800 */
[----:B--2---:R0:W-:Y:S04]  /*48bd0*/  STS.U16 [R3+0x20000], R7 ;  /* 0x0200000703007388 */ /* 0x0041e80000000400 */
[----:B0-----:R-:W2:Y:S04]  /*48be0*/  LDL.LU R7, [R1+0x34fc] ;  /* 0x0034fc0001077983 */ /* 0x001ea80000300800 */
[----:B--2---:R0:W-:Y:S04]  /*48bf0*/  STS.U16 [R3+0x20800], R7 ;  /* 0x0208000703007388 */ /* 0x0041e80000000400 */
[----:B0-----:R-:W2:Y:S01]  /*48c00*/  LDL.LU R7, [R1+0x34f8] ;  /* 0x0034f80001077983 */ /* 0x001ea20000300800 */
[----:B---3--:R-:W-:Y:S03]  /*48c10*/  STS.U16 [R3+0x21000], R18 ;  /* 0x0210001203007388 */ /* 0x008fe60000000400 */
[----:B--2---:R-:W-:Y:S01]  /*48c20*/  STS.U16 [R3+0x21800], R7 ;  /* 0x0218000703007388 */ /* 0x004fe20000000400 */
[----:B------:R-:W-:Y:S02]  /*48c30*/  STS.U16 [R3+0x22000], R16 ;  /* 0x0220001003007388 */ /* 0x000fe40000000400 */
[----:B----4-:R-:W-:Y:S02]  /*48c40*/  STS.U16 [R3+0x22800], R0 ;  /* 0x0228000003007388 */ /* 0x010fe40000000400 */
[----:B------:R-:W-:Y:S01]  /*48c50*/  STS.U16 [R3+0x23000], R4 ;  /* 0x0230000403007388 */ /* 0x000fe20000000400 */
[----:B------:R-:W-:Y:S01]  /*48c60*/  STS.U16 [R3+0x23800], R2 ;  /* 0x0238000203007388 */ /* 0x000fe20000000400 */
[----:B------:R-:W-:Y:S02]  /*48c70*/  STS.U16 [R3+0x24000], R5 ;  /* 0x0240000503007388 */ /* 0x000fe40000000400 */
[----:B------:R-:W-:Y:S02]  /*48c80*/  STS.U16 [R3+0x24800], R6 ;  /* 0x0248000603007388 */ /* 0x000fe40000000400 */
        /* <DEDUP_REMOVED lines=16> */
[----:B------:R0:W-:Y:S01]  /*48d90*/  STS.U16 [R3+0x2d000], R25 ;  /* 0x02d0001903007388 */ /* 0x0001e20000000400 */
[----:B------:R-:W-:Y:S01]  /*48da0*/  STS.U16 [R3+0x2d800], R22 ;  /* 0x02d8001603007388 */ /* 0x000fe20000000400 */
[----:B------:R-:W-:Y:S02]  /*48db0*/  STS.U16 [R3+0x2e000], R24 ;  /* 0x02e0001803007388 */ /* 0x000fe40000000400 */
[----:B------:R1:W-:Y:S01]  /*48dc0*/  STS.U16 [R3+0x2e800], R26 ;  /* 0x02e8001a03007388 */ /* 0x0003e20000000400 */
[----:B0-----:R-:W2:Y:S01]  /*48dd0*/  LDL.LU R25, [R1+0x540] ;  /* 0x0005400001197983 */ /* 0x001ea20000300800 */
[----:B-1----:R-:W3:Y:S02]  /*48de0*/  LDL.LU R26, [R1+0x530] ;  /* 0x00053000011a7983 */ /* 0x002ee40000300800 */
[----:B------:R-:W4:Y:S02]  /*48df0*/  LDL.LU R18, [R1+0x510] ;  /* 0x0005100001127983 */ /* 0x000f240000300800 */
[----:B----4-:R0:W-:Y:S04]  /*48e00*/  STL [R1+0x34f4], R18 ;  /* 0x0034f41201007387 */ /* 0x0101e80000100800 */
        /* <DEDUP_REMOVED lines=24> */
[----:B------:R-:W4:Y:S04]  /*48f90*/  LDL.LU R22, [R1+0x14c] ;  /* 0x00014c0001167983 */ /* 0x000f280000300800 */
[----:B--2---:R0:W-:Y:S01]  /*48fa0*/  STS.U16 [R3+0x2f000], R25 ;  /* 0x02f0001903007388 */ /* 0x0041e20000000400 */
[----:B------:R-:W2:Y:S02]  /*48fb0*/  LDL.LU R24, [R1+0x148] ;  /* 0x0001480001187983 */ /* 0x000ea40000300800 */
[----:B---3--:R1:W-:Y:S01]  /*48fc0*/  STS.U16 [R3+0x2f800], R26 ;  /* 0x02f8001a03007388 */ /* 0x0083e20000000400 */
[----:B0-----:R-:W3:Y:S01]  /*48fd0*/  LDL.LU R25, [R1+0x144] ;  /* 0x0001440001197983 */ /* 0x001ee20000300800 */
[----:B-1----:R-:W2:Y:S03]  /*48fe0*/  LDL.LU R26, [R1+0x140] ;  /* 0x00014000011a7983 */ /* 0x002ea60000300800 */
[----:B----4-:R0:W-:Y:S04]  /*48ff0*/  STS.U16 [R3+0x30000], R18 ;  /* 0x0300001203007388 */ /* 0x0101e80000000400 */
[----:B0-----:R-:W4:Y:S04]  /*49000*/  LDL.LU R18, [R1+0x34f4] ;  /* 0x0034f40001127983 */ /* 0x001f280000300800 */
[----:B----4-:R-:W-:Y:S01]  /*49010*/  STS.U16 [R3+0x30800], R18 ;  /* 0x0308001203007388 */ /* 0x010fe20000000400 */
        /* <DEDUP_REMOVED lines=24> */
[----:B--2---:R-:W-:Y:S02]  /*491a0*/  STS.U16 [R3+0x3d000], R24 ;  /* 0x03d0001803007388 */ /* 0x004fe40000000400 */
[----:B---3--:R-:W-:Y:S02]  /*491b0*/  STS.U16 [R3+0x3d800], R25 ;  /* 0x03d8001903007388 */ /* 0x008fe40000000400 */
[----:B------:R0:W-:Y:S02]  /*491c0*/  STS.U16 [R3+0x3e000], R26 ;  /* 0x03e0001a03007388 */ /* 0x0001e40000000400 */
[----:B0-----:R-:W2:Y:S01]  /*491d0*/  LDL.LU R26, [R1+0x13c] ;  /* 0x00013c00011a7983 */ /* 0x001ea20000300800 */
[----:B------:R-:W3:Y:S03]  /*491e0*/  LDL.LU R18, [R1+0xab4] ;  /* 0x000ab40001127983 */ /* 0x000ee60000300800 */
[----:B------:R-:W0:Y:S02]  /*491f0*/  S2R R6, SR_TID.X ;  /* 0x0000000000067919 */ /* 0x000e240000002100 */
[----:B0-----:R-:W-:-:S02]  /*49200*/  SHF.R.S32.HI R5, RZ, 0x7, R6 ;  /* 0x00000007ff057819 */ /* 0x001fc40000011406 */
[----:B------:R-:W-:Y:S02]  /*49210*/  LOP3.LUT R8, R6, 0x7f, RZ, 0xc0, !PT ;  /* 0x0000007f06087812 */ /* 0x000fe400078ec0ff */
[----:B------:R-:W-:Y:S02]  /*49220*/  SGXT R5, R5, 0x1 ;  /* 0x000000010505781a */ /* 0x000fe40000000200 */
[----:B------:R-:W-:-:S04]  /*49230*/  SHF.L.U32 R4, R8, 0x1, RZ ;  /* 0x0000000108047819 */ /* 0x000fc800000006ff */
[----:B------:R-:W-:Y:S01]  /*49240*/  LOP3.LUT R4, R4, 0x110, R5, 0x78, !PT ;  /* 0x0000011004047812 */ /* 0x000fe200078e7805 */
[----:B---3--:R0:W-:Y:S04]  /*49250*/  STL [R1+0x34f0], R18 ;  /* 0x0034f01201007387 */ /* 0x0081e80000100800 */
[----:B0-----:R-:W3:Y:S01]  /*49260*/  LDL.LU R18, [R1+0x138] ;  /* 0x0001380001127983 */ /* 0x001ee20000300800 */
[----:B------:R-:W4:Y:S02]  /*49270*/  LDL.LU R16, [R1+0xaa4] ;  /* 0x000aa40001107983 */ /* 0x000f240000300800 */
        /* <DEDUP_REMOVED lines=18> */
[----:B------:R0:W-:Y:S04]  /*493a0*/  STL [R1+0x34ec], R6 ;  /* 0x0034ec0601007387 */ /* 0x0001e80000100800 */
[----:B0-----:R-:W2:Y:S01]  /*493b0*/  LDL.LU R6, [R1+0x134] ;  /* 0x0001340001067983 */ /* 0x001ea20000300800 */
[----:B------:R-:W2:Y:S02]  /*493c0*/  LDL R5, [R1+0x328] ;  /* 0x0003280001057983 */ /* 0x000ea40000100800 */
[----:B------:R-:W3:Y:S02]  /*493d0*/  LDL.LU R15, [R1+0x5dc] ;  /* 0x0005dc00010f7983 */ /* 0x000ee40000300800 */
[----:B------:R-:W4:Y:S01]  /*493e0*/  LDL.LU R29, [R1+0x5cc] ;  /* 0x0005cc00011d7983 */ /* 0x000f220000300800 */
[----:B------:R-:W4:Y:S01]  /*493f0*/  LDL.LU R27, [R1+0x5bc] ;  /* 0x0005bc00011b7983 */ /* 0x000f220000300800 */
[----:B------:R-:W4:Y:S03]  /*49400*/  LDL.LU R21, [R1+0x5ac] ;  /* 0x0005ac0001157983 */ /* 0x000f260000300800 */
[----:B--2---:R0:W-:Y:S01]  /*49410*/  STS.U16 [R5+0x3e800], R26 ;  /* 0x03e8001a05007388 */ /* 0x0041e20000000400 */
[----:B---3--:R1:W-:Y:S03]  /*49420*/  STS.U16 [R5+0x3f000], R18 ;  /* 0x03f0001205007388 */ /* 0x0083e60000000400 */
[----:B0-----:R-:W2:Y:S01]  /*49430*/  LDL.LU R26, [R1+0x59c] ;  /* 0x00059c00011a7983 */ /* 0x001ea20000300800 */
[----:B-1----:R-:W3:Y:S01]  /*49440*/  LDL.LU R18, [R1+0x34f0] ;  /* 0x0034f00001127983 */ /* 0x002ee20000300800 */
[----:B------:R-:W-:Y:S01]  /*49450*/  LOP3.LUT R4, R4, 0x20, RZ, 0x3c, !PT ;  /* 0x0000002004047812 */ /* 0x000fe200078e3cff */
[----:B------:R-:W-:Y:S04]  /*49460*/  STS.U16 [R5+0x3f800], R6 ;  /* 0x03f8000605007388 */ /* 0x000fe80000000400 */
[----:B---3--:R-:W-:Y:S01]  /*49470*/  STS.U16 [R4+0x20200], R18 ;  /* 0x0202001204007388 */ /* 0x008fe20000000400 */
[----:B----4-:R-:W-:Y:S02]  /*49480*/  STS.U16 [R4+0x20a00], R16 ;  /* 0x020a001004007388 */ /* 0x010fe40000000400 */
        /* <DEDUP_REMOVED lines=14> */
[----:B------:R0:W-:Y:S04]  /*49570*/  STS.U16 [R4+0x28200], R23 ;  /* 0x0282001704007388 */ /* 0x0001e80000000400 */
[----:B0-----:R-:W3:Y:S01]  /*49580*/  LDL.LU R23, [R1+0x58c] ;  /* 0x00058c0001177983 */ /* 0x001ee20000300800 */
[----:B------:R0:W-:Y:S02]  /*49590*/  STS.U16 [R4+0x28a00], R22 ;  /* 0x028a001604007388 */ /* 0x0001e40000000400 */
[----:B------:R1:W-:Y:S02]  /*495a0*/  STS.U16 [R4+0x29200], R24 ;  /* 0x0292001804007388 */ /* 0x0003e40000000400 */
[----:B------:R4:W-:Y:S01]  /*495b0*/  STS.U16 [R4+0x29a00], R25 ;  /* 0x029a001904007388 */ /* 0x0009e20000000400 */
[----:B------:R-:W-:Y:S01]  /*495c0*/  STS.U16 [R4+0x2a200], R15 ;  /* 0x02a2000f04007388 */ /* 0x000fe20000000400 */
[----:B------:R-:W-:Y:S02]  /*495d0*/  STS.U16 [R4+0x2aa00], R29 ;  /* 0x02aa001d04007388 */ /* 0x000fe40000000400 */
[----:B------:R-:W-:Y:S02]  /*495e0*/  STS.U16 [R4+0x2b200], R27 ;  /* 0x02b2001b04007388 */ /* 0x000fe40000000400 */
[----:B------:R-:W-:Y:S01]  /*495f0*/  STS.U16 [R4+0x2ba00], R21 ;  /* 0x02ba001504007388 */ /* 0x000fe20000000400 */
[----:B--2---:R2:W-:Y:S04]  /*49600*/  STS.U16 [R4+0x2c200], R26 ;  /* 0x02c2001a04007388 */ /* 0x0045e80000000400 */
[----:B0-----:R-:W3:Y:S01]  /*49610*/  LDL.LU R22, [R1+0x57c] ;  /* 0x00057c0001167983 */ /* 0x001ee20000300800 */
[----:B-1----:R-:W3:Y:S03]  /*49620*/  LDL.LU R24, [R1+0x56c] ;  /* 0x00056c0001187983 */ /* 0x002ee60000300800 */
[----:B----4-:R-:W4:Y:S01]  /*49630*/  LDL.LU R25, [R1+0x55c] ;  /* 0x00055c0001197983 */ /* 0x010f220000300800 */
[----:B------:R-:W4:Y:S03]  /*49640*/  LDL.LU R6, [R1+0x54c] ;  /* 0x00054c0001067983 */ /* 0x000f260000300800 */
[----:B--2---:R-:W2:Y:S01]  /*49650*/  LDL.LU R26, [R1+0x53c] ;  /* 0x00053c00011a7983 */ /* 0x004ea20000300800 */
        /* <DEDUP_REMOVED lines=20> */
[----:B------:R-:W2:Y:S03]  /*497a0*/  LDL.LU R21, [R1+0x124] ;  /* 0x0001240001157983 */ /* 0x000ea60000300800 */
[----:B---3--:R0:W-:Y:S04]  /*497b0*/  STS.U16 [R4+0x2ca00], R23 ;  /* 0x02ca001704007388 */ /* 0x0081e80000000400 */
[----:B0-----:R-:W3:Y:S04]  /*497c0*/  LDL.LU R23, [R1+0x120] ;  /* 0x0001200001177983 */ /* 0x001ee80000300800 */
[----:B------:R0:W-:Y:S01]  /*497d0*/  STS.U16 [R4+0x2d200], R22 ;  /* 0x02d2001604007388 */ /* 0x0001e20000000400 */
[----:B------:R1:W-:Y:S02]  /*497e0*/  STS.U16 [R4+0x2da00], R24 ;  /* 0x02da001804007388 */ /* 0x0003e40000000400 */
[----:B----4-:R4:W-:Y:S02]  /*497f0*/  STS.U16 [R4+0x2e200], R25 ;  /* 0x02e2001904007388 */ /* 0x0109e40000000400 */
[----:B------:R2:W-:Y:S02]  /*49800*/  STS.U16 [R4+0x2ea00], R6 ;  /* 0x02ea000604007388 */ /* 0x0005e40000000400 */
[----:B--2---:R2:W-:Y:S04]  /*49810*/  STS.U16 [R4+0x2f200], R26 ;  /* 0x02f2001a04007388 */ /* 0x0045e80000000400 */
[----:B0-----:R-:W3:Y:S01]  /*49820*/  LDL.LU R22, [R1+0x11c] ;  /* 0x00011c0001167983 */ /* 0x001ee20000300800 */
[----:B-1----:R-:W3:Y:S02]  /*49830*/  LDL.LU R24, [R1+0x118] ;  /* 0x0001180001187983 */ /* 0x002ee40000300800 */
[----:B------:R-:W-:Y:S01]  /*49840*/  STS.U16 [R4+0x2fa00], R5 ;  /* 0x02fa000504007388 */ /* 0x000fe20000000400 */
[----:B----4-:R-:W4:Y:S01]  /*49850*/  LDL.LU R25, [R1+0x114] ;  /* 0x0001140001197983 */ /* 0x010f220000300800 */
[----:B------:R-:W4:Y:S02]  /*49860*/  LDL.LU R6, [R1+0x34ec] ;  /* 0x0034ec0001067983 */ /* 0x000f240000300800 */
[----:B------:R0:W-:Y:S02]  /*49870*/  STS.U16 [R4+0x30200], R18 ;  /* 0x0302001204007388 */ /* 0x0001e40000000400 */
[----:B------:R1:W-:Y:S01]  /*49880*/  STS.U16 [R4+0x30a00], R16 ;  /* 0x030a001004007388 */ /* 0x0003e20000000400 */
[----:B--2---:R-:W2:Y:S04]  /*49890*/  LDL.LU R26, [R1+0x34e8] ;  /* 0x0034e800011a7983 */ /* 0x004ea80000300800 */
[----:B------:R1:W-:Y:S01]  /*498a0*/  STS.U16 [R4+0x31200], R0 ;  /* 0x0312000004007388 */ /* 0x0003e20000000400 */
[----:B------:R1:W-:Y:S03]  /*498b0*/  STS.U16 [R4+0x31a00], R2 ;  /* 0x031a000204007388 */ /* 0x0003e60000000400 */
[----:B0-----:R-:W2:Y:S01]  /*498c0*/  LDL.LU R18, [R1+0x7c] ;  /* 0x00007c0001127983 */ /* 0x001ea20000300800 */
[----:B-1----:R-:W2:Y:S03]  /*498d0*/  LDL.LU R16, [R1+0x78] ;  /* 0x0000780001107983 */ /* 0x002ea60000300800 */
[----:B------:R-:W2:Y:S01]  /*498e0*/  LDL.LU R0, [R1+0x74] ;  /* 0x0000740001007983 */ /* 0x000ea20000300800 */
[----:B------:R-:W2:Y:S02]  /*498f0*/  LDL.LU R2, [R1+0x70] ;  /* 0x0000700001027983 */ /* 0x000ea40000300800 */
[----:B------:R0:W-:Y:S02]  /*49900*/  STS.U16 [R4+0x32200], R7 ;  /* 0x0322000704007388 */ /* 0x0001e40000000400 */
[----:B------:R1:W-:Y:S01]  /*49910*/  STS.U16 [R4+0x32a00], R9 ;  /* 0x032a000904007388 */ /* 0x0003e20000000400 */
[----:B------:R1:W-:Y:S01]  /*49920*/  STS.U16 [R4+0x33200], R10 ;  /* 0x0332000a04007388 */ /* 0x0003e20000000400 */
[----:B------:R1:W-:Y:S02]  /*49930*/  STS.U16 [R4+0x33a00], R11 ;  /* 0x033a000b04007388 */ /* 0x0003e40000000400 */
[----:B------:R1:W-:Y:S02]  /*49940*/  STS.U16 [R4+0x34200], R12 ;  /* 0x0342000c04007388 */ /* 0x0003e40000000400 */
[----:B------:R1:W-:Y:S01]  /*49950*/  STS.U16 [R4+0x34a00], R17 ;  /* 0x034a001104007388 */ /* 0x0003e20000000400 */
[----:B------:R1:W-:Y:S04]  /*49960*/  STS.U16 [R4+0x35200], R3 ;  /* 0x0352000304007388 */ /* 0x0003e80000000400 */
[----:B0-----:R-:W2:Y:S01]  /*49970*/  LDL.LU R7, [R1+0x6c] ;  /* 0x00006c0001077983 */ /* 0x001ea20000300800 */
[----:B-1----:R-:W2:Y:S03]  /*49980*/  LDL.LU R9, [R1+0x68] ;  /* 0x0000680001097983 */ /* 0x002ea60000300800 */
[----:B------:R-:W2:Y:S01]  /*49990*/  LDL.LU R10, [R1+0x64] ;  /* 0x00006400010a7983 */ /* 0x000ea20000300800 */
[----:B------:R-:W2:Y:S03]  /*499a0*/  LDL.LU R11, [R1+0xab0] ;  /* 0x000ab000010b7983 */ /* 0x000ea60000300800 */
[----:B------:R-:W2:Y:S04]  /*499b0*/  LDL.LU R12, [R1+0xaa0] ;  /* 0x000aa000010c7983 */ /* 0x000ea80000300800 */
[----:B------:R0:W-:Y:S01]  /*499c0*/  STS.U16 [R4+0x35a00], R20 ;  /* 0x035a001404007388 */ /* 0x0001e20000000400 */
[----:B------:R-:W2:Y:S02]  /*499d0*/  LDL.LU R17, [R1+0xa8c] ;  /* 0x000a8c0001117983 */ /* 0x000ea40000300800 */
[----:B------:R1:W-:Y:S02]  /*499e0*/  STS.U16 [R4+0x36200], R13 ;  /* 0x0362000d04007388 */ /* 0x0003e40000000400 */
[----:B------:R-:W2:Y:S01]  /*499f0*/  LDL.LU R3, [R1+0xa74] ;  /* 0x000a740001037983 */ /* 0x000ea20000300800 */
[----:B------:R1:W-:Y:S01]  /*49a00*/  STS.U16 [R4+0x36a00], R14 ;  /* 0x036a000e04007388 */ /* 0x0003e20000000400 */
[----:B------:R1:W-:Y:S02]  /*49a10*/  STS.U16 [R4+0x37200], R19 ;  /* 0x0372001304007388 */ /* 0x0003e40000000400 */
[----:B------:R1:W-:Y:S02]  /*49a20*/  STS.U16 [R4+0x37a00], R28 ;  /* 0x037a001c04007388 */ /* 0x0003e40000000400 */
[----:B------:R1:W-:Y:S01]  /*49a30*/  STS.U16 [R4+0x38200], R15 ;  /* 0x0382000f04007388 */ /* 0x0003e20000000400 */
[----:B0-----:R-:W2:Y:S01]  /*49a40*/  LDL.LU R20, [R1+0xa64] ;  /* 0x000a640001147983 */ /* 0x001ea20000300800 */
[----:B-1----:R-:W2:Y:S03]  /*49a50*/  LDL.LU R13, [R1+0xa50] ;  /* 0x000a5000010d7983 */ /* 0x002ea60000300800 */
[----:B------:R0:W-:Y:S04]  /*49a60*/  STS.U16 [R4+0x38a00], R29 ;  /* 0x038a001d04007388 */ /* 0x0001e80000000400 */
[----:B------:R-:W2:Y:S01]  /*49a70*/  LDL.LU R14, [R1+0xa38] ;  /* 0x000a3800010e7983 */ /* 0x000ea20000300800 */
[----:B------:R-:W2:Y:S02]  /*49a80*/  LDL.LU R19, [R1+0xa20] ;  /* 0x000a200001137983 */ /* 0x000ea40000300800 */
[----:B------:R-:W2:Y:S02]  /*49a90*/  LDL.LU R28, [R1+0x890] ;  /* 0x00089000011c7983 */ /* 0x000ea40000300800 */
[----:B------:R-:W-:Y:S01]  /*49aa0*/  STS.U16 [R4+0x39200], R27 ;  /* 0x0392001b04007388 */ /* 0x000fe20000000400 */
[----:B------:R-:W2:Y:S04]  /*49ab0*/  LDL.LU R15, [R1+0x688] ;  /* 0x00068800010f7983 */ /* 0x000ea80000300800 */
[----:B------:R1:W-:Y:S04]  /*49ac0*/  STS.U16 [R4+0x39a00], R21 ;  /* 0x039a001504007388 */ /* 0x0003e80000000400 */
[----:B0-----:R-:W2:Y:S04]  /*49ad0*/  LDL.LU R29, [R1+0x678] ;  /* 0x00067800011d7983 */ /* 0x001ea80000300800 */
[----:B-1----:R-:W2:Y:S01]  /*49ae0*/  LDL.LU R21, [R1+0x668] ;  /* 0x0006680001157983 */ /* 0x002ea20000300800 */
[----:B------:R-:W2:Y:S03]  /*49af0*/  LDL.LU R27, [R1+0x658] ;  /* 0x00065800011b7983 */ /* 0x000ea60000300800 */
[----:B---3--:R0:W-:Y:S04]  /*49b00*/  STS.U16 [R4+0x3a200], R23 ;  /* 0x03a2001704007388 */ /* 0x0081e80000000400 */
[----:B0-----:R-:W3:Y:S04]  /*49b10*/  LDL.LU R23, [R1+0x648] ;  /* 0x0006480001177983 */ /* 0x001ee80000300800 */
[----:B------:R0:W-:Y:S01]  /*49b20*/  STS.U16 [R4+0x3aa00], R22 ;  /* 0x03aa001604007388 */ /* 0x0001e20000000400 */
[----:B------:R1:W-:Y:S02]  /*49b30*/  STS.U16 [R4+0x3b200], R24 ;  /* 0x03b2001804007388 */ /* 0x0003e40000000400 */
[----:B----4-:R4:W-:Y:S01]  /*49b40*/  STS.U16 [R4+0x3ba00], R25 ;  /* 0x03ba001904007388 */ /* 0x0109e20000000400 */
[----:B--2---:R2:W-:Y:S04]  /*49b50*/  STS.U16 [R4+0x3c200], R26 ;  /* 0x03c2001a04007388 */ /* 0x0045e80000000400 */
[----:B0-----:R-:W3:Y:S01]  /*49b60*/  LDL.LU R22, [R1+0x638] ;  /* 0x0006380001167983 */ /* 0x001ee20000300800 */
[----:B-1----:R-:W3:Y:S03]  /*49b70*/  LDL.LU R24, [R1+0x628] ;  /* 0x0006280001187983 */ /* 0x002ee60000300800 */
[----:B----4-:R-:W4:Y:S04]  /*49b80*/  LDL.LU R25, [R1+0x618] ;  /* 0x0006180001197983 */ /* 0x010f280000300800 */
[----:B------:R-:W-:Y:S01]  /*49b90*/  STS.U16 [R4+0x3ca00], R18 ;  /* 0x03ca001204007388 */ /* 0x000fe20000000400 */
[----:B------:R-:W-:Y:S03]  /*49ba0*/  STS.U16 [R4+0x3d200], R16 ;  /* 0x03d2001004007388 */ /* 0x000fe60000000400 */
[----:B--2---:R-:W2:Y:S04]  /*49bb0*/  LDL.LU R26, [R1+0x608] ;  /* 0x00060800011a7983 */ /* 0x004ea80000300800 */
[----:B------:R-:W-:Y:S01]  /*49bc0*/  STS.U16 [R4+0x3da00], R0 ;  /* 0x03da000004007388 */ /* 0x000fe20000000400 */
[----:B------:R0:W-:Y:S02]  /*49bd0*/  STS.U16 [R4+0x3e200], R2 ;  /* 0x03e2000204007388 */ /* 0x0001e40000000400 */
[----:B0-----:R-:W-:Y:S01]  /*49be0*/  SHF.R.S32.HI R2, RZ, 0x7, R6 ;  /* 0x00000007ff027819 */ /* 0x001fe20000011406 */
[----:B------:R-:W-:-:S03]  /*49bf0*/  IMAD.SHL.U32 R0, R8, 0x2, RZ ;  /* 0x0000000208007824 */ /* 0x000fc600078e00ff */
[----:B------:R-:W-:-:S04]  /*49c00*/  SGXT R2, R2, 0x1 ;  /* 0x000000010202781a */ /* 0x000fc80000000200 */
[----:B------:R-:W-:Y:S01]  /*49c10*/  LOP3.LUT R0, R0, 0x110, R2, 0x78, !PT ;  /* 0x0000011000007812 */ /* 0x000fe200078e7802 */
[----:B------:R-:W-:Y:S03]  /*49c20*/  STS.U16 [R4+0x3ea00], R7 ;  /* 0x03ea000704007388 */ /* 0x000fe60000000400 */
[----:B------:R-:W-:Y:S01]  /*49c30*/  LOP3.LUT R0, R0, 0x40, RZ, 0x3c, !PT ;  /* 0x0000004000007812 */ /* 0x000fe200078e3cff */
[----:B------:R-:W-:Y:S01]  /*49c40*/  STS.U16 [R4+0x3f200], R9 ;  /* 0x03f2000904007388 */ /* 0x000fe20000000400 */
[----:B------:R-:W-:Y:S03]  /*49c50*/  STS.U16 [R4+0x3fa00], R10 ;  /* 0x03fa000a04007388 */ /* 0x000fe60000000400 */
        /* <DEDUP_REMOVED lines=10> */
[----:B------:R-:W-:Y:S01]  /*49d00*/  STS.U16 [R0+0x25400], R29 ;  /* 0x0254001d00007388 */ /* 0x000fe20000000400 */
[----:B------:R0:W-:Y:S01]  /*49d10*/  STS.U16 [R0+0x25c00], R21 ;  /* 0x025c001500007388 */ /* 0x0001e20000000400 */
[----:B------:R-:W-:Y:S03]  /*49d20*/  STS.U16 [R0+0x26400], R27 ;  /* 0x0264001b00007388 */ /* 0x000fe60000000400 */
[----:B0-----:R-:W2:Y:S04]  /*49d30*/  LDL.LU R21, [R1+0x5f8] ;  /* 0x0005f80001157983 */ /* 0x001ea80000300800 */
[----:B---3--:R0:W-:Y:S04]  /*49d40*/  STS.U16 [R0+0x26c00], R23 ;  /* 0x026c001700007388 */ /* 0x0081e80000000400 */
[----:B0-----:R-:W3:Y:S04]  /*49d50*/  LDL.LU R23, [R1+0x5c8] ;  /* 0x0005c80001177983 */ /* 0x001ee80000300800 */
[----:B---3--:R0:W-:Y:S04]  /*49d60*/  STL [R1+0x34e0], R23 ;  /* 0x0034e01701007387 */ /* 0x0081e80000100800 */
[----:B0-----:R-:W3:Y:S04]  /*49d70*/  LDL.LU R23, [R1+0x5d8] ;  /* 0x0005d80001177983 */ /* 0x001ee80000300800 */
[----:B------:R-:W-:Y:S01]  /*49d80*/  STS.U16 [R0+0x27400], R22 ;  /* 0x0274001600007388 */ /* 0x000fe20000000400 */
[----:B------:R-:W-:Y:S02]  /*49d90*/  STS.U16 [R0+0x27c00], R24 ;  /* 0x027c001800007388 */ /* 0x000fe40000000400 */
[----:B----4-:R-:W-:Y:S02]  /*49da0*/  STS.U16 [R0+0x28400], R25 ;  /* 0x0284001900007388 */ /* 0x010fe40000000400 */
[----:B--2---:R-:W-:Y:S01]  /*49db0*/  STS.U16 [R0+0x28c00], R26 ;  /* 0x028c001a00007388 */ /* 0x004fe20000000400 */
[----:B---3--:R0:W-:Y:S04]  /*49dc0*/  STL [R1+0x34e4], R23 ;  /* 0x0034e41701007387 */ /* 0x0081e80000100800 */
        /* <DEDUP_REMOVED lines=25> */
[----:B------:R-:W3:Y:S03]  /*49f60*/  LDL.LU R29, [R1+0x270] ;  /* 0x00027000011d7983 */ /* 0x000ee60000300800 */
[----:B------:R0:W-:Y:S01]  /*49f70*/  STS.U16 [R0+0x29400], R21 ;  /* 0x0294001500007388 */ /* 0x0001e20000000400 */
[----:B------:R-:W3:Y:S03]  /*49f80*/  LDL.LU R27, [R1+0x250] ;  /* 0x00025000011b7983 */ /* 0x000ee60000300800 */
[----:B0-----:R-:W3:Y:S04]  /*49f90*/  LDL.LU R21, [R1+0x240] ;  /* 0x0002400001157983 */ /* 0x001ee80000300800 */
[----:B--2---:R0:W-:Y:S04]  /*49fa0*/  STS.U16 [R0+0x29c00], R23 ;  /* 0x029c001700007388 */ /* 0x0041e80000000400 */
[----:B0-----:R-:W2:Y:S04]  /*49fb0*/  LDL.LU R23, [R1+0x34e4] ;  /* 0x0034e40001177983 */ /* 0x001ea80000300800 */
[----:B--2---:R0:W-:Y:S04]  /*49fc0*/  STS.U16 [R0+0x2a400], R23 ;  /* 0x02a4001700007388 */ /* 0x0041e80000000400 */
[----:B0-----:R-:W2:Y:S04]  /*49fd0*/  LDL.LU R23, [R1+0x34e0] ;  /* 0x0034e00001177983 */ /* 0x001ea80000300800 */
[----:B--2---:R0:W-:Y:S01]  /*49fe0*/  STS.U16 [R0+0x2ac00], R23 ;  /* 0x02ac001700007388 */ /* 0x0041e20000000400 */
[----:B---3--:R1:W-:Y:S02]  /*49ff0*/  STS.U16 [R0+0x2b400], R24 ;  /* 0x02b4001800007388 */ /* 0x0083e40000000400 */
[----:B----4-:R2:W-:Y:S02]  /*4a000*/  STS.U16 [R0+0x2bc00], R25 ;  /* 0x02bc001900007388 */ /* 0x0105e40000000400 */
[----:B------:R3:W-:Y:S01]  /*4a010*/  STS.U16 [R0+0x2c400], R26 ;  /* 0x02c4001a00007388 */ /* 0x0007e20000000400 */
[----:B0-----:R-:W4:Y:S01]  /*4a020*/  LDL.LU R23, [R1+0x34dc] ;  /* 0x0034dc0001177983 */ /* 0x001f220000300800 */
[----:B-1----:R-:W4:Y:S02]  /*4a030*/  LDL.LU R24, [R1+0x34d8] ;  /* 0x0034d80001187983 */ /* 0x002f240000300800 */
[----:B--2---:R-:W2:Y:S02]  /*4a040*/  LDL.LU R25, [R1+0x34d4] ;  /* 0x0034d40001197983 */ /* 0x004ea40000300800 */
[----:B---3--:R-:W3:Y:S01]  /*4a050*/  LDL.LU R26, [R1+0x34d0] ;  /* 0x0034d000011a7983 */ /* 0x008ee20000300800 */
        /* <DEDUP_REMOVED lines=15> */
[----:B------:R0:W-:Y:S02]  /*4a150*/  STS.U16 [R0+0x34400], R22 ;  /* 0x0344001600007388 */ /* 0x0001e40000000400 */
[----:B0-----:R-:W2:Y:S01]  /*4a160*/  LDL.LU R22, [R1+0x12c] ;  /* 0x00012c0001167983 */ /* 0x001ea20000300800 */
[----:B------:R-:W4:Y:S02]  /*4a170*/  LDL R11, [R1+0xb2c] ;  /* 0x000b2c00010b7983 */ /* 0x000f240000100800 */
        /* <DEDUP_REMOVED lines=10> */
[----:B------:R0:W-:Y:S04]  /*4a220*/  STS.U16 [R0+0x34c00], R13 ;  /* 0x034c000d00007388 */ /* 0x0001e80000000400 */
[----:B------:R-:W4:Y:S01]  /*4a230*/  LDL.LU R12, [R1+0xaac] ;  /* 0x000aac00010c7983 */ /* 0x000f220000300800 */
[----:B------:R1:W-:Y:S02]  /*4a240*/  STS.U16 [R0+0x35400], R14 ;  /* 0x0354000e00007388 */ /* 0x0003e40000000400 */
[----:B------:R-:W4:Y:S02]  /*4a250*/  LDL.LU R17, [R1+0xa9c] ;  /* 0x000a9c0001117983 */ /* 0x000f240000300800 */
[----:B------:R1:W-:Y:S01]  /*4a260*/  STS.U16 [R0+0x35c00], R19 ;  /* 0x035c001300007388 */ /* 0x0003e20000000400 */
[----:B------:R-:W4:Y:S04]  /*4a270*/  LDL.LU R3, [R1+0xa88] ;  /* 0x000a880001037983 */ /* 0x000f280000300800 */
[----:B------:R1:W-:Y:S01]  /*4a280*/  STS.U16 [R0+0x36400], R28 ;  /* 0x0364001c00007388 */ /* 0x0003e20000000400 */
[----:B------:R-:W4:Y:S02]  /*4a290*/  LDL.LU R20, [R1+0xa70] ;  /* 0x000a700001147983 */ /* 0x000f240000300800 */
[----:B------:R1:W-:Y:S02]  /*4a2a0*/  STS.U16 [R0+0x36c00], R15 ;  /* 0x036c000f00007388 */ /* 0x0003e40000000400 */
[----:B------:R-:W-:Y:S01]  /*4a2b0*/  STS.U16 [R0+0x37400], R29 ;  /* 0x0374001d00007388 */ /* 0x000fe20000000400 */
[----:B0-----:R-:W4:Y:S01]  /*4a2c0*/  LDL.LU R13, [R1+0xa60] ;  /* 0x000a6000010d7983 */ /* 0x001f220000300800 */
[----:B-1----:R-:W4:Y:S03]  /*4a2d0*/  LDL.LU R14, [R1+0xa48] ;  /* 0x000a4800010e7983 */ /* 0x002f260000300800 */
[----:B------:R-:W-:Y:S04]  /*4a2e0*/  STS.U16 [R0+0x37c00], R27 ;  /* 0x037c001b00007388 */ /* 0x000fe80000000400 */
[----:B------:R-:W4:Y:S01]  /*4a2f0*/  LDL.LU R19, [R1+0xa30] ;  /* 0x000a300001137983 */ /* 0x000f220000300800 */
[----:B------:R-:W-:Y:S02]  /*4a300*/  STS.U16 [R0+0x38400], R21 ;  /* 0x0384001500007388 */ /* 0x000fe40000000400 */
[----:B------:R-:W4:Y:S01]  /*4a310*/  LDL.LU R28, [R1+0x89c] ;  /* 0x00089c00011c7983 */ /* 0x000f220000300800 */
[----:B------:R-:W4:Y:S04]  /*4a320*/  LDL.LU R15, [R1+0x76c] ;  /* 0x00076c00010f7983 */ /* 0x000f280000300800 */
[----:B---3--:R0:W-:Y:S04]  /*4a330*/  STS.U16 [R0+0x38c00], R26 ;  /* 0x038c001a00007388 */ /* 0x0081e80000000400 */
[----:B0-----:R-:W3:Y:S01]  /*4a340*/  LDL.LU R26, [R1+0x684] ;  /* 0x00068400011a7983 */ /* 0x001ee20000300800 */
[----:B------:R-:W3:Y:S02]  /*4a350*/  LDL.LU R29, [R1+0x674] ;  /* 0x00067400011d7983 */ /* 0x000ee40000300800 */
[----:B------:R-:W3:Y:S02]  /*4a360*/  LDL.LU R27, [R1+0x664] ;  /* 0x00066400011b7983 */ /* 0x000ee40000300800 */
[----:B------:R-:W3:Y:S01]  /*4a370*/  LDL.LU R21, [R1+0x654] ;  /* 0x0006540001157983 */ /* 0x000ee20000300800 */
[----:B--2---:R0:W-:Y:S01]  /*4a380*/  STS.U16 [R0+0x39400], R22 ;  /* 0x0394001600007388 */ /* 0x0041e20000000400 */
[----:B------:R-:W-:Y:S02]  /*4a390*/  STS.U16 [R0+0x39c00], R25 ;  /* 0x039c001900007388 */ /* 0x000fe40000000400 */
[----:B----4-:R-:W-:Y:S01]  /*4a3a0*/  STS.U16 [R0+0x3a400], R24 ;  /* 0x03a4001800007388 */ /* 0x010fe20000000400 */
[----:B------:R1:W-:Y:S04]  /*4a3b0*/  STS.U16 [R0+0x3ac00], R23 ;  /* 0x03ac001700007388 */ /* 0x0003e80000000400 */
[----:B------:R2:W-:Y:S01]  /*4a3c0*/  STS.U16 [R0+0x3b400], R18 ;  /* 0x03b4001200007388 */ /* 0x0005e20000000400 */
        /* <DEDUP_REMOVED lines=10> */
[----:B0-----:R-:W4:Y:S01]  /*4a470*/  LDL.LU R22, [R1+0x644] ;  /* 0x0006440001167983 */ /* 0x001f220000300800 */
[----:B------:R-:W-:Y:S02]  /*4a480*/  STS.U16 [R11+0x20e00], R17 ;  /* 0x020e00110b007388 */ /* 0x000fe40000000400 */
[----:B-1----:R-:W4:Y:S02]  /*4a490*/  LDL.LU R23, [R1+0x634] ;  /* 0x0006340001177983 */ /* 0x002f240000300800 */
[----:B------:R-:W-:Y:S01]  /*4a4a0*/  STS.U16 [R11+0x21600], R3 ;  /* 0x021600030b007388 */ /* 0x000fe20000000400 */
[----:B------:R-:W4:Y:S04]  /*4a4b0*/  LDL.LU R24, [R1+0x624] ;  /* 0x0006240001187983 */ /* 0x000f280000300800 */
[----:B------:R-:W-:Y:S01]  /*4a4c0*/  STS.U16 [R11+0x21e00], R20 ;  /* 0x021e00140b007388 */ /* 0x000fe20000000400 */
[----:B------:R-:W4:Y:S02]  /*4a4d0*/  LDL.LU R25, [R1+0x614] ;  /* 0x0006140001197983 */ /* 0x000f240000300800 */
[----:B------:R0:W-:Y:S02]  /*4a4e0*/  STS.U16 [R11+0x22600], R13 ;  /* 0x0226000d0b007388 */ /* 0x0001e40000000400 */
[----:B------:R1:W-:Y:S01]  /*4a4f0*/  STS.U16 [R11+0x22e00], R14 ;  /* 0x022e000e0b007388 */ /* 0x0003e20000000400 */
[----:B--2---:R-:W2:Y:S04]  /*4a500*/  LDL.LU R18, [R1+0x34cc] ;  /* 0x0034cc0001127983 */ /* 0x004ea80000300800 */
[----:B------:R-:W-:Y:S01]  /*4a510*/  STS.U16 [R11+0x23600], R19 ;  /* 0x023600130b007388 */ /* 0x000fe20000000400 */
[----:B------:R-:W-:Y:S03]  /*4a520*/  STS.U16 [R11+0x23e00], R28 ;  /* 0x023e001c0b007388 */ /* 0x000fe60000000400 */
[----:B------:R1:W-:Y:S04]  /*4a530*/  STS.U16 [R11+0x24600], R15 ;  /* 0x0246000f0b007388 */ /* 0x0003e80000000400 */
[----:B0-----:R-:W2:Y:S01]  /*4a540*/  LDL.LU R13, [R1+0x604] ;  /* 0x00060400010d7983 */ /* 0x001ea20000300800 */
[----:B-1----:R-:W2:Y:S03]  /*4a550*/  LDL.LU R14, [R1+0x5f4] ;  /* 0x0005f400010e7983 */ /* 0x002ea60000300800 */
[----:B------:R-:W2:Y:S04]  /*4a560*/  LDL.LU R15, [R1+0x5e4] ;  /* 0x0005e400010f7983 */ /* 0x000ea80000300800 */
[----:B---3--:R0:W-:Y:S04]  /*4a570*/  STS.U16 [R11+0x24e00], R26 ;  /* 0x024e001a0b007388 */ /* 0x0081e80000000400 */
        /* <DEDUP_REMOVED lines=8> */
[----:B------:R-:W3:Y:S04]  /*4a600*/  LDL.LU R9, [R1+0x554] ;  /* 0x0005540001097983 */ /* 0x000ee80000300800 */
[----:B------:R-:W-:Y:S01]  /*4a610*/  STS.U16 [R11+0x25600], R29 ;  /* 0x0256001d0b007388 */ /* 0x000fe20000000400 */
[----:B------:R-:W3:Y:S02]  /*4a620*/  LDL.LU R10, [R1+0x544] ;  /* 0x00054400010a7983 */ /* 0x000ee40000300800 */
[----:B------:R0:W-:Y:S02]  /*4a630*/  STS.U16 [R11+0x25e00], R27 ;  /* 0x025e001b0b007388 */ /* 0x0001e40000000400 */
[----:B------:R-:W3:Y:S01]  /*4a640*/  LDL.LU R17, [R1+0x534] ;  /* 0x0005340001117983 */ /* 0x000ee20000300800 */
[----:B------:R1:W-:Y:S04]  /*4a650*/  STS.U16 [R11+0x26600], R21 ;  /* 0x026600150b007388 */ /* 0x0003e80000000400 */
[----:B0-----:R-:W3:Y:S04]  /*4a660*/  LDL.LU R27, [R1+0x524] ;  /* 0x00052400011b7983 */ /* 0x001ee80000300800 */
[----:B----4-:R0:W-:Y:S01]  /*4a670*/  STS.U16 [R11+0x26e00], R22 ;  /* 0x026e00160b007388 */ /* 0x0101e20000000400 */
[----:B-1----:R-:W4:Y:S02]  /*4a680*/  LDL.LU R21, [R1+0x514] ;  /* 0x0005140001157983 */ /* 0x002f240000300800 */
[----:B------:R1:W-:Y:S02]  /*4a690*/  STS.U16 [R11+0x27600], R23 ;  /* 0x027600170b007388 */ /* 0x0003e40000000400 */
[----:B------:R1:W-:Y:S01]  /*4a6a0*/  STS.U16 [R11+0x27e00], R24 ;  /* 0x027e00180b007388 */ /* 0x0003e20000000400 */
[----:B------:R1:W-:Y:S04]  /*4a6b0*/  STS.U16 [R11+0x28600], R25 ;  /* 0x028600190b007388 */ /* 0x0003e80000000400 */
[----:B0-----:R-:W4:Y:S01]  /*4a6c0*/  LDL.LU R22, [R1+0x504] ;  /* 0x0005040001167983 */ /* 0x001f220000300800 */
[----:B-1----:R-:W4:Y:S03]  /*4a6d0*/  LDL.LU R23, [R1+0x4f4] ;  /* 0x0004f40001177983 */ /* 0x002f260000300800 */
[----:B------:R-:W4:Y:S04]  /*4a6e0*/  LDL.LU R24, [R1+0x4c0] ;  /* 0x0004c00001187983 */ /* 0x000f280000300800 */
[----:B------:R-:W4:Y:S01]  /*4a6f0*/  LDL.LU R25, [R1+0x494] ;  /* 0x0004940001197983 */ /* 0x000f220000300800 */
[----:B------:R-:W4:Y:S02]  /*4a700*/  LDL.LU R20, [R1+0x47c] ;  /* 0x00047c0001147983 */ /* 0x000f240000300800 */
[----:B------:R-:W4:Y:S01]  /*4a710*/  LDL.LU R19, [R1+0x46c] ;  /* 0x00046c0001137983 */ /* 0x000f220000300800 */
[----:B--2---:R-:W-:Y:S01]  /*4a720*/  STS.U16 [R11+0x28e00], R13 ;  /* 0x028e000d0b007388 */ /* 0x004fe20000000400 */
[----:B------:R-:W2:Y:S02]  /*4a730*/  LDL.LU R28, [R1+0x45c] ;  /* 0x00045c00011c7983 */ /* 0x000ea40000300800 */
[----:B------:R-:W-:Y:S02]  /*4a740*/  STS.U16 [R11+0x29600], R14 ;  /* 0x0296000e0b007388 */ /* 0x000fe40000000400 */
[----:B------:R-:W2:Y:S01]  /*4a750*/  LDL.LU R29, [R1+0x42c] ;  /* 0x00042c00011d7983 */ /* 0x000ea20000300800 */
[----:B------:R-:W-:Y:S04]  /*4a760*/  STS.U16 [R11+0x29e00], R15 ;  /* 0x029e000f0b007388 */ /* 0x000fe80000000400 */
[----:B---3--:R0:W-:Y:S04]  /*4a770*/  STS.U16 [R11+0x2a600], R26 ;  /* 0x02a6001a0b007388 */ /* 0x0081e80000000400 */
[----:B0-----:R-:W3:Y:S01]  /*4a780*/  LDL.LU R26, [R1+0x40c] ;  /* 0x00040c00011a7983 */ /* 0x001ee20000300800 */
[----:B------:R-:W3:Y:S02]  /*4a790*/  LDL.LU R16, [R1+0x3ac] ;  /* 0x0003ac0001107983 */ /* 0x000ee40000300800 */
[----:B------:R-:W3:Y:S02]  /*4a7a0*/  LDL.LU R12, [R1+0x38c] ;  /* 0x00038c00010c7983 */ /* 0x000ee40000300800 */
[----:B------:R-:W3:Y:S01]  /*4a7b0*/  LDL.LU R3, [R1+0x36c] ;  /* 0x00036c0001037983 */ /* 0x000ee20000300800 */
[----:B------:R-:W3:Y:S01]  /*4a7c0*/  LDL.LU R13, [R1+0x27c] ;  /* 0x00027c00010d7983 */ /* 0x000ee20000300800 */
[----:B------:R-:W3:Y:S03]  /*4a7d0*/  LDL.LU R14, [R1+0x25c] ;  /* 0x00025c00010e7983 */ /* 0x000ee60000300800 */
[----:B------:R0:W-:Y:S01]  /*4a7e0*/  STS.U16 [R11+0x2ae00], R0 ;  /* 0x02ae00000b007388 */ /* 0x0001e20000000400 */
[----:B------:R-:W3:Y:S02]  /*4a7f0*/  LDL.LU R15, [R1+0x24c] ;  /* 0x00024c00010f7983 */ /* 0x000ee40000300800 */
[----:B------:R1:W-:Y:S02]  /*4a800*/  STS.U16 [R11+0x2b600], R4 ;  /* 0x02b600040b007388 */ /* 0x0003e40000000400 */
[----:B------:R1:W-:Y:S01]  /*4a810*/  STS.U16 [R11+0x2be00], R2 ;  /* 0x02be00020b007388 */ /* 0x0003e20000000400 */
[----:B------:R1:W-:Y:S01]  /*4a820*/  STS.U16 [R11+0x2c600], R5 ;  /* 0x02c600050b007388 */ /* 0x0003e20000000400 */
[----:B------:R1:W-:Y:S02]  /*4a830*/  STS.U16 [R11+0x2ce00], R6 ;  /* 0x02ce00060b007388 */ /* 0x0003e40000000400 */
[----:B------:R1:W-:Y:S01]  /*4a840*/  STS.U16 [R11+0x2d600], R8 ;  /* 0x02d600080b007388 */ /* 0x0003e20000000400 */
[----:B0-----:R-:W3:Y:S01]  /*4a850*/  LDL.LU R0, [R1+0x34c8] ;  /* 0x0034c80001007983 */ /* 0x001ee20000300800 */
[----:B-1----:R-:W3:Y:S03]  /*4a860*/  LDL.LU R4, [R1+0x34c4] ;  /* 0x0034c40001047983 */ /* 0x002ee60000300800 */
[----:B------:R-:W3:Y:S01]  /*4a870*/  LDL.LU R2, [R1+0x34c0] ;  /* 0x0034c00001027983 */ /* 0x000ee20000300800 */
[----:B------:R0:W-:Y:S03]  /*4a880*/  STS.U16 [R11+0x2de00], R7 ;  /* 0x02de00070b007388 */ /* 0x0001e60000000400 */
[----:B------:R-:W3:Y:S01]  /*4a890*/  LDL.LU R5, [R1+0x34bc] ;  /* 0x0034bc0001057983 */ /* 0x000ee20000300800 */
[----:B------:R-:W3:Y:S02]  /*4a8a0*/  LDL.LU R6, [R1+0x34b8] ;  /* 0x0034b80001067983 */ /* 0x000ee40000300800 */
[----:B------:R-:W3:Y:S01]  /*4a8b0*/  LDL.LU R8, [R1+0x34b4] ;  /* 0x0034b40001087983 */ /* 0x000ee20000300800 */
[----:B------:R1:W-:Y:S01]  /*4a8c0*/  STS.U16 [R11+0x2e600], R9 ;  /* 0x02e600090b007388 */ /* 0x0003e20000000400 */
[----:B------:R1:W-:Y:S02]  /*4a8d0*/  STS.U16 [R11+0x2ee00], R10 ;  /* 0x02ee000a0b007388 */ /* 0x0003e40000000400 */
[----:B------:R2:W-:Y:S02]  /*4a8e0*/  STS.U16 [R11+0x2f600], R17 ;  /* 0x02f600110b007388 */ /* 0x0005e40000000400 */
[----:B------:R2:W-:Y:S01]  /*4a8f0*/  STS.U16 [R11+0x2fe00], R27 ;  /* 0x02fe001b0b007388 */ /* 0x0005e20000000400 */
[----:B0-----:R-:W3:Y:S04]  /*4a900*/  LDL.LU R7, [R1+0x34b0] ;  /* 0x0034b00001077983 */ /* 0x001ee80000300800 */
[----:B----4-:R0:W-:Y:S04]  /*4a910*/  STS.U16 [R11+0x30600], R21 ;  /* 0x030600150b007388 */ /* 0x0101e80000000400 */
[----:B-1----:R-:W4:Y:S01]  /*4a920*/  LDL.LU R9, [R1+0x34ac] ;  /* 0x0034ac0001097983 */ /* 0x002f220000300800 */
[----:B------:R-:W4:Y:S02]  /*4a930*/  LDL.LU R10, [R1+0x34a8] ;  /* 0x0034a800010a7983 */ /* 0x000f240000300800 */
[----:B------:R1:W-:Y:S01]  /*4a940*/  STS.U16 [R11+0x30e00], R22 ;  /* 0x030e00160b007388 */ /* 0x0003e20000000400 */
[----:B--2---:R-:W2:Y:S01]  /*4a950*/  LDL.LU R17, [R1+0x34a4] ;  /* 0x0034a40001117983 */ /* 0x004ea20000300800 */
[----:B------:R-:W2:Y:S02]  /*4a960*/  LDL.LU R27, [R1+0x34a0] ;  /* 0x0034a000011b7983 */ /* 0x000ea40000300800 */
[----:B------:R1:W-:Y:S02]  /*4a970*/  STS.U16 [R11+0x31600], R23 ;  /* 0x031600170b007388 */ /* 0x0003e40000000400 */
[----:B------:R1:W-:Y:S01]  /*4a980*/  STS.U16 [R11+0x31e00], R24 ;  /* 0x031e00180b007388 */ /* 0x0003e20000000400 */
[----:B0-----:R-:W2:Y:S01]  /*4a990*/  LDL.LU R21, [R1+0x349c] ;  /* 0x00349c0001157983 */ /* 0x001ea20000300800 */
[----:B-1----:R-:W2:Y:S03]  /*4a9a0*/  LDL.LU R22, [R1+0x3498] ;  /* 0x0034980001167983 */ /* 0x002ea60000300800 */
[----:B------:R0:W-:Y:S01]  /*4a9b0*/  STS.U16 [R11+0x32600], R25 ;  /* 0x032600190b007388 */ /* 0x0001e20000000400 */
[----:B------:R1:W-:Y:S02]  /*4a9c0*/  STS.U16 [R11+0x32e00], R20 ;  /* 0x032e00140b007388 */ /* 0x0003e40000000400 */
[----:B------:R-:W-:Y:S01]  /*4a9d0*/  STS.U16 [R11+0x33600], R19 ;  /* 0x033600130b007388 */ /* 0x000fe20000000400 */
[----:B------:R-:W2:Y:S01]  /*4a9e0*/  LDL.LU R23, [R1+0x3494] ;  /* 0x0034940001177983 */ /* 0x000ea20000300800 */
[----:B------:R-:W2:Y:S02]  /*4a9f0*/  LDL.LU R24, [R1+0x3490] ;  /* 0x0034900001187983 */ /* 0x000ea40000300800 */
[----:B------:R1:W-:Y:S02]  /*4aa00*/  STS.U16 [R11+0x33e00], R28 ;  /* 0x033e001c0b007388 */ /* 0x0003e40000000400 */
[----:B------:R1:W-:Y:S01]  /*4aa10*/  STS.U16 [R11+0x34600], R29 ;  /* 0x0346001d0b007388 */ /* 0x0003e20000000400 */
[----:B0-----:R-:W2:Y:S01]  /*4aa20*/  LDL.LU R25, [R1+0x348c] ;  /* 0x00348c0001197983 */ /* 0x001ea20000300800 */
[----:B-1----:R-:W2:Y:S03]  /*4aa30*/  LDL.LU R20, [R1+0x2c] ;  /* 0x00002c0001147983 */ /* 0x002ea60000300800 */
[----:B------:R-:W2:Y:S01]  /*4aa40*/  LDL.LU R28, [R1+0x8] ;  /* 0x00000800011c7983 */ /* 0x000ea20000300800 */
[----:B------:R-:W2:Y:S02]  /*4aa50*/  LDL.LU R29, [R1+0x4] ;  /* 0x00000400011d7983 */ /* 0x000ea40000300800 */
[----:B------:R-:W2:Y:S01]  /*4aa60*/  LDL.LU R19, [R1] ;  /* 0x0000000001137983 */ /* 0x000ea20000300800 */
[----:B---3--:R0:W-:Y:S04]  /*4aa70*/  STS.U16 [R11+0x34e00], R26 ;  /* 0x034e001a0b007388 */ /* 0x0081e80000000400 */
[----:B0-----:R-:W3:Y:S01]  /*4aa80*/  LDL.LU R26, [R1+0x3488] ;  /* 0x00348800011a7983 */ /* 0x001ee20000300800 */
[----:B------:R-:W-:Y:S02]  /*4aa90*/  STS.U16 [R11+0x35600], R16 ;  /* 0x035600100b007388 */ /* 0x000fe40000000400 */
[----:B------:R0:W-:Y:S02]  /*4aaa0*/  STS.U16 [R11+0x35e00], R12 ;  /* 0x035e000c0b007388 */ /* 0x0001e40000000400 */
[----:B------:R-:W-:Y:S01]  /*4aab0*/  STS.U16 [R11+0x36600], R3 ;  /* 0x036600030b007388 */ /* 0x000fe20000000400 */
[----:B------:R1:W-:Y:S01]  /*4aac0*/  STS.U16 [R11+0x36e00], R13 ;  /* 0x036e000d0b007388 */ /* 0x0003e20000000400 */
[----:B------:R1:W-:Y:S02]  /*4aad0*/  STS.U16 [R11+0x37600], R14 ;  /* 0x0376000e0b007388 */ /* 0x0003e40000000400 */
[----:B------:R1:W-:Y:S01]  /*4aae0*/  STS.U16 [R11+0x37e00], R15 ;  /* 0x037e000f0b007388 */ /* 0x0003e20000000400 */
[----:B0-----:R-:W4:Y:S01]  /*4aaf0*/  LDL.LU R12, [R1+0x4f0] ;  /* 0x0004f000010c7983 */ /* 0x001f220000300800 */
[----:B-1----:R-:W4:Y:S02]  /*4ab00*/  LDL.LU R13, [R1+0x4e4] ;  /* 0x0004e400010d7983 */ /* 0x002f240000300800 */
[----:B------:R-:W4:Y:S01]  /*4ab10*/  LDL.LU R14, [R1+0x4ec] ;  /* 0x0004ec00010e7983 */ /* 0x000f220000300800 */
[----:B------:R-:W4:Y:S01]  /*4ab20*/  LDL.LU R15, [R1+0x4e0] ;  /* 0x0004e000010f7983 */ /* 0x000f220000300800 */
[----:B------:R-:W4:Y:S02]  /*4ab30*/  LDL.LU R16, [R1+0x4b4] ;  /* 0x0004b40001107983 */ /* 0x000f240000300800 */
[----:B------:R-:W4:Y:S01]  /*4ab40*/  LDL.LU R3, [R1+0x4bc] ;  /* 0x0004bc0001037983 */ /* 0x000f220000300800 */
[----:B---3--:R-:W-:Y:S01]  /*4ab50*/  STS.U16 [R11+0x38600], R26 ;  /* 0x0386001a0b007388 */ /* 0x008fe20000000400 */
[----:B--2---:R-:W-:Y:S02]  /*4ab60*/  STS.U16 [R11+0x38e00], R25 ;  /* 0x038e00190b007388 */ /* 0x004fe40000000400 */
[----:B------:R-:W-:Y:S02]  /*4ab70*/  STS.U16 [R11+0x39600], R24 ;  /* 0x039600180b007388 */ /* 0x000fe40000000400 */
[----:B------:R-:W-:Y:S01]  /*4ab80*/  STS.U16 [R11+0x39e00], R23 ;  /* 0x039e00170b007388 */ /* 0x000fe20000000400 */
[----:B------:R-:W-:Y:S01]  /*4ab90*/  STS.U16 [R11+0x3a600], R22 ;  /* 0x03a600160b007388 */ /* 0x000fe20000000400 */
[----:B------:R0:W-:Y:S02]  /*4aba0*/  STS.U16 [R11+0x3ae00], R21 ;  /* 0x03ae00150b007388 */ /* 0x0001e40000000400 */
[----:B------:R1:W-:Y:S02]  /*4abb0*/  STS.U16 [R11+0x3b600], R27 ;  /* 0x03b6001b0b007388 */ /* 0x0003e40000000400 */
[----:B------:R2:W-:Y:S01]  /*4abc0*/  STS.U16 [R11+0x3be00], R20 ;  /* 0x03be00140b007388 */ /* 0x0005e20000000400 */
[----:B0-----:R-:W3:Y:S01]  /*4abd0*/  LDL.LU R21, [R1+0x4b0] ;  /* 0x0004b00001157983 */ /* 0x001ee20000300800 */
[----:B------:R-:W3:Y:S02]  /*4abe0*/  LDL.LU R22, [R1+0x4ac] ;  /* 0x0004ac0001167983 */ /* 0x000ee40000300800 */
[----:B------:R-:W3:Y:S02]  /*4abf0*/  LDL.LU R23, [R1+0x49c] ;  /* 0x00049c0001177983 */ /* 0x000ee40000300800 */
[----:B------:R-:W3:Y:S01]  /*4ac00*/  LDL.LU R24, [R1+0x4a4] ;  /* 0x0004a40001187983 */ /* 0x000ee20000300800 */
[----:B------:R-:W3:Y:S01]  /*4ac10*/  LDL.LU R25, [R1+0x498] ;  /* 0x0004980001197983 */ /* 0x000ee20000300800 */
[----:B------:R-:W3:Y:S02]  /*4ac20*/  LDL.LU R26, [R1+0x490] ;  /* 0x00049000011a7983 */ /* 0x000ee40000300800 */
[----:B-1----:R-:W3:Y:S02]  /*4ac30*/  LDL.LU R27, [R1+0x48c] ;  /* 0x00048c00011b7983 */ /* 0x002ee40000300800 */
[----:B--2---:R-:W2:Y:S01]  /*4ac40*/  LDL.LU R20, [R1+0x3484] ;  /* 0x0034840001147983 */ /* 0x004ea20000300800 */
[----:B------:R0:W-:Y:S01]  /*4ac50*/  STS.U16 [R11+0x3c600], R28 ;  /* 0x03c6001c0b007388 */ /* 0x0001e20000000400 */
[----:B------:R1:W-:Y:S03]  /*4ac60*/  STS.U16 [R11+0x3ce00], R29 ;  /* 0x03ce001d0b007388 */ /* 0x0003e60000000400 */
[----:B0-----:R-:W3:Y:S01]  /*4ac70*/  LDL.LU R28, [R1+0x3480] ;  /* 0x00348000011c7983 */ /* 0x001ee20000300800 */
[----:B-1----:R-:W3:Y:S02]  /*4ac80*/  LDL.LU R29, [R1+0x347c] ;  /* 0x00347c00011d7983 */ /* 0x002ee40000300800 */
[----:B------:R2:W-:Y:S02]  /*4ac90*/  STS.U16 [R11+0x3d600], R19 ;  /* 0x03d600130b007388 */ /* 0x0005e40000000400 */
[C---:B--2---:R-:W-:Y:S01]  /*4aca0*/  LOP3.LUT R19, R20.reuse, 0xe0, RZ, 0xc0, !PT ;  /* 0x000000e014137812 */ /* 0x044fe200078ec0ff */
[----:B------:R-:W-:-:S04]  /*4acb0*/  SHF.L.U32 R20, R20, 0x2, RZ ;  /* 0x0000000214147819 */ /* 0x000fc800000006ff */
[----:B------:R-:W-:Y:S02]  /*4acc0*/  LOP3.LUT R20, R20, 0x7c, RZ, 0xc0, !PT ;  /* 0x0000007c14147812 */ /* 0x000fe400078ec0ff */
[----:B------:R-:W-:-:S03]  /*4acd0*/  SHF.R.U32.HI R19, RZ, 0x1, R19 ;  /* 0x00000001ff137819 */ /* 0x000fc60000011613 */
[----:B------:R-:W-:Y:S01]  /*4ace0*/  IMAD R20, R18, 0x40, R20 ;  /* 0x0000004012147824 */ /* 0x000fe200078e0214 */
[----:B---3--:R0:W-:Y:S01]  /*4acf0*/  STS.U16 [R11+0x3de00], R29 ;  /* 0x03de001d0b007388 */ /* 0x0081e20000000400 */
[----:B------:R1:W-:Y:S03]  /*4ad00*/  STS.U16 [R11+0x3e600], R28 ;  /* 0x03e6001c0b007388 */ /* 0x0003e60000000400 */
[----:B------:R-:W-:Y:S01]  /*4ad10*/  LOP3.LUT R20, R20, R19, RZ, 0x3c, !PT ;  /* 0x0000001314147212 */ /* 0x000fe200078e3cff */
[----:B0-----:R-:W2:Y:S01]  /*4ad20*/  LDL.LU R29, [R1+0x4c4] ;  /* 0x0004c400011d7983 */ /* 0x001ea20000300800 */
[----:B-1----:R-:W3:Y:S02]  /*4ad30*/  LDL.LU R28, [R1+0x4c8] ;  /* 0x0004c800011c7983 */ /* 0x002ee40000300800 */
[----:B------:R-:W2:Y:S02]  /*4ad40*/  LDL.LU R18, [R1+0x3478] ;  /* 0x0034780001127983 */ /* 0x000ea40000300800 */
[----:B------:R-:W2:Y:S02]  /*4ad50*/  LDL.LU R19, [R1+0x3474] ;  /* 0x0034740001137983 */ /* 0x000ea40000300800 */
[----:B--2---:R0:W-:Y:S01]  /*4ad60*/  STS.U16 [R11+0x3ee00], R19 ;  /* 0x03ee00130b007388 */ /* 0x0041e20000000400 */
[----:B------:R1:W-:Y:S02]  /*4ad70*/  STS.U16 [R11+0x3f600], R18 ;  /* 0x03f600120b007388 */ /* 0x0003e40000000400 */
[----:B------:R2:W-:Y:S01]  /*4ad80*/  STS.U16 [R11+0x3fe00], R17 ;  /* 0x03fe00110b007388 */ /* 0x0005e20000000400 */
[----:B0-----:R-:W3:Y:S01]  /*4ad90*/  LDL.LU R19, [R1+0x4d4] ;  /* 0x0004d40001137983 */ /* 0x001ee20000300800 */
[----:B-1----:R-:W3:Y:S02]  /*4ada0*/  LDL.LU R18, [R1+0x4cc] ;  /* 0x0004cc0001127983 */ /* 0x002ee40000300800 */
[----:B--2---:R-:W2:Y:S02]  /*4adb0*/  LDL.LU R11, [R1+0x3470] ;  /* 0x00347000010b7983 */ /* 0x004ea40000300800 */
[----:B------:R-:W2:Y:S01]  /*4adc0*/  LDL.LU R17, [R1+0x4d8] ;  /* 0x0004d80001117983 */ /* 0x000ea20000300800 */
[----:B----4-:R0:W-:Y:S01]  /*4add0*/  STS [R20+0x40000], R12 ;  /* 0x0400000c14007388 */ /* 0x0101e20000000800 */
[----:B------:R1:W-:Y:S02]  /*4ade0*/  STS [R20+0x40800], R13 ;  /* 0x0408000d14007388 */ /* 0x0003e40000000800 */
[----:B------:R4:W-:Y:S02]  /*4adf0*/  STS [R20+0x40080], R14 ;  /* 0x0400800e14007388 */ /* 0x0009e40000000800 */
[----:B------:R4:W-:Y:S01]  /*4ae00*/  STS [R20+0x40880], R15 ;  /* 0x0408800f14007388 */ /* 0x0009e20000000800 */
[----:B0-----:R-:W3:Y:S01]  /*4ae10*/  LDL.LU R12, [R1+0x346c] ;  /* 0x00346c00010c7983 */ /* 0x001ee20000300800 */
[----:B-1----:R-:W3:Y:S02]  /*4ae20*/  LDL.LU R13, [R1+0x3468] ;  /* 0x00346800010d7983 */ /* 0x002ee40000300800 */
[----:B----4-:R-:W4:Y:S02]  /*4ae30*/  LDL.LU R14, [R1+0x3464] ;  /* 0x00346400010e7983 */ /* 0x010f240000300800 */
[----:B------:R-:W4:Y:S01]  /*4ae40*/  LDL.LU R15, [R1+0x3460] ;  /* 0x00346000010f7983 */ /* 0x000f220000300800 */
[----:B--2---:R-:W-:Y:S01]  /*4ae50*/  STS [R20+0x41000], R17 ;  /* 0x0410001114007388 */ /* 0x004fe20000000800 */
[----:B---3--:R-:W-:Y:S03]  /*4ae60*/  STS [R20+0x41800], R18 ;  /* 0x0418001214007388 */ /* 0x008fe60000000800 */
[----:B------:R-:W-:Y:S01]  /*4ae70*/  STS [R20+0x41080], R19 ;  /* 0x0410801314007388 */ /* 0x000fe20000000800 */
[----:B------:R-:W-:Y:S03]  /*4ae80*/  STS [R20+0x41880], R28 ;  /* 0x0418801c14007388 */ /* 0x000fe60000000800 */
[----:B------:R-:W-:Y:S01]  /*4ae90*/  STS [R20+0x42000], R29 ;  /* 0x0420001d14007388 */ /* 0x000fe20000000800 */
[----:B------:R-:W-:Y:S02]  /*4aea0*/  STS [R20+0x42800], R16 ;  /* 0x0428001014007388 */ /* 0x000fe40000000800 */
[----:B------:R-:W-:Y:S02]  /*4aeb0*/  STS [R20+0x42080], R3 ;  /* 0x0420800314007388 */ /* 0x000fe40000000800 */
[----:B------:R-:W-:Y:S01]  /*4aec0*/  STS [R20+0x42880], R21 ;  /* 0x0428801514007388 */ /* 0x000fe20000000800 */
[----:B------:R-:W-:Y:S01]  /*4aed0*/  STS [R20+0x43000], R22 ;  /* 0x0430001614007388 */ /* 0x000fe20000000800 */
[----:B------:R-:W-:Y:S02]  /*4aee0*/  STS [R20+0x43800], R23 ;  /* 0x0438001714007388 */ /* 0x000fe40000000800 */
[----:B------:R-:W-:Y:S02]  /*4aef0*/  STS [R20+0x43080], R24 ;  /* 0x0430801814007388 */ /* 0x000fe40000000800 */
[----:B------:R-:W-:Y:S01]  /*4af00*/  STS [R20+0x43880], R25 ;  /* 0x0438801914007388 */ /* 0x000fe20000000800 */
[----:B------:R-:W-:Y:S01]  /*4af10*/  STS [R20+0x44000], R26 ;  /* 0x0440001a14007388 */ /* 0x000fe20000000800 */
[----:B----4-:R-:W-:Y:S02]  /*4af20*/  STS [R20+0x44800], R15 ;  /* 0x0448000f14007388 */ /* 0x010fe40000000800 */
[----:B------:R0:W-:Y:S02]  /*4af30*/  STS [R20+0x44080], R27 ;  /* 0x0440801b14007388 */ /* 0x0001e40000000800 */
[----:B0-----:R-:W0:Y:S04]  /*4af40*/  S2R R27, SR_TID.X ;  /* 0x00000000001b7919 */ /* 0x001e280000002100 */
[----:B------:R-:W1:Y:S01]  /*4af50*/  S2R R23, SR_TID.X ;  /* 0x0000000000177919 */ /* 0x000e620000002100 */
        /* <DEDUP_REMOVED lines=13> */
[----:B------:R-:W-:Y:S01]  /*4b030*/  BAR.SYNC.DEFER_BLOCKING 0x0 ;  /* 0x0000000000007b1d */ /* 0x000fe20000010000 */
[C---:B0-----:R-:W-:Y:S01]  /*4b040*/  LOP3.LUT R26, R27.reuse, 0x7, RZ, 0xc0, !PT ;  /* 0x000000071b1a7812 */ /* 0x041fe200078ec0ff */
[----:B------:R-:W-:-:S03]  /*4b050*/  IMAD.SHL.U32 R27, R27, 0x100, RZ ;  /* 0x000001001b1b7824 */ /* 0x000fc600078e00ff */
[----:B------:R-:W-:Y:S01]  /*4b060*/  SHF.L.U32 R25, R26, 0x4, RZ ;  /* 0x000000041a197819 */ /* 0x000fe200000006ff */
[----:B-1----:R-:W-:-:S03]  /*4b070*/  LOP3.LUT R26, R23, 0xe0, RZ, 0xc0, !PT ;  /* 0x000000e0171a7812 */ /* 0x002fc600078ec0ff */
[----:B------:R-:W-:Y:S01]  /*4b080*/  LOP3.LUT R3, R25, 0xf00, R27, 0xf8, !PT ;  /* 0x00000f0019037812 */ /* 0x000fe200078ef81b */
[C---:B------:R-:W-:Y:S01]  /*4b090*/  LOP3.LUT R27, R23.reuse, 0x7, RZ, 0xc0, !PT ;  /* 0x00000007171b7812 */ /* 0x040fe200078ec0ff */
[----:B------:R-:W-:-:S04]  /*4b0a0*/  SHF.L.U32 R24, R23, 0x1, RZ ;  /* 0x0000000117187819 */ /* 0x000fc800000006ff */
[----:B------:R-:W-:Y:S01]  /*4b0b0*/  IMAD R15, R27, 0x4, R26 ;  /* 0x000000041b0f7824 */ /* 0x000fe200078e021a */
[----:B------:R-:W-:-:S04]  /*4b0c0*/  LOP3.LUT R16, R25, 0x30, R24, 0x78, !PT ;  /* 0x0000003019107812 */ /* 0x000fc800078e7818 */
[----:B------:R-:W-:-:S05]  /*4b0d0*/  LEA R15, R15, R16, 0x6 ;  /* 0x000000100f0f7211 */ /* 0x000fca00078e30ff */
[----:B------:R-:W0:Y:S04]  /*4b0e0*/  LDSM.16.M88.4 R4, [R15+0x20000] ;  /* 0x020000000f04783b */ /* 0x000e280000000200 */
[----:B------:R-:W-:Y:S04]  /*4b0f0*/  LDSM.16.M88.4 R16, [R15+0x30000] ;  /* 0x030000000f10783b */ /* 0x000fe80000000200 */
[----:B------:R-:W-:Y:S04]  /*4b100*/  LDSM.16.M88.4 R24, [R15+0x24000] ;  /* 0x024000000f18783b */ /* 0x000fe80000000200 */
[----:B0-----:R-:W-:Y:S01]  /*4b110*/  STL.64 [R1+0x20], R4 ;  /* 0x0000200401007387 */ /* 0x001fe20000100a00 */
[----:B------:R-:W-:-:S02]  /*4b120*/  IMAD.MOV.U32 R2, RZ, RZ, R4 ;  /* 0x000000ffff027224 */ /* 0x000fc400078e0004 */
[----:B------:R-:W-:Y:S01]  /*4b130*/  STL.64 [R1+0x28], R6 ;  /* 0x0000280601007387 */ /* 0x000fe20000100a00 */
[----:B------:R-:W-:Y:S02]  /*4b140*/  MOV R0, R5 ;  /* 0x0000000500007202 */ /* 0x000fe40000000f00 */
[----:B------:R-:W0:Y:S04]  /*4b150*/  LDSM.16.M88.4 R4, [R15+0x2c000] ;  /* 0x02c000000f04783b */ /* 0x000e280000000200 */
[----:B0-----:R-:W-:Y:S01]  /*4b160*/  STL.64 [R1+0x3440], R6 ;  /* 0x0034400601007387 */ /* 0x001fe20000100a00 */
[----:B------:R0:W-:Y:S02]  /*4b170*/  STL.64 [R1+0x3438], R4 ;  /* 0x0034380401007387 */ /* 0x0001e40000100a00 */
[----:B------:R-:W-:Y:S02]  /*4b180*/  STL.64 [R1+0x30], R16 ;  /* 0x0000301001007387 */ /* 0x000fe40000100a00 */
[----:B------:R-:W-:Y:S01]  /*4b190*/  STL.64 [R1+0x38], R18 ;  /* 0x0000381201007387 */ /* 0x000fe20000100a00 */
[----:B0-----:R-:W2:Y:S01]  /*4b1a0*/  LDL.LU R4, [R1+0x40] ;  /* 0x0000400001047983 */ /* 0x001ea20000300800 */
[----:B------:R-:W2:Y:S02]  /*4b1b0*/  LDL.LU R5, [R1+0x44] ;  /* 0x0000440001057983 */ /* 0x000ea40000300800 */
[----:B------:R-:W3:Y:S02]  /*4b1c0*/  LDL.LU R6, [R1+0x48] ;  /* 0x0000480001067983 */ /* 0x000ee40000300800 */
[----:B------:R-:W3:Y:S01]  /*4b1d0*/  LDL.LU R7, [R1+0x4c] ;  /* 0x00004c0001077983 */ /* 0x000ee20000300800 */
[----:B------:R-:W-:Y:S01]  /*4b1e0*/  LOP3.LUT R3, R3, 0x10, R23, 0x78, !PT ;  /* 0x0000001003037812 */ /* 0x000fe200078e7817 */
[----:B------:R-:W-:Y:S01]  /*4b1f0*/  IMAD.MOV.U32 R29, RZ, RZ, R16 ;  /* 0x000000ffff1d7224 */ /* 0x000fe200078e0010 */
[----:B------:R-:W0:Y:S01]  /*4b200*/  LDSM.16.M88.4 R20, [R15+0x28000] ;  /* 0x028000000f14783b */ /* 0x000e220000000200 */
[----:B------:R-:W-:-:S02]  /*4b210*/  MOV R28, R17 ;  /* 0x00000011001c7202 */ /* 0x000fc40000000f00 */
[----:B------:R-:W1:Y:S01]  /*4b220*/  LDSM.16.M88.4 R16, [R15+0x34000] ;  /* 0x034000000f10783b */ /* 0x000e620000000200 */
[----:B------:R-:W-:Y:S04]  /*4b230*/  LDSM.16.M88.4 R8, [R3+0x40000] ;  /* 0x040000000308783b */ /* 0x000fe80000000200 */
[----:B---3--:R-:W-:Y:S01]  /*4b240*/  STL.64 [R1+0x3450], R6 ;  /* 0x0034500601007387 */ /* 0x008fe20000100a00 */
[----:B--2---:R-:W-:Y:S02]  /*4b250*/  STL.64 [R1+0x3448], R4 ;  /* 0x0034480401007387 */ /* 0x004fe40000100a00 */
[----:B------:R-:W-:Y:S02]  /*4b260*/  STL.64 [R1+0x10], R24 ;  /* 0x0000101801007387 */ /* 0x000fe40000100a00 */
[----:B------:R-:W-:Y:S01]  /*4b270*/  STL.64 [R1+0x18], R26 ;  /* 0x0000181a01007387 */ /* 0x000fe20000100a00 */
[----:B------:R2:W-:Y:S04]  /*4b280*/  STL.64 [R1+0x3458], R24 ;  /* 0x0034581801007387 */ /* 0x0005e80000100a00 */
[----:B--2---:R-:W2:Y:S01]  /*4b290*/  LDL.LU R24, [R1+0x80] ;  /* 0x0000800001187983 */ /* 0x004ea20000300800 */
[----:B------:R-:W2:Y:S02]  /*4b2a0*/  LDL.LU R25, [R1+0x84] ;  /* 0x0000840001197983 */ /* 0x000ea40000300800 */
[----:B------:R-:W2:Y:S02]  /*4b2b0*/  LDL.LU R26, [R1+0x88] ;  /* 0x00008800011a7983 */ /* 0x000ea40000300800 */
[----:B------:R-:W2:Y:S01]  /*4b2c0*/  LDL.LU R27, [R1+0x8c] ;  /* 0x00008c00011b7983 */ /* 0x000ea20000300800 */
[----:B0-----:R-:W-:Y:S01]  /*4b2d0*/  STL.64 [R1], R20 ;  /* 0x0000001401007387 */ /* 0x001fe20000100a00 */
[----:B------:R-:W-:Y:S02]  /*4b2e0*/  STL.64 [R1+0x8], R22 ;  /* 0x0000081601007387 */ /* 0x000fe40000100a00 */
[----:B-1----:R-:W-:Y:S02]  /*4b2f0*/  STL.64 [R1+0x50], R16 ;  /* 0x0000501001007387 */ /* 0x002fe40000100a00 */
[----:B------:R-:W-:Y:S02]  /*4b300*/  STL.64 [R1+0x58], R18 ;  /* 0x0000581201007387 */ /* 0x000fe40000100a00 */
[----:B------:R-:W0:Y:S04]  /*4b310*/  LDSM.16.M88.4 R16, [R15+0x38000] ;  /* 0x038000000f10783b */ /* 0x000e280000000200 */
[----:B0-----:R-:W-:Y:S01]  /*4b320*/  STL.64 [R1+0x60], R16 ;  /* 0x0000601001007387 */ /* 0x001fe20000100a00 */
[----:B------:R-:W-:Y:S02]  /*4b330*/  STL.64 [R1+0x68], R18 ;  /* 0x0000681201007387 */ /* 0x000fe40000100a00 */
[----:B------:R-:W-:Y:S02]  /*4b340*/  LDSM.16.M88.4 R16, [R15+0x3c000] ;  /* 0x03c000000f10783b */ /* 0x000fe40000000200 */
[----:B------:R-:W0:Y:S04]  /*4b350*/  LDSM.16.M88.4 R12, [R3+0x41000] ;  /* 0x04100000030c783b */ /* 0x000e280000000200 */
[----:B0-----:R-:W-:Y:S01]  /*4b360*/  STL [R1+0x33f4], R14 ;  /* 0x0033f40e01007387 */ /* 0x001fe20000100800 */
[----:B------:R-:W-:Y:S02]  /*4b370*/  STL.64 [R1+0x70], R16 ;  /* 0x0000701001007387 */ /* 0x000fe40000100a00 */
[----:B------:R-:W-:Y:S02]  /*4b380*/  STL.64 [R1+0x78], R18 ;  /* 0x0000781201007387 */ /* 0x000fe40000100a00 */
[----:B------:R-:W0:Y:S04]  /*4b390*/  LDSM.16.M88.4 R16, [R3+0x42000] ;  /* 0x042000000310783b */ /* 0x000e280000000200 */
[----:B------:R-:W-:Y:S04]  /*4b3a0*/  STL [R1+0x33f0], R15 ;  /* 0x0033f00f01007387 */ /* 0x000fe80000100800 */
[----:B0-----:R-:W-:Y:S01]  /*4b3b0*/  STL.64 [R1+0x3360], R18 ;  /* 0x0033601201007387 */ /* 0x001fe20000100a00 */
[----:B------:R0:W-:Y:S03]  /*4b3c0*/  STL.64 [R1+0x3358], R16 ;  /* 0x0033581001007387 */ /* 0x0001e60000100a00 */
[----:B0-----:R-:W3:Y:S01]  /*4b3d0*/  LDL.LU R16, [R1+0x210] ;  /* 0x0002100001107983 */ /* 0x001ee20000300800 */
[----:B------:R-:W3:Y:S02]  /*4b3e0*/  LDL.LU R17, [R1+0x214] ;  /* 0x0002140001117983 */ /* 0x000ee40000300800 */
[----:B------:R-:W4:Y:S02]  /*4b3f0*/  LDL.LU R18, [R1+0x218] ;  /* 0x0002180001127983 */ /* 0x000f240000300800 */
[----:B------:R-:W4:Y:S02]  /*4b400*/  LDL.LU R19, [R1+0x21c] ;  /* 0x00021c0001137983 */ /* 0x000f240000300800 */
[----:B------:R-:W-:Y:S01]  /*4b410*/  IMAD.MOV.U32 R4, RZ, RZ, R2 ;  /* 0x000000ffff047224 */ /* 0x000fe200078e0002 */
[----:B------:R-:W-:Y:S01]  /*4b420*/  MOV R5, R0 ;  /* 0x0000000000057202 */ /* 0x000fe20000000f00 */
[----:B----4-:R-:W-:Y:S01]  /*4b430*/  STL.64 [R1+0x3400], R18 ;  /* 0x0034001201007387 */ /* 0x010fe20000100a00 */
[----:B---3--:R0:W-:Y:S03]  /*4b440*/  STL.64 [R1+0x33f8], R16 ;  /* 0x0033f81001007387 */ /* 0x0081e60000100a00 */
[----:B0-----:R-:W3:Y:S01]  /*4b450*/  LDL.LU R16, [R1+0x1c0] ;  /* 0x0001c00001107983 */ /* 0x001ee20000300800 */
[----:B------:R-:W3:Y:S02]  /*4b460*/  LDL.LU R17, [R1+0x1c4] ;  /* 0x0001c40001117983 */ /* 0x000ee40000300800 */
[----:B------:R-:W4:Y:S02]  /*4b470*/  LDL.LU R18, [R1+0x1c8] ;  /* 0x0001c80001127983 */ /* 0x000f240000300800 */
[----:B------:R-:W4:Y:S01]  /*4b480*/  LDL.LU R19, [R1+0x1cc] ;  /* 0x0001cc0001137983 */ /* 0x000f220000300800 */
[C---:B--2---:R-:W-:Y:S01]  /*4b490*/  HMMA.16816.F32.BF16 R4, R8.reuse, R4, R24 ;  /* 0x000000040804723c */ /* 0x044fe20000041818 */
[----:B----4-:R-:W-:Y:S01]  /*4b4a0*/  STL.64 [R1+0x3410], R18 ;  /* 0x0034101201007387 */ /* 0x010fe20000100a00 */
        /* <DEDUP_REMOVED lines=8> */
[----:B------:R0:W-:Y:S02]  /*4b530*/  STL.64 [R1+0x148], R6 ;  /* 0x0001480601007387 */ /* 0x0001e40000100a00 */
[----:B0-----:R-:W3:Y:S01]  /*4b540*/  LDL.LU.64 R6, [R1+0x3450] ;  /* 0x0034500001067983 */ /* 0x001ee20000300a00 */
[----:B------:R-:W3:Y:S02]  /*4b550*/  LDL.LU.64 R4, [R1+0x3448] ;  /* 0x0034480001047983 */ /* 0x000ee40000300a00 */
[C---:B---3--:R-:W-:Y:S01]  /*4b560*/  HMMA.16816.F32.BF16 R4, R8.reuse, R24, R4 ;  /* 0x000000180804723c */ /* 0x048fe20000041804 */
[----:B------:R-:W-:Y:S01]  /*4b570*/  IMAD.MOV.U32 R2, RZ, RZ, R24 ;  /* 0x000000ffff027224 */ /* 0x000fe200078e0018 */
[----:B------:R-:W-:Y:S11]  /*4b580*/  MOV R0, R25 ;  /* 0x0000001900007202 */ /* 0x000ff60000000f00 */
[----:B------:R-:W-:Y:S10]  /*4b590*/  @!UPT UIADD3 URZ, URZ, URZ, URZ ;  /* 0x0000003f3f3ff290 */ /* 0x000ff4000fffe03f */
[----:B------:R-:W-:Y:S01]  /*4b5a0*/  STL.64 [R1+0x130], R4 ;  /* 0x0001300401007387 */ /* 0x000fe20000100a00 */
[----:B------:R0:W-:Y:S03]  /*4b5b0*/  STL.64 [R1+0x138], R6 ;  /* 0x0001380601007387 */ /* 0x0001e60000100a00 */
[----:B0-----:R-:W3:Y:S01]  /*4b5c0*/  LDL.LU.64 R6, [R1+0x3440] ;  /* 0x0034400001067983 */ /* 0x001ee20000300a00 */
[----:B------:R-:W4:Y:S02]  /*4b5d0*/  LDL.LU.64 R4, [R1+0x3438] ;  /* 0x0034380001047983 */ /* 0x000f240000300a00 */
[----:B------:R-:W2:Y:S02]  /*4b5e0*/  LDL.LU.64 R26, [R1+0x3430] ;  /* 0x00343000011a7983 */ /* 0x000ea40000300a00 */
[----:B------:R-:W2:Y:S02]  /*4b5f0*/  LDL.LU.64 R24, [R1+0x3428] ;  /* 0x0034280001187983 */ /* 0x000ea40000300a00 */
[----:B------:R-:W-:Y:S01]  /*4b600*/  IMAD.MOV.U32 R14, RZ, RZ, R20 ;  /* 0x000000ffff0e7224 */ /* 0x000fe200078e0014 */
[----:B------:R-:W-:Y:S01]  /*4b610*/  MOV R15, R21 ;  /* 0x00000015000f7202 */ /* 0x000fe20000000f00 */
[C---:B--2---:R-:W-:Y:S11]  /*4b620*/  HMMA.16816.F32.BF16 R24, R8.reuse, R20, R24 ;  /* 0x000000140818723c */ /* 0x044ff60000041818 */
[----:B------:R-:W-:Y:S11]  /*4b630*/  @!UPT UIADD3 URZ, URZ, URZ, URZ ;  /* 0x0000003f3f3ff290 */ /* 0x000ff6000fffe03f */
[----:B------:R-:W-:Y:S01]  /*4b640*/  @!UPT UIADD3 URZ, URZ, URZ, URZ ;  /* 0x0000003f3f3ff290 */ /* 0x000fe2000fffe03f */
[----:B------:R0:W-:Y:S01]  /*4b650*/  STL.64 [R1+0x120], R24 ;  /* 0x0001201801007387 */ /* 0x0001e20000100a00 */
[----:B------:R-:W-:Y:S02]  /*4b660*/  STL.64 [R1+0x128], R26 ;  /* 0x0001281a01007387 */ /* 0x000fe40000100a00 */
[----:B------:R-:W4:Y:S02]  /*4b670*/  LDL.LU.64 R22, [R1+0x3420] ;  /* 0x0034200001167983 */ /* 0x000f240000300a00 */
[----:B------:R-:W4:Y:S01]  /*4b680*/  LDL.LU.64 R20, [R1+0x3418] ;  /* 0x0034180001147983 */ /* 0x000f220000300a00 */
[----:B0-----:R-:W2:Y:S01]  /*4b690*/  LDL.64 R24, [R1+0x50] ;  /* 0x0000500001187983 */ /* 0x001ea20000100a00 */
[----:B----4-:R-:W-:Y:S11]  /*4b6a0*/  HMMA.16816.F32.BF16 R20, R8, R4, R20 ;  /* 0x000000040814723c */ /* 0x010ff60000041814 */
[----:B------:R-:W-:Y:S11]  /*4b6b0*/  @!UPT UIADD3 URZ, URZ, URZ, URZ ;  /* 0x0000003f3f3ff290 */ /* 0x000ff6000fffe03f */
[----:B------:R-:W-:Y:S01]  /*4b6c0*/  @!UPT UIADD3 URZ, URZ, URZ, URZ ;  /* 0x0000003f3f3ff290 */ /* 0x000fe2000fffe03f */
[----:B------:R0:W-:Y:S01]  /*4b6d0*/  STL.64 [R1+0x110], R20 ;  /* 0x0001101401007387 */ /* 0x0001e20000100a00 */
[----:B------:R1:W-:Y:S02]  /*4b6e0*/  STL.64 [R1+0x118], R22 ;  /* 0x0001181601007387 */ /* 0x0003e40000100a00 */
[----:B0-----:R-:W-:Y:S01]  /*4b6f0*/  IMAD.MOV.U32 R20, RZ, RZ, R29 ;  /* 0x000000ffff147224 */ /* 0x001fe200078e001d */
[----:B------:R-:W-:-:S07]  /*4b700*/  MOV R21, R28 ;  /* 0x0000001c00157202 */ /* 0x000fce0000000f00 */
[C---:B-1----:R-:W-:Y:S01]  /*4b710*/  HMMA.16816.F32.BF16 R20, R8.reuse, R20, R16 ;  /* 0x000000140814723c */ /* 0x042fe20000041810 */
[----:B---3--:R-:W-:Y:S01]  /*4b720*/  STL.64 [R1+0x33b0], R6 ;  /* 0x0033b00601007387 */ /* 0x008fe20000100a00 */
[----:B------:R0:W-:Y:S03]  /*4b730*/  STL.64 [R1+0x33a8], R4 ;  /* 0x0033a80401007387 */ /* 0x0001e60000100a00 */
[----:B0-----:R-:W3:Y:S01]  /*4b740*/  LDL.LU R4, [R1+0x200] ;  /* 0x0002000001047983 */ /* 0x001ee20000300800 */
[----:B------:R-:W3:Y:S02]  /*4b750*/  LDL.LU R5, [R1+0x204] ;  /* 0x0002040001057983 */ /* 0x000ee40000300800 */
[----:B------:R-:W3:Y:S02]  /*4b760*/  LDL.LU R6, [R1+0x208] ;  /* 0x0002080001067983 */ /* 0x000ee40000300800 */
[----:B------:R-:W3:Y:S01]  /*4b770*/  LDL.LU R7, [R1+0x20c] ;  /* 0x00020c0001077983 */ /* 0x000ee20000300800 */
[----:B------:R-:W4:Y:S01]  /*4b780*/  LDL.LU.64 R18, [R1+0x3410] ;  /* 0x0034100001127983 */ /* 0x000f220000300a00 */
[----:B------:R-:W4:Y:S11]  /*4b790*/  LDL.LU.64 R16, [R1+0x3408] ;  /* 0x0034080001107983 */ /* 0x000f360000300a00 */
[----:B------:R-:W-:Y:S01]  /*4b7a0*/  STL.64 [R1+0x160], R20 ;  /* 0x0001601401007387 */ /* 0x000fe20000100a00 */
[----:B------:R-:W-:Y:S02]  /*4b7b0*/  STL.64 [R1+0x168], R22 ;  /* 0x0001681601007387 */ /* 0x000fe40000100a00 */
[----:B------:R-:W0:Y:S02]  /*4b7c0*/  LDSM.16.M88.4 R20, [R3+0x43000] ;  /* 0x043000000314783b */ /* 0x000e240000000200 */
[----:B0-----:R-:W-:Y:S02]  /*4b7d0*/  STL.64 [R1+0x32f0], R22 ;  /* 0x0032f01601007387 */ /* 0x001fe40000100a00 */
[----:B------:R0:W-:Y:S02]  /*4b7e0*/  STL.64 [R1+0x32e8], R20 ;  /* 0x0032e81401007387 */ /* 0x0001e40000100a00 */
[----:B0-----:R-:W3:Y:S01]  /*4b7f0*/  LDL.64 R20, [R1+0x30] ;  /* 0x0000300001147983 */ /* 0x001ee20000100a00 */
[----:B--2---:R-:W-:Y:S01]  /*4b800*/  IMAD.MOV.U32 R29, RZ, RZ, R24 ;  /* 0x000000ffff1d7224 */ /* 0x004fe200078e0018 */
[----:B------:R-:W-:Y:S01]  /*4b810*/  MOV R28, R25 ;  /* 0x00000019001c7202 */ /* 0x000fe20000000f00 */
[C---:B----4-:R-:W-:Y:S01]  /*4b820*/  HMMA.16816.F32.BF16 R16, R8.reuse, R24, R16 ;  /* 0x000000180810723c */ /* 0x050fe20000041810 */
[----:B------:R-:W0:Y:S04]  /*4b830*/  LDSM.16.M88.4 R24, [R3+0x44000] ;  /* 0x044000000318783b */ /* 0x000e280000000200 */
[----:B---3--:R1:W-:Y:S04]  /*4b840*/  STL.64 [R1+0x33a0], R20 ;  /* 0x0033a01401007387 */ /* 0x0083e80000100a00 */
[----:B-1----:R-:W2:Y:S11]  /*4b850*/  LDL.64 R20, [R1+0x60] ;  /* 0x0000600001147983 */ /* 0x002eb60000100a00 */
[----:B------:R-:W-:Y:S03]  /*4b860*/  @!UPT UIADD3 URZ, URZ, URZ, URZ ;  /* 0x0000003f3f3ff290 */ /* 0x000fe6000fffe03f */
[----:B------:R-:W-:Y:S02]  /*4b870*/  STL.64 [R1+0x1f0], R16 ;  /* 0x0001f01001007387 */ /* 0x000fe40000100a00 */
[----:B------:R1:W-:Y:S02]  /*4b880*/  STL.64 [R1+0x1f8], R18 ;  /* 0x0001f81201007387 */ /* 0x0003e40000100a00 */
[----:B-1----:R-:W3:Y:S01]  /*4b890*/  LDL.LU.64 R18, [R1+0x3400] ;  /* 0x0034000001127983 */ /* 0x002ee20000300a00 */
[----:B------:R-:W3:Y:S02]  /*4b8a0*/  LDL.LU.64 R16, [R1+0x33f8] ;  /* 0x0033f80001107983 */ /* 0x000ee40000300a00 */
[----:B0-----:R-:W-:Y:S02]  /*4b8b0*/  STL.64 [R1+0x3280], R26 ;  /* 0x0032801a01007387 */ /* 0x001fe40000100a00 */
[----:B------:R0:W-:Y:S02]  /*4b8c0*/  STL.64 [R1+0x3278], R24 ;  /* 0x0032781801007387 */ /* 0x0001e40000100a00 */
[----:B0-----:R-:W3:Y:S01]  /*4b8d0*/  LDL.64 R24, [R1+0x70] ;  /* 0x0000700001187983 */ /* 0x001ee20000100a00 */
[C---:B--2---:R-:W-:Y:S08]  /*4b8e0*/  HMMA.16816.F32.BF16 R4, R8.reuse, R20, R4 ;  /* 0x000000140804723c */ /* 0x044ff00000041804 */
[----:B---3--:R-:W-:Y:S11]  /*4b8f0*/  HMMA.16816.F32.BF16 R8, R8, R24, R16 ;  /* 0x000000180808723c */ /* 0x008ff60000041810 */
[----:B------:R-:W-:Y:S04]  /*4b900*/  @!UPT UIADD3 URZ, URZ, URZ, URZ ;  /* 0x0000003f3f3ff290 */ /* 0x000fe8000fffe03f */
[----:B------:R0:W-:Y:S01]  /*4b910*/  STL.64 [R1+0x270], R4 ;  /* 0x0002700401007387 */ /* 0x0001e20000100a00 */
[----:B------:R-:W-:Y:S02]  /*4b920*/  STL.64 [R1+0x278], R6 ;  /* 0x0002780601007387 */ /* 0x000fe40000100a00 */
[----:B------:R1:W-:Y:S02]  /*4b930*/  STL.64 [R1+0x3368], R24 ;  /* 0x0033681801007387 */ /* 0x0003e40000100a00 */
[----:B------:R-:W2:Y:S03]  /*4b940*/  LDL.LU R16, [R1+0x330] ;  /* 0x0003300001107983 */ /* 0x000ea60000300800 */
[----:B------:R-:W-:Y:S01]  /*4b950*/  STL.64 [R1+0x250], R8 ;  /* 0x0002500801007387 */ /* 0x000fe20000100a00 */
[----:B------:R-:W-:Y:S02]  /*4b960*/  STL.64 [R1+0x258], R10 ;  /* 0x0002580a01007387 */ /* 0x000fe40000100a00 */
[----:B------:R-:W2:Y:S02]  /*4b970*/  LDL.LU R17, [R1+0x334] ;  /* 0x0003340001117983 */ /* 0x000ea40000300800 */
[----:B------:R-:W3:Y:S01]  /*4b980*/  LDL.LU R18, [R1+0x338] ;  /* 0x0003380001127983 */ /* 0x000ee20000300800 */
[----:B------:R-:W3:Y:S01]  /*4b990*/  LDL.LU R19, [R1+0x33c] ;  /* 0x00033c0001137983 */ /* 0x000ee20000300800 */
[----:B0-----:R-:W-:Y:S01]  /*4b9a0*/  IMAD.MOV.U32 R5, RZ, RZ, R20 ;  /* 0x000000ffff057224 */ /* 0x001fe200078e0014 */
[----:B------:R-:W-:-:S02]  /*4b9b0*/  MOV R4, R21 ;  /* 0x0000001500047202 */ /* 0x000fc40000000f00 */
[----:B---3--:R-:W-:Y:S01]  /*4b9c0*/  STL.64 [R1+0x3378], R18 ;  /* 0x0033781201007387 */ /* 0x008fe20000100a00 */
[----:B--2---:R-:W-:Y:S02]  /*4b9d0*/  STL.64 [R1+0x3370], R16 ;  /* 0x0033701001007387 */ /* 0x004fe40000100a00 */
[----:B------:R-:W2:Y:S02]  /*4b9e0*/  LDL.LU R20, [R1+0x1d0] ;  /* 0x0001d00001147983 */ /* 0x000ea40000300800 */
[----:B------:R-:W2:Y:S01]  /*4b9f0*/  LDL.LU R21, [R1+0x1d4] ;  /* 0x0001d40001157983 */ /* 0x000ea20000300800 */
[----:B------:R-:W3:Y:S01]  /*4ba00*/  LDL.LU R22, [R1+0x1d8] ;  /* 0x0001d80001167983 */ /* 0x000ee20000300800 */
[----:B------:R-:W3:Y:S02]  /*4ba10*/  LDL.LU R23, [R1+0x1dc] ;  /* 0x0001dc0001177983 */ /* 0x000ee40000300800 */
[----:B-1----:R-:W-:Y:S01]  /*4ba20*/  IMAD.MOV.U32 R24, RZ, RZ, R5 ;  /* 0x000000ffff187224 */ /* 0x002fe200078e0005 */
[----:B------:R-:W-:Y:S01]  /*4ba30*/  MOV R25, R4 ;  /* 0x0000000400197202 */ /* 0x000fe20000000f00 */
[----:B------:R-:W-:Y:S01]  /*4ba40*/  IMAD.MOV.U32 R4, RZ, RZ, R14 ;  /* 0x000000ffff047224 */ /* 0x000fe200078e000e */
[----:B------:R-:W-:Y:S01]  /*4ba50*/  MOV R5, R15 ;  /* 0x0000000f00057202 */ /* 0x000fe20000000f00 */
[----:B---3--:R-:W-:Y:S01]  /*4ba60*/  STL.64 [R1+0x33c0], R22 ;  /* 0x0033c01601007387 */ /* 0x008fe20000100a00 */
[----:B--2---:R-:W-:Y:S02]  /*4ba70*/  STL.64 [R1+0x33b8], R20 ;  /* 0x0033b81401007387 */ /* 0x004fe40000100a00 */
[----:B------:R-:W2:Y:S02]  /*4ba80*/  LDL.LU R14, [R1+0x33f4] ;  /* 0x0033f400010e7983 */ /* 0x000ea40000300800 */
[----:B------:R-:W2:Y:S01]  /*4ba90*/  LDL.LU R15, [R1+0x33f0] ;  /* 0x0033f000010f7983 */ /* 0x000ea20000300800 */
[----:B------:R0:W-:Y:S04]  /*4baa0*/  STL.64 [R1+0x33c8], R4 ;  /* 0x0033c80401007387 */ /* 0x0001e80000100a00 */
[----:B0-----:R-:W3:Y:S01]  /*4bab0*/  LDL.LU R4, [R1+0x190] ;  /* 0x0001900001047983 */ /* 0x001ee20000300800 */
[----:B------:R-:W3:Y:S02]  /*4bac0*/  LDL.LU R5, [R1+0x194] ;  /* 0x0001940001057983 */ /* 0x000ee40000300800 */
[----:B------:R-:W4:Y:S02]  /*4bad0*/  LDL.LU R6, [R1+0x198] ;  /* 0x0001980001067983 */ /* 0x000f240000300800 */
[----:B------:R-:W4:Y:S02]  /*4bae0*/  LDL.LU R7, [R1+0x19c] ;  /* 0x00019c0001077983 */ /* 0x000f240000300800 */
[----:B----4-:R-:W-:Y:S01]  /*4baf0*/  STL.64 [R1+0x33d8], R6 ;  /* 0x0033d80601007387 */ /* 0x010fe20000100a00 */
[----:B---3--:R0:W-:Y:S03]  /*4bb00*/  STL.64 [R1+0x33d0], R4 ;  /* 0x0033d00401007387 */ /* 0x0081e60000100a00 */
[----:B0-----:R-:W2:Y:S04]  /*4bb10*/  LDL R4, [R1+0x20] ;  /* 0x0000200001047983 */ /* 0x001ea80000100800 */
[----:B------:R-:W2:Y:S01]  /*4bb20*/  LDL R5, [R1+0x24] ;  /* 0x0000240001057983 */ /* 0x000ea20000100800 */
[----:B------:R-:W3:Y:S02]  /*4bb30*/  LDL.LU R20, [R1+0x1a0] ;  /* 0x0001a00001147983 */ /* 0x000ee40000300800 */
[----:B------:R-:W3:Y:S02]  /*4bb40*/  LDL.LU R21, [R1+0x1a4] ;  /* 0x0001a40001157983 */ /* 0x000ee40000300800 */
[----:B------:R-:W4:Y:S01]  /*4bb50*/  LDL.LU R22, [R1+0x1a8] ;  /* 0x0001a80001167983 */ /* 0x000f220000300800 */
[----:B------:R-:W4:Y:S04]  /*4bb60*/  LDL.LU R23, [R1+0x1ac] ;  /* 0x0001ac0001177983 */ /* 0x000f280000300800 */
[----:B----4-:R-:W-:Y:S01]  /*4bb70*/  STL.64 [R1+0x33e8], R22 ;  /* 0x0033e81601007387 */ /* 0x010fe20000100a00 */
[----:B---3--:R0:W-:Y:S03]  /*4bb80*/  STL.64 [R1+0x33e0], R20 ;  /* 0x0033e01401007387 */ /* 0x0081e60000100a00 */
[----:B0-----:R-:W2:Y:S01]  /*4bb90*/  LDL.LU R20, [R1+0x170] ;  /* 0x0001700001147983 */ /* 0x001ea20000300800 */
[----:B------:R-:W2:Y:S02]  /*4bba0*/  LDL.LU R21, [R1+0x174] ;  /* 0x0001740001157983 */ /* 0x000ea40000300800 */
[----:B------:R-:W2:Y:S02]  /*4bbb0*/  LDL.LU R22, [R1+0x178] ;  /* 0x0001780001167983 */ /* 0x000ea40000300800 */
[----:B------:R-:W2:Y:S01]  /*4bbc0*/  LDL.LU R23, [R1+0x17c] ;  /* 0x00017c0001177983 */ /* 0x000ea20000300800 */
[----:B------:R0:W-:Y:S02]  /*4bbd0*/  STL.64 [R1+0x3380], R24 ;  /* 0x0033801801007387 */ /* 0x0001e40000100a00 */
[----:B0-----:R-:W-:Y:S01]  /*4bbe0*/  IMAD.MOV.U32 R24, RZ, RZ, R29 ;  /* 0x000000ffff187224 */ /* 0x001fe200078e001d */
[----:B------:R-:W-:-:S05]  /*4bbf0*/  MOV R25, R28 ;  /* 0x0000001c00197202 */ /* 0x000fca0000000f00 */
[----:B------:R0:W-:Y:S01]  /*4bc00*/  STL.64 [R1+0x3398], R24 ;  /* 0x0033981801007387 */ /* 0x0001e20000100a00 */
[----:B------:R-:W3:Y:S02]  /*4bc10*/  LDL.LU R16, [R1+0x2f0] ;  /* 0x0002f00001107983 */ /* 0x000ee40000300800 */
[----:B------:R-:W3:Y:S02]  /*4bc20*/  LDL.LU R17, [R1+0x2f4] ;  /* 0x0002f40001117983 */ /* 0x000ee40000300800 */
[----:B------:R-:W4:Y:S01]  /*4bc30*/  LDL.LU R18, [R1+0x2f8] ;  /* 0x0002f80001127983 */ /* 0x000f220000300800 */
[----:B------:R-:W4:Y:S04]  /*4bc40*/  LDL.LU R19, [R1+0x2fc] ;  /* 0x0002fc0001137983 */ /* 0x000f280000300800 */
[----:B0-----:R-:W2:Y:S01]  /*4bc50*/  LDL.LU R24, [R1+0x1e0] ;  /* 0x0001e00001187983 */ /* 0x001ea20000300800 */
[----:B------:R-:W2:Y:S02]  /*4bc60*/  LDL.LU R25, [R1+0x1e4] ;  /* 0x0001e40001197983 */ /* 0x000ea40000300800 */
[----:B------:R-:W2:Y:S02]  /*4bc70*/  LDL.LU R26, [R1+0x1e8] ;  /* 0x0001e800011a7983 */ /* 0x000ea40000300800 */
[----:B------:R-:W2:Y:S01]  /*4bc80*/  LDL.LU R27, [R1+0x1ec] ;  /* 0x0001ec00011b7983 */ /* 0x000ea20000300800 */
        /* <DEDUP_REMOVED lines=8> */
[----:B------:R-:W3:Y:S02]  /*4bd10*/  LDL.LU R10, [R1+0x228] ;  /* 0x00022800010a7983 */ /* 0x000ee40000300800 */
[----:B------:R-:W3:Y:S01]  /*4bd20*/  LDL.LU R11, [R1+0x22c] ;  /* 0x00022c00010b7983 */ /* 0x000ee20000300800 */
[----:B--2---:R-:W-:Y:S01]  /*4bd30*/  HMMA.16816.F32.BF16 R4, R12, R4, R20 ;  /* 0x000000040c04723c */ /* 0x004fe20000041814 */
[----:B---3--:R-:W-:Y:S01]  /*4bd40*/  STL.64 [R1+0x3330], R10 ;  /* 0x0033300a01007387 */ /* 0x008fe20000100a00 */
[----:B----4-:R-:W-:Y:S02]  /*4bd50*/  STL.64 [R1+0x3328], R8 ;  /* 0x0033280801007387 */ /* 0x010fe40000100a00 */
[----:B------:R-:W2:Y:S02]  /*4bd60*/  LDL.LU.64 R22, [R1+0x33e8] ;  /* 0x0033e80001167983 */ /* 0x000ea40000300a00 */
[----:B------:R-:W2:Y:S11]  /*4bd70*/  LDL.LU.64 R20, [R1+0x33e0] ;  /* 0x0033e00001147983 */ /* 0x000eb60000300a00 */
[----:B------:R-:W-:Y:S06]  /*4bd80*/  @!UPT UIADD3 URZ, URZ, URZ, URZ ;  /* 0x0000003f3f3ff290 */ /* 0x000fec000fffe03f */
[----:B------:R-:W-:Y:S01]  /*4bd90*/  STL.64 [R1+0x240], R4 ;  /* 0x0002400401007387 */ /* 0x000fe20000100a00 */
[----:B------:R0:W-:Y:S03]  /*4bda0*/  STL.64 [R1+0x248], R6 ;  /* 0x0002480601007387 */ /* 0x0001e60000100a00 */
[----:B0-----:R-:W3:Y:S01]  /*4bdb0*/  LDL.LU.64 R6, [R1+0x33d8] ;  /* 0x0033d80001067983 */ /* 0x001ee20000300a00 */
[----:B------:R-:W3:Y:S02]  /*4bdc0*/  LDL.LU.64 R4, [R1+0x33d0] ;  /* 0x0033d00001047983 */ /* 0x000ee40000300a00 */
[----:B------:R-:W-:Y:S01]  /*4bdd0*/  IMAD.MOV.U32 R8, RZ, RZ, R2 ;  /* 0x000000ffff087224 */ /* 0x000fe200078e0002 */
[----:B------:R-:W-:-:S07]  /*4bde0*/  MOV R9, R0 ;  /* 0x0000000000097202 */ /* 0x000fce0000000f00 */
[C---:B---3--:R-:W-:Y:S11]  /*4bdf0*/  HMMA.16816.F32.BF16 R4, R12.reuse, R8, R4 ;  /* 0x000000080c04723c */ /* 0x048ff60000041804 */
[----:B------:R-:W-:Y:S11]  /*4be00*/  @!UPT UIADD3 URZ, URZ, URZ, URZ ;  /* 0x0000003f3f3ff290 */ /* 0x000ff6000fffe03f */
[----:B------:R-:W-:Y:S01]  /*4be10*/  @!UPT UIADD3 URZ, URZ, URZ, URZ ;  /* 0x0000003f3f3ff290 */ /* 0x000fe2000fffe03f */
[----:B------:R0:W-:Y:S01]  /*4be20*/  STL.64 [R1+0x230], R4 ;  /* 0x0002300401007387 */ /* 0x0001e20000100a00 */
[----:B------:R-:W-:Y:S03]  /*4be30*/  STL.64 [R1+0x238], R6 ;  /* 0x0002380601007387 */ /* 0x000fe60000100a00 */
[----:B0-----:R-:W2:Y:S01]  /*4be40*/  LDL.LU.64 R4, [R1+0x33c8] ;  /* 0x0033c80001047983 */ /* 0x001ea20000300a00 */
[----:B------:R0:W-:Y:S03]  /*4be50*/  STL.64 [R1+0x3340], R8 ;  /* 0x0033400801007387 */ /* 0x0001e60000100a00 */
[----:B0-----:R-:W3:Y:S01]  /*4be60*/  LDL.64 R8, [R1+0x20] ;  /* 0x0000200001087983 */ /* 0x001ee20000100a00 */
[C---:B--2---:R-:W-:Y:S03]  /*4be70*/  HMMA.16816.F32.BF16 R4, R12.reuse, R4, R20 ;  /* 0x000000040c04723c */ /* 0x044fe60000041814 */
[----:B------:R-:W2:Y:S01]  /*4be80*/  LDL.LU.64 R22, [R1+0x33c0] ;  /* 0x0033c00001167983 */ /* 0x000ea20000300a00 */
[----:B------:R-:W2:Y:S11]  /*4be90*/  LDL.LU.64 R20, [R1+0x33b8] ;  /* 0x0033b80001147983 */ /* 0x000eb60000300a00 */
[----:B------:R-:W-:Y:S08]  /*4bea0*/  @!UPT UIADD3 URZ, URZ, URZ, URZ ;  /* 0x0000003f3f3ff290 */ /* 0x000ff0000fffe03f */
[----:B------:R-:W-:Y:S01]  /*4beb0*/  STL.64 [R1+0x210], R4 ;  /* 0x0002100401007387 */ /* 0x000fe20000100a00 */
[----:B------:R0:W-:Y:S03]  /*4bec0*/  STL.64 [R1+0x218], R6 ;  /* 0x0002180601007387 */ /* 0x0001e60000100a00 */
[----:B0-----:R-:W4:Y:S01]  /*4bed0*/  LDL.LU.64 R6, [R1+0x33b0] ;  /* 0x0033b00001067983 */ /* 0x001f220000300a00 */
[----:B------:R-:W2:Y:S02]  /*4bee0*/  LDL.LU.64 R4, [R1+0x33a8] ;  /* 0x0033a80001047983 */ /* 0x000ea40000300a00 */
[C---:B--2---:R-:W-:Y:S11]  /*4bef0*/  HMMA.16816.F32.BF16 R20, R12.reuse, R4, R20 ;  /* 0x000000040c14723c */ /* 0x044ff60000041814 */
[----:B------:R-:W-:Y:S11]  /*4bf00*/  @!UPT UIADD3 URZ, URZ, URZ, URZ ;  /* 0x0000003f3f3ff290 */ /* 0x000ff6000fffe03f */
[----:B------:R-:W-:Y:S01]  /*4bf10*/  @!UPT UIADD3 URZ, URZ, URZ, URZ ;  /* 0x0000003f3f3ff290 */ /* 0x000fe2000fffe03f */
[----:B------:R0:W-:Y:S01]  /*4bf20*/  STL.64 [R1+0x200], R20 ;  /* 0x0002001401007387 */ /* 0x0001e20000100a00 */
[----:B------:R-:W-:Y:S03]  /*4bf30*/  STL.64 [R1+0x208], R22 ;  /* 0x0002081601007387 */ /* 0x000fe60000100a00 */
[----:B0-----:R-:W2:Y:S01]  /*4bf40*/  LDL.LU.64 R20, [R1+0x33a0] ;  /* 0x0033a00001147983 */ /* 0x001ea20000300a00 */
[----:B----4-:R-:W-:Y:S02]  /*4bf50*/  STL.64 [R1+0x3320], R6 ;  /* 0x0033200601007387 */ /* 0x010fe40000100a00 */
[----:B------:R0:W-:Y:S02]  /*4bf60*/  STL.64 [R1+0x3318], R4 ;  /* 0x0033180401007387 */ /* 0x0001e40000100a00 */
[----:B0-----:R-:W4:Y:S04]  /*4bf70*/  LDL.64 R4, [R1] ;  /* 0x0000000001047983 */ /* 0x001f280000100a00 */
[----:B----4-:R0:W-:Y:S04]  /*4bf80*/  STL.64 [R1+0x3338], R4 ;  /* 0x0033380401007387 */ /* 0x0101e80000100a00 */
[----:B0-----:R-:W4:Y:S01]  /*4bf90*/  LDL.LU R4, [R1+0x1b0] ;  /* 0x0001b00001047983 */ /* 0x001f220000300800 */
[----:B------:R-:W4:Y:S02]  /*4bfa0*/  LDL.LU R5, [R1+0x1b4] ;  /* 0x0001b40001057983 */ /* 0x000f240000300800 */
[----:B------:R-:W3:Y:S02]  /*4bfb0*/  LDL.LU R6, [R1+0x1b8] ;  /* 0x0001b80001067983 */ /* 0x000ee40000300800 */
[----:B------:R-:W3:Y:S01]  /*4bfc0*/  LDL.LU R7, [R1+0x1bc] ;  /* 0x0001bc0001077983 */ /* 0x000ee20000300800 */
[C---:B--2---:R-:W-:Y:S01]  /*4bfd0*/  HMMA.16816.F32.BF16 R24, R12.reuse, R20, R24 ;  /* 0x000000140c18723c */ /* 0x044fe20000041818 */
[----:B---3--:R-:W-:Y:S01]  /*4bfe0*/  STL.64 [R1+0x3350], R6 ;  /* 0x0033500601007387 */ /* 0x008fe20000100a00 */
[----:B----4-:R0:W-:Y:S03]  /*4bff0*/  STL.64 [R1+0x3348], R4 ;  /* 0x0033480401007387 */ /* 0x0101e60000100a00 */
[----:B0-----:R-:W2:Y:S01]  /*4c000*/  LDL.LU R4, [R1+0x180] ;  /* 0x0001800001047983 */ /* 0x001ea20000300800 */
[----:B------:R-:W2:Y:S02]  /*4c010*/  LDL.LU R5, [R1+0x184] ;  /* 0x0001840001057983 */ /* 0x000ea40000300800 */
[----:B------:R-:W2:Y:S02]  /*4c020*/  LDL.LU R6, [R1+0x188] ;  /* 0x0001880001067983 */ /* 0x000ea40000300800 */
[----:B------:R-:W2:Y:S11]  /*4c030*/  LDL.LU R7, [R1+0x18c] ;  /* 0x00018c0001077983 */ /* 0x000eb60000300800 */
[----:B------:R-:W-:Y:S02]  /*4c040*/  @!UPT UIADD3 URZ, URZ, URZ, URZ ;  /* 0x0000003f3f3ff290 */ /* 0x000fe4000fffe03f */
[----:B------:R0:W-:Y:S01]  /*4c050*/  STL.64 [R1+0x1e0], R24 ;  /* 0x0001e01801007387 */ /* 0x0001e20000100a00 */
[----:B------:R1:W-:Y:S03]  /*4c060*/  STL.64 [R1+0x1e8], R26 ;  /* 0x0001e81a01007387 */ /* 0x0003e60000100a00 */
[----:B0-----:R-:W1:Y:S02]  /*4c070*/  LDL.LU.64 R24, [R1+0x3398] ;  /* 0x0033980001187983 */ /* 0x001e640000300a00 */
[C---:B-1----:R-:W-:Y:S02]  /*4c080*/  HMMA.16816.F32.BF16 R24, R12.reuse, R24, R16 ;  /* 0x000000180c18723c */ /* 0x042fe40000041810 */
[----:B------:R-:W3:Y:S01]  /*4c090*/  LDL.LU.64 R18, [R1+0x3390] ;  /* 0x0033900001127983 */ /* 0x000ee20000300a00 */
[----:B------:R-:W3:Y:S11]  /*4c0a0*/  LDL.LU.64 R16, [R1+0x3388] ;  /* 0x0033880001107983 */ /* 0x000ef60000300a00 */
[----:B------:R-:W-:Y:S09]  /*4c0b0*/  @!UPT UIADD3 URZ, URZ, URZ, URZ ;  /* 0x0000003f3f3ff290 */ /* 0x000ff2000fffe03f */
[----:B------:R0:W-:Y:S01]  /*4c0c0*/  STL.64 [R1+0x1d0], R24 ;  /* 0x0001d01801007387 */ /* 0x0001e20000100a00 */
[----:B------:R3:W-:Y:S03]  /*4c0d0*/  STL.64 [R1+0x1d8], R26 ;  /* 0x0001d81a01007387 */ /* 0x0007e60000100a00 */
[----:B0-----:R-:W3:Y:S02]  /*4c0e0*/  LDL.LU.64 R24, [R1+0x3380] ;  /* 0x0033800001187983 */ /* 0x001ee40000300a00 */
[C---:B---3--:R-:W-:Y:S02]  /*4c0f0*/  HMMA.16816.F32.BF16 R24, R12.reuse, R24, R16 ;  /* 0x000000180c18723c */ /* 0x048fe40000041810 */
[----:B------:R-:W3:Y:S01]  /*4c100*/  LDL.LU.64 R18, [R1+0x3378] ;  /* 0x0033780001127983 */ /* 0x000ee20000300a00 */
[----:B------:R-:W3:Y:S11]  /*4c110*/  LDL.LU.64 R16, [R1+0x3370] ;  /* 0x0033700001107983 */ /* 0x000ef60000300a00 */
[----:B------:R-:W-:Y:S09]  /*4c120*/  @!UPT UIADD3 URZ, URZ, URZ, URZ ;  /* 0x0000003f3f3ff290 */ /* 0x000ff2000fffe03f */
[----:B------:R0:W-:Y:S01]  /*4c130*/  STL.64 [R1+0x1c0], R24 ;  /* 0x0001c01801007387 */ /* 0x0001e20000100a00 */
[----:B------:R-:W-:Y:S03]  /*4c140*/  STL.64 [R1+0x1c8], R26 ;  /* 0x0001c81a01007387 */ /* 0x000fe60000100a00 */
[----:B0-----:R-:W3:Y:S02]  /*4c150*/  LDL.LU.64 R24, [R1+0x3368] ;  /* 0x0033680001187983 */ /* 0x001ee40000300a00 */
[----:B---3--:R-:W-:Y:S02]  /*4c160*/  HMMA.16816.F32.BF16 R12, R12, R24, R16 ;  /* 0x000000180c0c723c */ /* 0x008fe40000041810 */
[----:B------:R-:W2:Y:S01]  /*4c170*/  LDL.LU.64 R18, [R1+0x3360] ;  /* 0x0033600001127983 */ /* 0x000ea20000300a00 */
[----:B------:R-:W2:Y:S02]  /*4c180*/  LDL.LU.64 R16, [R1+0x3358] ;  /* 0x0033580001107983 */ /* 0x000ea40000300a00 */
[----:B------:R0:W-:Y:S02]  /*4c190*/  STL.64 [R1+0x32f8], R24 ;  /* 0x0032f81801007387 */ /* 0x0001e40000100a00 */
[----:B0-----:R-:W3:Y:S11]  /*4c1a0*/  LDL.LU R24, [R1+0x280] ;  /* 0x0002800001187983 */ /* 0x001ef60000300800 */
[----:B------:R-:W-:Y:S05]  /*4c1b0*/  @!UPT UIADD3 URZ, URZ, URZ, URZ ;  /* 0x0000003f3f3ff290 */ /* 0x000fea000fffe03f */
[----:B------:R0:W-:Y:S01]  /*4c1c0*/  STL.64 [R1+0x1a0], R12 ;  /* 0x0001a00c01007387 */ /* 0x0001e20000100a00 */
[----:B------:R-:W-:Y:S02]  /*4c1d0*/  STL.64 [R1+0x1a8], R14 ;  /* 0x0001a80e01007387 */ /* 0x000fe40000100a00 */
[----:B------:R-:W3:Y:S02]  /*4c1e0*/  LDL.LU R25, [R1+0x284] ;  /* 0x0002840001197983 */ /* 0x000ee40000300800 */
[----:B------:R-:W3:Y:S01]  /*4c1f0*/  LDL.LU R26, [R1+0x288] ;  /* 0x00028800011a7983 */ /* 0x000ee20000300800 */
[----:B------:R-:W3:Y:S04]  /*4c200*/  LDL.LU R27, [R1+0x28c] ;  /* 0x00028c00011b7983 */ /* 0x000ee80000300800 */
[----:B0-----:R-:W4:Y:S01]  /*4c210*/  LDL.64 R12, [R1+0x60] ;  /* 0x00006000010c7983 */ /* 0x001f220000100a00 */
[----:B------:R-:W-:Y:S01]  /*4c220*/  IMAD.MOV.U32 R2, RZ, RZ, R8 ;  /* 0x000000ffff027224 */ /* 0x000fe200078e0008 */
[----:B------:R-:W-:Y:S01]  /*4c230*/  MOV R0, R9 ;  /* 0x0000000900007202 */ /* 0x000fe20000000f00 */
[C---:B--2---:R-:W-:Y:S01]  /*4c240*/  HMMA.16816.F32.BF16 R4, R16.reuse, R8, R4 ;  /* 0x000000081004723c */ /* 0x044fe20000041804 */
[----:B----4-:R0:W-:Y:S04]  /*4c250*/  STL.64 [R1+0x3310], R12 ;  /* 0x0033100c01007387 */ /* 0x0101e80000100a00 */
        /* <DEDUP_REMOVED lines=9> */
[----:B------:R-:W4:Y:S02]  /*4c2f0*/  LDL.LU.64 R8, [R1+0x3340] ;  /* 0x0033400001087983 */ /* 0x000f240000300a00 */
[C---:B----4-:R-:W-:Y:S01]  /*4c300*/  HMMA.16816.F32.BF16 R8, R16.reuse, R8, R4 ;  /* 0x000000081008723c */ /* 0x050fe20000041804 */
[----:B------:R-:W4:Y:S11]  /*4c310*/  LDL.LU.64 R4, [R1+0x3338] ;  /* 0x0033380001047983 */ /* 0x000f360000300a00 */
[----:B------:R-:W-:Y:S11]  /*4c320*/  @!UPT UIADD3 URZ, URZ, URZ, URZ ;  /* 0x0000003f3f3ff290 */ /* 0x000ff6000fffe03f */
[----:B------:R-:W-:Y:S01]  /*4c330*/  STL.64 [R1+0x180], R8 ;  /* 0x0001800801007387 */ /* 0x000fe20000100a00 */
[----:B------:R0:W-:Y:S03]  /*4c340*/  STL.64 [R1+0x188], R10 ;  /* 0x0001880a01007387 */ /* 0x0001e60000100a00 */
[----:B0-----:R-:W4:Y:S01]  /*4c350*/  LDL.LU.64 R10, [R1+0x3330] ;  /* 0x00333000010a7983 */ /* 0x001f220000300a00 */
[----:B------:R-:W4:Y:S02]  /*4c360*/  LDL.LU.64 R8, [R1+0x3328] ;  /* 0x0033280001087983 */ /* 0x000f240000300a00 */
[C---:B----4-:R-:W-:Y:S11]  /*4c370*/  HMMA.16816.F32.BF16 R8, R16.reuse, R4, R8 ;  /* 0x000000041008723c */ /* 0x050ff60000041808 */
[----:B------:R-:W-:Y:S11]  /*4c380*/  @!UPT UIADD3 URZ, URZ, URZ, URZ ;  /* 0x0000003f3f3ff290 */ /* 0x000ff6000fffe03f */
[----:B------:R-:W-:Y:S01]  /*4c390*/  @!UPT UIADD3 URZ, URZ, URZ, URZ ;  /* 0x0000003f3f3ff290 */ /* 0x000fe2000fffe03f */
[----:B------:R0:W-:Y:S01]  /*4c3a0*/  STL.64 [R1+0x170], R8 ;  /* 0x0001700801007387 */ /* 0x0001e20000100a00 */
[----:B------:R-:W-:Y:S02]  /*4c3b0*/  STL.64 [R1+0x178], R10 ;  /* 0x0001780a01007387 */ /* 0x000fe40000100a00 */
[----:B------:R-:W4:Y:S02]  /*4c3c0*/  LDL.LU.64 R6, [R1+0x3320] ;  /* 0x0033200001067983 */ /* 0x000f240000300a00 */
[----:B0-----:R-:W-:Y:S01]  /*4c3d0*/  IMAD.MOV.U32 R9, RZ, RZ, R4 ;  /* 0x000000ffff097224 */ /* 0x001fe200078e0004 */
[----:B------:R-:W-:Y:S02]  /*4c3e0*/  MOV R8, R5 ;  /* 0x0000000500087202 */ /* 0x000fe40000000f00 */
[----:B------:R-:W2:Y:S04]  /*4c3f0*/  LDL.LU.64 R4, [R1+0x3318] ;  /* 0x0033180001047983 */ /* 0x000ea80000300a00 */
[----:B----4-:R-:W-:Y:S01]  /*4c400*/  STL.64 [R1+0x32b0], R6 ;  /* 0x0032b00601007387 */ /* 0x010fe20000100a00 */
[----:B--2---:R-:W-:Y:S03]  /*4c410*/  HMMA.16816.F32.BF16 R12, R16, R4, R12 ;  /* 0x00000004100c723c */ /* 0x004fe6000004180c */
[----:B------:R0:W-:Y:S04]  /*4c420*/  STL.64 [R1+0x32a8], R4 ;  /* 0x0032a80401007387 */ /* 0x0001e80000100a00 */
[----:B0-----:R-:W-:Y:S01]  /*4c430*/  IMAD.MOV.U32 R4, RZ, RZ, R9 ;  /* 0x000000ffff047224 */ /* 0x001fe200078e0009 */
[----:B------:R-:W-:-:S02]  /*4c440*/  MOV R5, R8 ;  /* 0x0000000800057202 */ /* 0x000fc40000000f00 */
[----:B------:R-:W0:Y:S11]  /*4c450*/  LDSM.16.M88.4 R8, [R3+0x45000] ;  /* 0x045000000308783b */ /* 0x000e360000000200 */
[----:B------:R-:W-:Y:S02]  /*4c460*/  @!UPT UIADD3 URZ, URZ, URZ, URZ ;  /* 0x0000003f3f3ff290 */ /* 0x000fe4000fffe03f */
[----:B------:R-:W-:Y:S01]  /*4c470*/  STL.64 [R1+0x150], R12 ;  /* 0x0001500c01007387 */ /* 0x000fe20000100a00 */
[----:B------:R3:W-:Y:S02]  /*4c480*/  STL.64 [R1+0x158], R14 ;  /* 0x0001580e01007387 */ /* 0x0007e40000100a00 */
[C---:B---3--:R-:W-:Y:S11]  /*4c490*/  HMMA.16816.F32.BF16 R12, R16.reuse, R20, R24 ;  /* 0x00000014100c723c */ /* 0x048ff60000041818 */
[----:B------:R-:W-:Y:S11]  /*4c4a0*/  @!UPT UIADD3 URZ, URZ, URZ, URZ ;  /* 0x0000003f3f3ff290 */ /* 0x000ff6000fffe03f */
[----:B------:R-:W-:Y:S01]  /*4c4b0*/  @!UPT UIADD3 URZ, URZ, URZ, URZ ;  /* 0x0000003f3f3ff290 */ /* 0x000fe2000fffe03f */
[----:B------:R1:W-:Y:S01]  /*4c4c0*/  STL.64 [R1+0x1b0], R12 ;  /* 0x0001b00c01007387 */ /* 0x0003e20000100a00 */
[----:B------:R2:W-:Y:S02]  /*4c4d0*/  STL.64 [R1+0x1b8], R14 ;  /* 0x0001b80e01007387 */ /* 0x0005e40000100a00 */
[----:B------:R-:W-:Y:S02]  /*4c4e0*/  STL.64 [R1+0x32c8], R4 ;  /* 0x0032c80401007387 */ /* 0x000fe40000100a00 */
[----:B0-----:R-:W-:Y:S01]  /*4c4f0*/  STL.64 [R1+0x3200], R10 ;  /* 0x0032000a01007387 */ /* 0x001fe20000100a00 */
[----:B------:R-:W-:Y:S01]  /*4c500*/  STL.64 [R1+0x31f8], R8 ;  /* 0x0031f80801007387 */ /* 0x000fe20000100a00 */
[----:B------:R-:W3:Y:S02]  /*4c510*/  LDL.LU R24, [R1+0x310] ;  /* 0x0003100001187983 */ /* 0x000ee40000300800 */
[----:B------:R-:W3:Y:S02]  /*4c520*/  LDL.LU R25, [R1+0x314] ;  /* 0x0003140001197983 */ /* 0x000ee40000300800 */
[----:B------:R-:W4:Y:S01]  /*4c530*/  LDL.LU R26, [R1+0x318] ;  /* 0x00031800011a7983 */ /* 0x000f220000300800 */
[----:B------:R-:W4:Y:S04]  /*4c540*/  LDL.LU R27, [R1+0x31c] ;  /* 0x00031c00011b7983 */ /* 0x000f280000300800 */
[----:B-1----:R-:W3:Y:S01]  /*4c550*/  LDL.LU R12, [R1+0x2d0] ;  /* 0x0002d000010c7983 */ /* 0x002ee20000300800 */
[----:B------:R-:W3:Y:S02]  /*4c560*/  LDL.LU R13, [R1+0x2d4] ;  /* 0x0002d400010d7983 */ /* 0x000ee40000300800 */
[----:B--2---:R-:W2:Y:S02]  /*4c570*/  LDL.LU R14, [R1+0x2d8] ;  /* 0x0002d800010e7983 */ /* 0x004ea40000300800 */
[----:B------:R-:W2:Y:S02]  /*4c580*/  LDL.LU R15, [R1+0x2dc] ;  /* 0x0002dc00010f7983 */ /* 0x000ea40000300800 */
[----:B------:R-:W-:Y:S01]  /*4c590*/  IMAD.MOV.U32 R7, RZ, RZ, R20 ;  /* 0x000000ffff077224 */ /* 0x000fe200078e0014 */
[----:B------:R-:W-:Y:S01]  /*4c5a0*/  MOV R6, R21 ;  /* 0x0000001500067202 */ /* 0x000fe20000000f00 */
[----:B----4-:R-:W-:Y:S01]  /*4c5b0*/  STL.64 [R1+0x3308], R26 ;  /* 0x0033081a01007387 */ /* 0x010fe20000100a00 */
[----:B---3--:R0:W-:Y:S03]  /*4c5c0*/  STL.64 [R1+0x3300], R24 ;  /* 0x0033001801007387 */ /* 0x0081e60000100a00 */
[----:B0-----:R-:W2:Y:S01]  /*4c5d0*/  LDL.64 R24, [R1+0x50] ;  /* 0x0000500001187983 */ /* 0x001ea20000100a00 */
[----:B------:R-:W3:Y:S02]  /*4c5e0*/  LDL.LU R20, [R1+0x340] ;  /* 0x0003400001147983 */ /* 0x000ee40000300800 */
[----:B------:R-:W3:Y:S02]  /*4c5f0*/  LDL.LU R21, [R1+0x344] ;  /* 0x0003440001157983 */ /* 0x000ee40000300800 */
[----:B------:R-:W3:Y:S01]  /*4c600*/  LDL.LU R22, [R1+0x348] ;  /* 0x0003480001167983 */ /* 0x000ee20000300800 */
[----:B------:R-:W3:Y:S01]  /*4c610*/  LDL.LU R23, [R1+0x34c] ;  /* 0x00034c0001177983 */ /* 0x000ee20000300800 */
[----:B------:R-:W4:Y:S02]  /*4c620*/  LDL.64 R4, [R1+0x10] ;  /* 0x0000100001047983 */ /* 0x000f240000100a00 */
[----:B------:R-:W-:Y:S01]  /*4c630*/  IMAD.MOV.U32 R8, RZ, RZ, R7 ;  /* 0x000000ffff087224 */ /* 0x000fe200078e0007 */
[----:B------:R-:W-:Y:S01]  /*4c640*/  MOV R9, R6 ;  /* 0x0000000600097202 */ /* 0x000fe20000000f00 */
[----:B----4-:R-:W-:Y:S04]  /*4c650*/  STL.64 [R1+0x32e0], R4 ;  /* 0x0032e00401007387 */ /* 0x010fe80000100a00 */
[----:B------:R0:W-:Y:S02]  /*4c660*/  STL.64 [R1+0x32a0], R8 ;  /* 0x0032a00801007387 */ /* 0x0001e40000100a00 */
[----:B0-----:R-:W4:Y:S01]  /*4c670*/  LDL.LU R8, [R1+0x2e0] ;  /* 0x0002e00001087983 */ /* 0x001f220000300800 */
[----:B------:R-:W4:Y:S02]  /*4c680*/  LDL.LU R9, [R1+0x2e4] ;  /* 0x0002e40001097983 */ /* 0x000f240000300800 */
[----:B------:R-:W3:Y:S02]  /*4c690*/  LDL.LU R10, [R1+0x2e8] ;  /* 0x0002e800010a7983 */ /* 0x000ee40000300800 */
[----:B------:R-:W3:Y:S01]  /*4c6a0*/  LDL.LU R11, [R1+0x2ec] ;  /* 0x0002ec00010b7983 */ /* 0x000ee20000300800 */
[----:B------:R-:W4:Y:S01]  /*4c6b0*/  LDL.LU R4, [R1+0x290] ;  /* 0x0002900001047983 */ /* 0x000f220000300800 */
[----:B------:R-:W4:Y:S02]  /*4c6c0*/  LDL.LU R5, [R1+0x294] ;  /* 0x0002940001057983 */ /* 0x000f240000300800 */
[----:B------:R-:W4:Y:S02]  /*4c6d0*/  LDL.LU R6, [R1+0x298] ;  /* 0x0002980001067983 */ /* 0x000f240000300800 */
[----:B------:R-:W4:Y:S01]  /*4c6e0*/  LDL.LU R7, [R1+0x29c] ;  /* 0x00029c0001077983 */ /* 0x000f220000300800 */
[C---:B--2---:R-:W-:Y:S01]  /*4c6f0*/  HMMA.16816.F32.BF16 R12, R16.reuse, R24, R12 ;  /* 0x00000018100c723c */ /* 0x044fe2000004180c */
[----:B---3--:R-:W-:Y:S01]  /*4c700*/  STL.64 [R1+0x32c0], R10 ;  /* 0x0032c00a01007387 */ /* 0x008fe20000100a00 */
[----:B----4-:R0:W-:Y:S03]  /*4c710*/  STL.64 [R1+0x32b8], R8 ;  /* 0x0032b80801007387 */ /* 0x0101e60000100a00 */
        /* <DEDUP_REMOVED lines=9> */
[----:B------:R-:W2:Y:S02]  /*4c7b0*/  LDL.LU R11, [R1+0x2bc] ;  /* 0x0002bc00010b7983 */ /* 0x000ea40000300800 */
[----:B------:R0:W-:Y:S01]  /*4c7c0*/  STL.64 [R1+0x260], R12 ;  /* 0x0002600c01007387 */ /* 0x0001e20000100a00 */
[----:B------:R1:W-:Y:S03]  /*4c7d0*/  STL.64 [R1+0x268], R14 ;  /* 0x0002680e01007387 */ /* 0x0003e60000100a00 */
[----:B0-----:R-:W3:Y:S01]  /*4c7e0*/  LDL.LU.64 R12, [R1+0x3310] ;  /* 0x00331000010c7983 */ /* 0x001ee20000300a00 */
[----:B-1----:R-:W-:Y:S01]  /*4c7f0*/  IMAD.MOV.U32 R15, RZ, RZ, R24 ;  /* 0x000000ffff0f7224 */ /* 0x002fe200078e0018 */
[----:B------:R-:W-:Y:S01]  /*4c800*/  MOV R14, R25 ;  /* 0x00000019000e7202 */ /* 0x000fe20000000f00 */
[----:B------:R-:W3:Y:S01]  /*4c810*/  LDL.LU.64 R26, [R1+0x3308] ;  /* 0x00330800011a7983 */ /* 0x000ee20000300a00 */
[----:B------:R-:W3:Y:S02]  /*4c820*/  LDL.LU.64 R24, [R1+0x3300] ;  /* 0x0033000001187983 */ /* 0x000ee40000300a00 */
[----:B---3--:R-:W-:Y:S11]  /*4c830*/  HMMA.16816.F32.BF16 R24, R16, R12, R24 ;  /* 0x0000000c1018723c */ /* 0x008ff60000041818 */
[----:B------:R-:W-:Y:S11]  /*4c840*/  @!UPT UIADD3 URZ, URZ, URZ, URZ ;  /* 0x0000003f3f3ff290 */ /* 0x000ff6000fffe03f */
[----:B------:R-:W-:Y:S01]  /*4c850*/  @!UPT UIADD3 URZ, URZ, URZ, URZ ;  /* 0x0000003f3f3ff290 */ /* 0x000fe2000fffe03f */
[----:B------:R0:W-:Y:S01]  /*4c860*/  STL.64 [R1+0x2a0], R24 ;  /* 0x0002a01801007387 */ /* 0x0001e20000100a00 */
[----:B------:R-:W-:Y:S03]  /*4c870*/  STL.64 [R1+0x2a8], R26 ;  /* 0x0002a81a01007387 */ /* 0x000fe60000100a00 */
[----:B0-----:R-:W3:Y:S01]  /*4c880*/  LDL.LU.64 R24, [R1+0x32f8] ;  /* 0x0032f80001187983 */ /* 0x001ee20000300a00 */
[----:B------:R0:W-:Y:S02]  /*4c890*/  STL.64 [R1+0x3288], R12 ;  /* 0x0032880c01007387 */ /* 0x0001e40000100a00 */
[----:B0-----:R-:W-:Y:S01]  /*4c8a0*/  IMAD.MOV.U32 R12, RZ, RZ, R15 ;  /* 0x000000ffff0c7224 */ /* 0x001fe200078e000f */
[----:B------:R-:W-:-:S05]  /*4c8b0*/  MOV R13, R14 ;  /* 0x0000000e000d7202 */ /* 0x000fca0000000f00 */
[----:B------:R0:W-:Y:S04]  /*4c8c0*/  STL.64 [R1+0x3298], R12 ;  /* 0x0032980c01007387 */ /* 0x0001e80000100a00 */
[----:B0-----:R-:W4:Y:S01]  /*4c8d0*/  LDL.LU R12, [R1+0x300] ;  /* 0x00030000010c7983 */ /* 0x001f220000300800 */
[----:B------:R-:W4:Y:S02]  /*4c8e0*/  LDL.LU R13, [R1+0x304] ;  /* 0x00030400010d7983 */ /* 0x000f240000300800 */
[----:B------:R-:W4:Y:S02]  /*4c8f0*/  LDL.LU R14, [R1+0x308] ;  /* 0x00030800010e7983 */ /* 0x000f240000300800 */
[----:B------:R-:W4:Y:S01]  /*4c900*/  LDL.LU R15, [R1+0x30c] ;  /* 0x00030c00010f7983 */ /* 0x000f220000300800 */
[----:B---3--:R-:W-:Y:S01]  /*4c910*/  HMMA.16816.F32.BF16 R16, R16, R24, R20 ;  /* 0x000000181010723c */ /* 0x008fe20000041814 */
[----:B------:R-:W3:Y:S01]  /*4c920*/  LDL.LU.64 R22, [R1+0x32f0] ;  /* 0x0032f00001167983 */ /* 0x000ee20000300a00 */
[----:B------:R-:W3:Y:S02]  /*4c930*/  LDL.LU.64 R20, [R1+0x32e8] ;  /* 0x0032e80001147983 */ /* 0x000ee40000300a00 */
[----:B------:R0:W-:Y:S02]  /*4c940*/  STL.64 [R1+0x3290], R24 ;  /* 0x0032901801007387 */ /* 0x0001e40000100a00 */
[----:B0-----:R-:W2:Y:S11]  /*4c950*/  LDL.LU R24, [R1+0x370] ;  /* 0x0003700001187983 */ /* 0x001eb60000300800 */
[----:B------:R-:W-:Y:S06]  /*4c960*/  @!UPT UIADD3 URZ, URZ, URZ, URZ ;  /* 0x0000003f3f3ff290 */ /* 0x000fec000fffe03f */
[----:B------:R0:W-:Y:S02]  /*4c970*/  STL.64 [R1+0x280], R16 ;  /* 0x0002801001007387 */ /* 0x0001e40000100a00 */
[----:B0-----:R-:W-:Y:S01]  /*4c980*/  IMAD.MOV.U32 R16, RZ, RZ, R2 ;  /* 0x000000ffff107224 */ /* 0x001fe200078e0002 */
[----:B------:R-:W-:Y:S01]  /*4c990*/  MOV R17, R0 ;  /* 0x0000000000117202 */ /* 0x000fe20000000f00 */
[----:B------:R-:W-:Y:S01]  /*4c9a0*/  STL.64 [R1+0x288], R18 ;  /* 0x0002881201007387 */ /* 0x000fe20000100a00 */
[----:B------:R-:W2:Y:S02]  /*4c9b0*/  LDL.LU R25, [R1+0x374] ;  /* 0x0003740001197983 */ /* 0x000ea40000300800 */
[----:B------:R-:W2:Y:S02]  /*4c9c0*/  LDL.LU R26, [R1+0x378] ;  /* 0x00037800011a7983 */ /* 0x000ea40000300800 */
[----:B------:R-:W2:Y:S01]  /*4c9d0*/  LDL.LU R27, [R1+0x37c] ;  /* 0x00037c00011b7983 */ /* 0x000ea20000300800 */
[C---:B---3--:R-:W-:Y:S11]  /*4c9e0*/  HMMA.16816.F32.BF16 R4, R20.reuse, R16, R4 ;  /* 0x000000101404723c */ /* 0x048ff60000041804 */
[----:B------:R-:W-:Y:S11]  /*4c9f0*/  @!UPT UIADD3 URZ, URZ, URZ, URZ ;  /* 0x0000003f3f3ff290 */ /* 0x000ff6000fffe03f */
[----:B------:R-:W-:Y:S01]  /*4ca00*/  @!UPT UIADD3 URZ, URZ, URZ, URZ ;  /* 0x0000003f3f3ff290 */ /* 0x000fe2000fffe03f */
[----:B------:R0:W-:Y:S01]  /*4ca10*/  STL.64 [R1+0x2d0], R4 ;  /* 0x0002d00401007387 */ /* 0x0001e20000100a00 */
[----:B------:R-:W-:Y:S03]  /*4ca20*/  STL.64 [R1+0x2d8], R6 ;  /* 0x0002d80601007387 */ /* 0x000fe60000100a00 */
[----:B0-----:R-:W2:Y:S02]  /*4ca30*/  LDL.LU.64 R4, [R1+0x32e0] ;  /* 0x0032e00001047983 */ /* 0x001ea40000300a00 */
[C---:B--2---:R-:W-:Y:S01]  /*4ca40*/  HMMA.16816.F32.BF16 R8, R20.reuse, R4, R8 ;  /* 0x000000041408723c */ /* 0x044fe20000041808 */
[----:B------:R-:W-:Y:S01]  /*4ca50*/  IMAD.MOV.U32 R2, RZ, RZ, R4 ;  /* 0x000000ffff027224 */ /* 0x000fe200078e0004 */
[----:B------:R-:W-:Y:S11]  /*4ca60*/  MOV R0, R5 ;  /* 0x0000000500007202 */ /* 0x000ff60000000f00 */
[----:B------:R-:W-:Y:S10]  /*4ca70*/  @!UPT UIADD3 URZ, URZ, URZ, URZ ;  /* 0x0000003f3f3ff290 */ /* 0x000ff4000fffe03f */
[----:B------:R-:W-:Y:S01]  /*4ca80*/  STL.64 [R1+0x2f0], R8 ;  /* 0x0002f00801007387 */ /* 0x000fe20000100a00 */
[----:B------:R0:W-:Y:S03]  /*4ca90*/  STL.64 [R1+0x2f8], R10 ;  /* 0x0002f80a01007387 */ /* 0x0001e60000100a00 */
[----:B0-----:R-:W2:Y:S01]  /*4caa0*/  LDL.LU.64 R10, [R1+0x32d8] ;  /* 0x0032d800010a7983 */ /* 0x001ea20000300a00 */
[----:B------:R-:W2:Y:S02]  /*4cab0*/  LDL.LU.64 R8, [R1+0x32d0] ;  /* 0x0032d00001087983 */ /* 0x000ea40000300a00 */
[----:B------:R-:W2:Y:S02]  /*4cac0*/  LDL.LU.64 R4, [R1+0x32c8] ;  /* 0x0032c80001047983 */ /* 0x000ea40000300a00 */
[C---:B--2---:R-:W-:Y:S01]  /*4cad0*/  HMMA.16816.F32.BF16 R4, R20.reuse, R4, R8 ;  /* 0x000000041404723c */ /* 0x044fe20000041808 */
[----:B------:R-:W2:Y:S01]  /*4cae0*/  LDL.LU.64 R10, [R1+0x32c0] ;  /* 0x0032c000010a7983 */ /* 0x000ea20000300a00 */
[----:B------:R-:W2:Y:S11]  /*4caf0*/  LDL.LU.64 R8, [R1+0x32b8] ;  /* 0x0032b80001087983 */ /* 0x000eb60000300a00 */
[----:B------:R-:W-:Y:S10]  /*4cb00*/  @!UPT UIADD3 URZ, URZ, URZ, URZ ;  /* 0x0000003f3f3ff290 */ /* 0x000ff4000fffe03f */
[----:B------:R-:W-:Y:S01]  /*4cb10*/  STL.64 [R1+0x310], R4 ;  /* 0x0003100401007387 */ /* 0x000fe20000100a00 */
[----:B------:R0:W-:Y:S03]  /*4cb20*/  STL.64 [R1+0x318], R6 ;  /* 0x0003180601007387 */ /* 0x0001e60000100a00 */
[----:B0-----:R-:W3:Y:S01]  /*4cb30*/  LDL.LU.64 R6, [R1+0x32b0] ;  /* 0x0032b00001067983 */ /* 0x001ee20000300a00 */
[----:B------:R-:W2:Y:S02]  /*4cb40*/  LDL.LU.64 R4, [R1+0x32a8] ;  /* 0x0032a80001047983 */ /* 0x000ea40000300a00 */
[C---:B--2---:R-:W-:Y:S11]  /*4cb50*/  HMMA.16816.F32.BF16 R8, R20.reuse, R4, R8 ;  /* 0x000000041408723c */ /* 0x044ff60000041808 */
[----:B------:R-:W-:Y:S11]  /*4cb60*/  @!UPT UIADD3 URZ, URZ, URZ, URZ ;  /* 0x0000003f3f3ff290 */ /* 0x000ff6000fffe03f */
[----:B------:R-:W-:Y:S01]  /*4cb70*/  @!UPT UIADD3 URZ, URZ, URZ, URZ ;  /* 0x0000003f3f3ff290 */ /* 0x000fe2000fffe03f */
[----:B------:R0:W-:Y:S01]  /*4cb80*/  STL.64 [R1+0x340], R8 ;  /* 0x0003400801007387 */ /* 0x0001e20000100a00 */
[----:B------:R-:W-:Y:S03]  /*4cb90*/  STL.64 [R1+0x348], R10 ;  /* 0x0003480a01007387 */ /* 0x000fe60000100a00 */
[----:B0-----:R-:W4:Y:S01]  /*4cba0*/  LDL.LU.64 R8, [R1+0x32a0] ;  /* 0x0032a00001087983 */ /* 0x001f220000300a00 */
[----:B---3--:R-:W-:Y:S02]  /*4cbb0*/  STL.64 [R1+0x3248], R6 ;  /* 0x0032480601007387 */ /* 0x008fe40000100a00 */
[----:B------:R0:W-:Y:S02]  /*4cbc0*/  STL.64 [R1+0x3240], R4 ;  /* 0x0032400401007387 */ /* 0x0001e40000100a00 */
[----:B0-----:R-:W2:Y:S01]  /*4cbd0*/  LDL.LU R4, [R1+0x390] ;  /* 0x0003900001047983 */ /* 0x001ea20000300800 */
[----:B------:R-:W2:Y:S02]  /*4cbe0*/  LDL.LU R5, [R1+0x394] ;  /* 0x0003940001057983 */ /* 0x000ea40000300800 */
[----:B------:R-:W2:Y:S02]  /*4cbf0*/  LDL.LU R6, [R1+0x398] ;  /* 0x0003980001067983 */ /* 0x000ea40000300800 */
[----:B------:R-:W2:Y:S01]  /*4cc00*/  LDL.LU R7, [R1+0x39c] ;  /* 0x00039c0001077983 */ /* 0x000ea20000300800 */
[C---:B----4-:R-:W-:Y:S01]  /*4cc10*/  HMMA.16816.F32.BF16 R8, R20.reuse, R8, R12 ;  /* 0x000000081408723c */ /* 0x050fe2000004180c */
[----:B------:R-:W3:Y:S11]  /*4cc20*/  LDL.LU.64 R12, [R1+0x3298] ;  /* 0x00329800010c7983 */ /* 0x000ef60000300a00 */
[----:B------:R-:W-:Y:S11]  /*4cc30*/  @!UPT UIADD3 URZ, URZ, URZ, URZ ;  /* 0x0000003f3f3ff290 */ /* 0x000ff6000fffe03f */
[----:B------:R0:W-:Y:S01]  /*4cc40*/  STL.64 [R1+0x360], R8 ;  /* 0x0003600801007387 */ /* 0x0001e20000100a00 */
[----:B------:R1:W-:Y:S03]  /*4cc50*/  STL.64 [R1+0x368], R10 ;  /* 0x0003680a01007387 */ /* 0x0003e60000100a00 */
[----:B0-----:R-:W4:Y:S01]  /*4cc60*/  LDL.LU R8, [R1+0x3b0] ;  /* 0x0003b00001087983 */ /* 0x001f220000300800 */
[----:B------:R-:W4:Y:S02]  /*4cc70*/  LDL.LU R9, [R1+0x3b4] ;  /* 0x0003b40001097983 */ /* 0x000f240000300800 */
[----:B-1----:R-:W4:Y:S02]  /*4cc80*/  LDL.LU R10, [R1+0x3b8] ;  /* 0x0003b800010a7983 */ /* 0x002f240000300800 */
[----:B------:R-:W4:Y:S01]  /*4cc90*/  LDL.LU R11, [R1+0x3bc] ;  /* 0x0003bc00010b7983 */ /* 0x000f220000300800 */
[C---:B---3--:R-:W-:Y:S01]  /*4cca0*/  HMMA.16816.F32.BF16 R12, R20.reuse, R12, R24 ;  /* 0x0000000c140c723c */ /* 0x048fe20000041818 */
[----:B------:R-:W4:Y:S11]  /*4ccb0*/  LDL.LU.64 R24, [R1+0x3290] ;  /* 0x0032900001187983 */ /* 0x000f360000300a00 */
[----:B------:R-:W-:Y:S11]  /*4ccc0*/  @!UPT UIADD3 URZ, URZ, URZ, URZ ;  /* 0x0000003f3f3ff290 */ /* 0x000ff6000fffe03f */
[----:B------:R0:W-:Y:S01]  /*4ccd0*/  STL.64 [R1+0x380], R12 ;  /* 0x0003800c01007387 */ /* 0x0001e20000100a00 */
[----:B------:R-:W-:Y:S03]  /*4cce0*/  STL.64 [R1+0x388], R14 ;  /* 0x0003880e01007387 */ /* 0x000fe60000100a00 */
[----:B0-----:R-:W2:Y:S02]  /*4ccf0*/  LDL.LU.64 R12, [R1+0x3288] ;  /* 0x00328800010c7983 */ /* 0x001ea40000300a00 */
[----:B--2---:R-:W-:Y:S11]  /*4cd00*/  HMMA.16816.F32.BF16 R4, R20, R12, R4 ;  /* 0x0000000c1404723c */ /* 0x004ff60000041804 */
[----:B------:R-:W-:Y:S11]  /*4cd10*/  @!UPT UIADD3 URZ, URZ, URZ, URZ ;  /* 0x0000003f3f3ff290 */ /* 0x000ff6000fffe03f */
[----:B------:R-:W-:Y:S01]  /*4cd20*/  @!UPT UIADD3 URZ, URZ, URZ, URZ ;  /* 0x0000003f3f3ff290 */ /* 0x000fe2000fffe03f */
[----:B------:R0:W-:Y:S01]  /*4cd30*/  STL.64 [R1+0x3a0], R4 ;  /* 0x0003a00401007387 */ /* 0x0001e20000100a00 */
[----:B------:R1:W-:Y:S03]  /*4cd40*/  STL.64 [R1+0x3a8], R6 ;  /* 0x0003a80601007387 */ /* 0x0003e60000100a00 */
[----:B0-----:R-:W2:Y:S01]  /*4cd50*/  LDL.LU R4, [R1+0x3d0] ;  /* 0x0003d00001047983 */ /* 0x001ea20000300800 */
[----:B------:R-:W2:Y:S02]  /*4cd60*/  LDL.LU R5, [R1+0x3d4] ;  /* 0x0003d40001057983 */ /* 0x000ea40000300800 */
[----:B-1----:R-:W3:Y:S02]  /*4cd70*/  LDL.LU R6, [R1+0x3d8] ;  /* 0x0003d80001067983 */ /* 0x002ee40000300800 */
[----:B------:R-:W3:Y:S02]  /*4cd80*/  LDL.LU R7, [R1+0x3dc] ;  /* 0x0003dc0001077983 */ /* 0x000ee40000300800 */
[----:B---3--:R-:W-:Y:S01]  /*4cd90*/  STL.64 [R1+0x3258], R6 ;  /* 0x0032580601007387 */ /* 0x008fe20000100a00 */
[----:B--2---:R0:W-:Y:S02]  /*4cda0*/  STL.64 [R1+0x3250], R4 ;  /* 0x0032500401007387 */ /* 0x0041e40000100a00 */
[----:B0-----:R-:W-:Y:S01]  /*4cdb0*/  IMAD.MOV.U32 R4, RZ, RZ, R2 ;  /* 0x000000ffff047224 */ /* 0x001fe200078e0002 */
[----:B------:R-:W-:-:S05]  /*4cdc0*/  MOV R5, R0 ;  /* 0x0000000000057202 */ /* 0x000fca0000000f00 */
[----:B------:R0:W-:Y:S04]  /*4cdd0*/  STL.64 [R1+0x3270], R4 ;  /* 0x0032700401007387 */ /* 0x0001e80000100a00 */
[----:B0-----:R-:W2:Y:S01]  /*4cde0*/  LDL.LU R4, [R1+0x350] ;  /* 0x0003500001047983 */ /* 0x001ea20000300800 */
[----:B------:R-:W2:Y:S02]  /*4cdf0*/  LDL.LU R5, [R1+0x354] ;  /* 0x0003540001057983 */ /* 0x000ea40000300800 */
[----:B------:R-:W2:Y:S02]  /*4ce00*/  LDL.LU R6, [R1+0x358] ;  /* 0x0003580001067983 */ /* 0x000ea40000300800 */
[----:B------:R-:W2:Y:S01]  /*4ce10*/  LDL.LU R7, [R1+0x35c] ;  /* 0x00035c0001077983 */ /* 0x000ea20000300800 */
[----:B------:R0:W-:Y:S04]  /*4ce20*/  STL.64 [R1+0x3218], R12 ;  /* 0x0032180c01007387 */ /* 0x0001e80000100a00 */
[----:B0-----:R-:W3:Y:S04]  /*4ce30*/  LDL.64 R12, [R1+0x50] ;  /* 0x00005000010c7983 */ /* 0x001ee80000100a00 */
[----:B---3--:R0:W-:Y:S04]  /*4ce40*/  STL.64 [R1+0x3220], R12 ;  /* 0x0032200c01007387 */ /* 0x0081e80000100a00 */
[----:B0-----:R-:W3:Y:S01]  /*4ce50*/  LDL.64 R12, [R1+0x30] ;  /* 0x00003000010c7983 */ /* 0x001ee20000100a00 */
[----:B----4-:R-:W-:Y:S03]  /*4ce60*/  HMMA.16816.F32.BF16 R8, R20, R24, R8 ;  /* 0x000000181408723c */ /* 0x010fe60000041808 */
[----:B---3--:R0:W-:Y:S04]  /*4ce70*/  STL.64 [R1+0x3238], R12 ;  /* 0x0032380c01007387 */ /* 0x0081e80000100a00 */
        /* <DEDUP_REMOVED lines=10> */
[----:B------:R-:W3:Y:S02]  /*4cf20*/  LDL.LU R14, [R1+0x3c8] ;  /* 0x0003c800010e7983 */ /* 0x000ee40000300800 */
[----:B------:R-:W3:Y:S01]  /*4cf30*/  LDL.LU R15, [R1+0x3cc] ;  /* 0x0003cc00010f7983 */ /* 0x000ee20000300800 */
[----:B------:R0:W-:Y:S01]  /*4cf40*/  STL.64 [R1+0x390], R8 ;  /* 0x0003900801007387 */ /* 0x0001e20000100a00 */
[----:B------:R1:W-:Y:S02]  /*4cf50*/  STL.64 [R1+0x398], R10 ;  /* 0x0003980a01007387 */ /* 0x0003e40000100a00 */
[----:B------:R-:W2:Y:S02]  /*4cf60*/  LDL.LU.64 R26, [R1+0x3280] ;  /* 0x00328000011a7983 */ /* 0x000ea40000300a00 */
[----:B------:R-:W2:Y:S01]  /*4cf70*/  LDL.LU.64 R24, [R1+0x3278] ;  /* 0x0032780001187983 */ /* 0x000ea20000300a00 */
        /* <DEDUP_REMOVED lines=16> */
[----:B------:R-:W2:Y:S01]  /*4d080*/  LDL.LU R11, [R1+0x3fc] ;  /* 0x0003fc00010b7983 */ /* 0x000ea20000300800 */
[----:B------:R-:W4:Y:S01]  /*4d090*/  LDL.LU R28, [R1+0xb58] ;  /* 0x000b5800011c7983 */ /* 0x000f220000300800 */
[----:B------:R-:W4:Y:S02]  /*4d0a0*/  LDL R29, [R1+0xa44] ;  /* 0x000a4400011d7983 */ /* 0x000f240000100800 */
[----:B------:R-:W2:Y:S09]  /*4d0b0*/  LDL.64 R20, [R1] ;  /* 0x0000000001147983 */ /* 0x000eb20000100a00 */
[----:B------:R0:W-:Y:S01]  /*4d0c0*/  STL.64 [R1+0x3b0], R4 ;  /* 0x0003b00401007387 */ /* 0x0001e20000100a00 */
[----:B------:R3:W-:Y:S04]  /*4d0d0*/  STL.64 [R1+0x3b8], R6 ;  /* 0x0003b80601007387 */ /* 0x0007e80000100a00 */
[----:B0-----:R-:W3:Y:S02]  /*4d0e0*/  LDL.LU.64 R4, [R1+0x3270] ;  /* 0x0032700001047983 */ /* 0x001ee40000300a00 */
[C---:B---3--:R-:W-:Y:S02]  /*4d0f0*/  HMMA.16816.F32.BF16 R4, R24.reuse, R4, R12 ;  /* 0x000000041804723c */ /* 0x048fe4000004180c */
[----:B------:R-:W3:Y:S01]  /*4d100*/  LDL.LU.64 R14, [R1+0x3268] ;  /* 0x00326800010e7983 */ /* 0x000ee20000300a00 */
[----:B------:R-:W3:Y:S11]  /*4d110*/  LDL.LU.64 R12, [R1+0x3260] ;  /* 0x00326000010c7983 */ /* 0x000ef60000300a00 */
        /* <DEDUP_REMOVED lines=11> */
[----:B------:R-:W3:Y:S02]  /*4d1d0*/  LDL.LU.64 R4, [R1+0x3240] ;  /* 0x0032400001047983 */ /* 0x000ee40000300a00 */
[C---:B---3--:R-:W-:Y:S11]  /*4d1e0*/  HMMA.16816.F32.BF16 R12, R24.reuse, R4, R12 ;  /* 0x00000004180c723c */ /* 0x048ff6000004180c */
[----:B------:R-:W-:Y:S11]  /*4d1f0*/  @!UPT UIADD3 URZ, URZ, URZ, URZ ;  /* 0x0000003f3f3ff290 */ /* 0x000ff6000fffe03f */
[----:B------:R-:W-:Y:S01]  /*4d200*/  @!UPT UIADD3 URZ, URZ, URZ, URZ ;  /* 0x0000003f3f3ff290 */ /* 0x000fe2000fffe03f */
[----:B------:R0:W-:Y:S01]  /*4d210*/  STL.64 [R1+0x3e0], R12 ;  /* 0x0003e00c01007387 */ /* 0x0001e20000100a00 */
[----:B------:R-:W-:Y:S03]  /*4d220*/  STL.64 [R1+0x3e8], R14 ;  /* 0x0003e80e01007387 */ /* 0x000fe60000100a00 */
[----:B0-----:R-:W3:Y:S01]  /*4d230*/  LDL.LU.64 R12, [R1+0x3238] ;  /* 0x00323800010c7983 */ /* 0x001ee20000300a00 */
[----:B--2---:R-:W-:Y:S02]  /*4d240*/  STL.64 [R1+0x31e0], R6 ;  /* 0x0031e00601007387 */ /* 0x004fe40000100a00 */
[----:B------:R0:W-:Y:S02]  /*4d250*/  STL.64 [R1+0x31d8], R4 ;  /* 0x0031d80401007387 */ /* 0x0001e40000100a00 */
[----:B0-----:R-:W2:Y:S01]  /*4d260*/  LDL.LU R4, [R1+0x410] ;  /* 0x0004100001047983 */ /* 0x001ea20000300800 */
[----:B------:R-:W2:Y:S02]  /*4d270*/  LDL.LU R5, [R1+0x414] ;  /* 0x0004140001057983 */ /* 0x000ea40000300800 */
[----:B------:R-:W2:Y:S02]  /*4d280*/  LDL.LU R6, [R1+0x418] ;  /* 0x0004180001067983 */ /* 0x000ea40000300800 */
[----:B------:R-:W2:Y:S01]  /*4d290*/  LDL.LU R7, [R1+0x41c] ;  /* 0x00041c0001077983 */ /* 0x000ea20000300800 */
[C---:B---3--:R-:W-:Y:S01]  /*4d2a0*/  HMMA.16816.F32.BF16 R8, R24.reuse, R12, R8 ;  /* 0x0000000c1808723c */ /* 0x048fe20000041808 */
[----:B------:R-:W-:Y:S01]  /*4d2b0*/  IMAD.MOV.U32 R22, RZ, RZ, R12 ;  /* 0x000000ffff167224 */ /* 0x000fe200078e000c */
[----:B------:R-:W-:Y:S11]  /*4d2c0*/  MOV R2, R13 ;  /* 0x0000000d00027202 */ /* 0x000ff60000000f00 */
[----:B------:R-:W-:Y:S10]  /*4d2d0*/  @!UPT UIADD3 URZ, URZ, URZ, URZ ;  /* 0x0000003f3f3ff290 */ /* 0x000ff4000fffe03f */
[----:B------:R-:W-:Y:S01]  /*4d2e0*/  STL.64 [R1+0x400], R8 ;  /* 0x0004000801007387 */ /* 0x000fe20000100a00 */
[----:B------:R0:W-:Y:S03]  /*4d2f0*/  STL.64 [R1+0x408], R10 ;  /* 0x0004080a01007387 */ /* 0x0001e60000100a00 */
[----:B0-----:R-:W3:Y:S01]  /*4d300*/  LDL.LU.64 R10, [R1+0x3230] ;  /* 0x00323000010a7983 */ /* 0x001ee20000300a00 */
[----:B------:R-:W3:Y:S02]  /*4d310*/  LDL.LU.64 R8, [R1+0x3228] ;  /* 0x0032280001087983 */ /* 0x000ee40000300a00 */
[----:B------:R-:W2:Y:S02]  /*4d320*/  LDL.LU.64 R12, [R1+0x3220] ;  /* 0x00322000010c7983 */ /* 0x000ea40000300a00 */
[----:B------:R-:W-:Y:S01]  /*4d330*/  STL [R1+0x31f0], R22 ;  /* 0x0031f01601007387 */ /* 0x000fe20000100800 */
[----:B------:R0:W-:Y:S04]  /*4d340*/  STL.64 [R1+0x31e8], R20 ;  /* 0x0031e81401007387 */ /* 0x0001e80000100a00 */
        /* <DEDUP_REMOVED lines=8> */
[----:B------:R-:W-:Y:S02]  /*4d3d0*/  STL.64 [R1+0x428], R6 ;  /* 0x0004280601007387 */ /* 0x000fe40000100a00 */
[----:B0-----:R-:W-:Y:S01]  /*4d3e0*/  IMAD.MOV.U32 R5, RZ, RZ, R12 ;  /* 0x000000ffff057224 */ /* 0x001fe200078e000c */
[----:B------:R-:W-:Y:S02]  /*4d3f0*/  MOV R4, R13 ;  /* 0x0000000d00047202 */ /* 0x000fe40000000f00 */
[----:B------:R-:W3:Y:S02]  /*4d400*/  LDL.LU.64 R12, [R1+0x3218] ;  /* 0x00321800010c7983 */ /* 0x000ee40000300a00 */
[C---:B---3--:R-:W-:Y:S11]  /*4d410*/  HMMA.16816.F32.BF16 R8, R24.reuse, R12, R8 ;  /* 0x0000000c1808723c */ /* 0x048ff60000041808 */
[----:B------:R-:W-:Y:S11]  /*4d420*/  @!UPT UIADD3 URZ, URZ, URZ, URZ ;  /* 0x0000003f3f3ff290 */ /* 0x000ff6000fffe03f */
[----:B------:R-:W-:Y:S01]  /*4d430*/  @!UPT UIADD3 URZ, URZ, URZ, URZ ;  /* 0x0000003f3f3ff290 */ /* 0x000fe2000fffe03f */
[----:B------:R-:W-:Y:S01]  /*4d440*/  STL.64 [R1+0x490], R8 ;  /* 0x0004900801007387 */ /* 0x000fe20000100a00 */
[----:B------:R0:W-:Y:S03]  /*4d450*/  STL.64 [R1+0x498], R10 ;  /* 0x0004980a01007387 */ /* 0x0001e60000100a00 */
[----:B0-----:R-:W2:Y:S01]  /*4d460*/  LDL.LU.64 R10, [R1+0x3210] ;  /* 0x00321000010a7983 */ /* 0x001ea20000300a00 */
[----:B------:R-:W2:Y:S02]  /*4d470*/  LDL.LU.64 R8, [R1+0x3208] ;  /* 0x0032080001087983 */ /* 0x000ea40000300a00 */
[----:B------:R-:W-:Y:S01]  /*4d480*/  IMAD.MOV.U32 R7, RZ, RZ, R12 ;  /* 0x000000ffff077224 */ /* 0x000fe200078e000c */
[----:B------:R-:W-:Y:S02]  /*4d490*/  MOV R6, R13 ;  /* 0x0000000d00067202 */ /* 0x000fe40000000f00 */
[----:B------:R-:W0:Y:S04]  /*4d4a0*/  LDSM.16.M88.4 R12, [R3+0x46000] ;  /* 0x04600000030c783b */ /* 0x000e280000000200 */
[----:B0-----:R-:W-:Y:S01]  /*4d4b0*/  STL.64 [R1+0x3180], R14 ;  /* 0x0031800e01007387 */ /* 0x001fe20000100a00 */
[----:B------:R0:W-:Y:S02]  /*4d4c0*/  STL.64 [R1+0x3178], R12 ;  /* 0x0031780c01007387 */ /* 0x0001e40000100a00 */
[----:B0-----:R-:W-:Y:S01]  /*4d4d0*/  IMAD.MOV.U32 R12, RZ, RZ, R18 ;  /* 0x000000ffff0c7224 */ /* 0x001fe200078e0012 */
[----:B------:R-:W-:Y:S01]  /*4d4e0*/  MOV R13, R0 ;  /* 0x00000000000d7202 */ /* 0x000fe20000000f00 */
[----:B------:R-:W-:Y:S06]  /*4d4f0*/  STL [R1+0x3168], R3 ;  /* 0x0031680301007387 */ /* 0x000fec0000100800 */
[----:B--2---:R-:W-:Y:S01]  /*4d500*/  HMMA.16816.F32.BF16 R24, R24, R12, R8 ;  /* 0x0000000c1818723c */ /* 0x004fe20000041808 */
[----:B------:R-:W2:Y:S01]  /*4d510*/  LDL.LU.64 R10, [R1+0x3200] ;  /* 0x00320000010a7983 */ /* 0x000ea20000300a00 */
[----:B------:R-:W2:Y:S02]  /*4d520*/  LDL.LU.64 R8, [R1+0x31f8] ;  /* 0x0031f80001087983 */ /* 0x000ea40000300a00 */
[----:B------:R0:W-:Y:S03]  /*4d530*/  STL.64 [R1+0x3190], R12 ;  /* 0x0031900c01007387 */ /* 0x0001e60000100a00 */
[----:B0-----:R-:W-:Y:S01]  /*4d540*/  IMAD.MOV.U32 R12, RZ, RZ, R7 ;  /* 0x000000ffff0c7224 */ /* 0x001fe200078e0007 */
[----:B------:R-:W-:Y:S11]  /*4d550*/  MOV R13, R6 ;  /* 0x00000006000d7202 */ /* 0x000ff60000000f00 */
[----:B------:R-:W-:Y:S04]  /*4d560*/  @!UPT UIADD3 URZ, URZ, URZ, URZ ;  /* 0x0000003f3f3ff290 */ /* 0x000fe8000fffe03f */
[----:B------:R-:W-:Y:S01]  /*4d570*/  STL.64 [R1+0x480], R24 ;  /* 0x0004801801007387 */ /* 0x000fe20000100a00 */
[----:B------:R0:W-:Y:S03]  /*4d580*/  STL.64 [R1+0x488], R26 ;  /* 0x0004881a01007387 */ /* 0x0001e60000100a00 */
[----:B0-----:R-:W3:Y:S01]  /*4d590*/  LDL R27, [R1+0x32c] ;  /* 0x00032c00011b7983 */ /* 0x001ee20000100800 */
[----:B------:R0:W-:Y:S03]  /*4d5a0*/  STL.64 [R1+0x31a8], R12 ;  /* 0x0031a80c01007387 */ /* 0x0001e60000100a00 */
[----:B0-----:R-:W2:Y:S01]  /*4d5b0*/  LDL.LU R12, [R1+0x100] ;  /* 0x00010000010c7983 */ /* 0x001ea20000300800 */
[----:B------:R-:W2:Y:S02]  /*4d5c0*/  LDL.LU R13, [R1+0x104] ;  /* 0x00010400010d7983 */ /* 0x000ea40000300800 */
[----:B------:R-:W2:Y:S02]  /*4d5d0*/  LDL.LU R14, [R1+0x108] ;  /* 0x00010800010e7983 */ /* 0x000ea40000300800 */
[----:B------:R-:W2:Y:S02]  /*4d5e0*/  LDL.LU R15, [R1+0x10c] ;  /* 0x00010c00010f7983 */ /* 0x000ea40000300800 */
[C---:B--2---:R-:W-:Y:S07]  /*4d5f0*/  HMMA.16816.F32.BF16 R16, R8.reuse, R16, R12 ;  /* 0x000000100810723c */ /* 0x044fee000004180c */
[----:B------:R-:W-:Y:S01]  /*4d600*/  IMAD.MOV.U32 R12, RZ, RZ, R5 ;  /* 0x000000ffff0c7224 */ /* 0x000fe200078e0005 */
[----:B------:R-:W-:Y:S11]  /*4d610*/  MOV R13, R4 ;  /* 0x00000004000d7202 */ /* 0x000ff60000000f00 */
[----:B------:R-:W-:Y:S04]  /*4d620*/  @!UPT UIADD3 URZ, URZ, URZ, URZ ;  /* 0x0000003f3f3ff290 */ /* 0x000fe8000fffe03f */
[----:B------:R0:W-:Y:S01]  /*4d630*/  STL.64 [R1+0x470], R16 ;  /* 0x0004701001007387 */ /* 0x0001e20000100a00 */
[----:B------:R1:W-:Y:S03]  /*4d640*/  STL.64 [R1+0x478], R18 ;  /* 0x0004781201007387 */ /* 0x0003e60000100a00 */
[----:B0-----:R-:W2:Y:S01]  /*4d650*/  LDL.LU R16, [R1+0xd0] ;  /* 0x0000d00001107983 */ /* 0x001ea20000300800 */
[----:B------:R-:W2:Y:S02]  /*4d660*/  LDL.LU R17, [R1+0xd4] ;  /* 0x0000d40001117983 */ /* 0x000ea40000300800 */
[----:B-1----:R-:W2:Y:S02]  /*4d670*/  LDL.LU R18, [R1+0xd8] ;  /* 0x0000d80001127983 */ /* 0x002ea40000300800 */
[----:B------:R-:W2:Y:S01]  /*4d680*/  LDL.LU R19, [R1+0xdc] ;  /* 0x0000dc0001137983 */ /* 0x000ea20000300800 */
[----:B------:R-:W2:Y:S01]  /*4d690*/  LDL.LU R4, [R1+0xe0] ;  /* 0x0000e00001047983 */ /* 0x000ea20000300800 */
[----:B------:R-:W2:Y:S02]  /*4d6a0*/  LDL.LU R5, [R1+0xe4] ;  /* 0x0000e40001057983 */ /* 0x000ea40000300800 */
[----:B------:R-:W2:Y:S02]  /*4d6b0*/  LDL.LU R6, [R1+0xe8] ;  /* 0x0000e80001067983 */ /* 0x000ea40000300800 */
[----:B------:R-:W2:Y:S01]  /*4d6c0*/  LDL.LU R7, [R1+0xec] ;  /* 0x0000ec0001077983 */ /* 0x000ea20000300800 */
[----:B------:R0:W-:Y:S04]  /*4d6d0*/  STL.64 [R1+0x31c0], R12 ;  /* 0x0031c00c01007387 */ /* 0x0001e80000100a00 */
[----:B0-----:R-:W2:Y:S02]  /*4d6e0*/  LDL.64 R12, [R1+0x10] ;  /* 0x00001000010c7983 */ /* 0x001ea40000100a00 */
[C---:B--2---:R-:W-:Y:S01]  /*4d6f0*/  HMMA.16816.F32.BF16 R20, R8.reuse, R12, R20 ;  /* 0x0000000c0814723c */ /* 0x044fe20000041814 */
[----:B------:R-:W-:Y:S11]  /*4d700*/  MOV R26, R13 ;  /* 0x0000000d001a7202 */ /* 0x000ff60000000f00 */
[----:B------:R-:W-:Y:S11]  /*4d710*/  @!UPT UIADD3 URZ, URZ, URZ, URZ ;  /* 0x0000003f3f3ff290 */ /* 0x000ff6000fffe03f */
[----:B------:R-:W-:Y:S01]  /*4d720*/  STL.64 [R1+0x460], R20 ;  /* 0x0004601401007387 */ /* 0x000fe20000100a00 */
[----:B------:R0:W-:Y:S03]  /*4d730*/  STL.64 [R1+0x468], R22 ;  /* 0x0004681601007387 */ /* 0x0001e60000100a00 */
[----:B0-----:R-:W2:Y:S01]  /*4d740*/  LDL.LU R22, [R1+0x31f0] ;  /* 0x0031f00001167983 */ /* 0x001ea20000300800 */
[----:B------:R-:W2:Y:S02]  /*4d750*/  LDL.LU.64 R20, [R1+0x31e8] ;  /* 0x0031e80001147983 */ /* 0x000ea40000300a00 */
[----:B---3--:R0:W-:Y:S02]  /*4d760*/  STL.64 [R1+0x3188], R26 ;  /* 0x0031881a01007387 */ /* 0x0081e40000100a00 */
[----:B------:R-:W3:Y:S01]  /*4d770*/  LDL.LU R24, [R1+0x90] ;  /* 0x0000900001187983 */ /* 0x000ee20000300800 */
[----:B------:R-:W3:Y:S04]  /*4d780*/  LDL.LU R25, [R1+0x94] ;  /* 0x0000940001197983 */ /* 0x000ee80000300800 */
[----:B0-----:R-:W2:Y:S01]  /*4d790*/  LDL.LU R26, [R1+0x98] ;  /* 0x00009800011a7983 */ /* 0x001ea20000300800 */
[----:B------:R-:W2:Y:S03]  /*4d7a0*/  LDL.LU R27, [R1+0x9c] ;  /* 0x00009c00011b7983 */ /* 0x000ea60000300800 */
[----:B--2---:R-:W-:Y:S01]  /*4d7b0*/  STL.64 [R1+0x31a0], R26 ;  /* 0x0031a01a01007387 */ /* 0x004fe20000100a00 */
[----:B---3--:R0:W-:Y:S03]  /*4d7c0*/  STL.64 [R1+0x3198], R24 ;  /* 0x0031981801007387 */ /* 0x0081e60000100a00 */
[----:B0-----:R-:W2:Y:S01]  /*4d7d0*/  LDL.LU R24, [R1+0xa0] ;  /* 0x0000a00001187983 */ /* 0x001ea20000300800 */
[----:B------:R-:W2:Y:S02]  /*4d7e0*/  LDL.LU R25, [R1+0xa4] ;  /* 0x0000a40001197983 */ /* 0x000ea40000300800 */
[----:B------:R-:W3:Y:S02]  /*4d7f0*/  LDL.LU R26, [R1+0xa8] ;  /* 0x0000a800011a7983 */ /* 0x000ee40000300800 */
[----:B------:R-:W3:Y:S01]  /*4d800*/  LDL.LU R27, [R1+0xac] ;  /* 0x0000ac00011b7983 */ /* 0x000ee20000300800 */
[----:B------:R-:W-:Y:S01]  /*4d810*/  HMMA.16816.F32.BF16 R4, R8, R20, R4 ;  /* 0x000000140804723c */ /* 0x000fe20000041804 */
[----:B---3--:R-:W-:Y:S01]  /*4d820*/  STL.64 [R1+0x31b8], R26 ;  /* 0x0031b81a01007387 */ /* 0x008fe20000100a00 */
[----:B--2---:R0:W-:Y:S03]  /*4d830*/  STL.64 [R1+0x31b0], R24 ;  /* 0x0031b01801007387 */ /* 0x0041e60000100a00 */
[----:B0-----:R-:W2:Y:S01]  /*4d840*/  LDL.LU R24, [R1+0xb0] ;  /* 0x0000b00001187983 */ /* 0x001ea20000300800 */
[----:B------:R-:W2:Y:S02]  /*4d850*/  LDL.LU R25, [R1+0xb4] ;  /* 0x0000b40001197983 */ /* 0x000ea40000300800 */
[----:B------:R-:W3:Y:S02]  /*4d860*/  LDL.LU R26, [R1+0xb8] ;  /* 0x0000b800011a7983 */ /* 0x000ee40000300800 */
[----:B------:R-:W3:Y:S02]  /*4d870*/  LDL.LU R27, [R1+0xbc] ;  /* 0x0000bc00011b7983 */ /* 0x000ee40000300800 */
[----:B----4-:R-:W-:Y:S01]  /*4d880*/  FADD R0, -R29, R28 ;  /* 0x0000001c1d007221 */ /* 0x010fe20000000100 */
        /* <DEDUP_REMOVED lines=8> */
[----:B0-----:R-:W3:Y:S01]  /*4d910*/  LDL.LU.64 R6, [R1+0x31e0] ;  /* 0x0031e00001067983 */ /* 0x001ee20000300a00 */
[----:B------:R-:W4:Y:S02]  /*4d920*/  LDL.LU.64 R4, [R1+0x31d8] ;  /* 0x0031d80001047983 */ /* 0x000f240000300a00 */
[----:B------:R-:W-:-:S02]  /*4d930*/  FMUL R0, R0, 1.4426950216293334961 ;  /* 0x3fb8aa3b00007820 */ /* 0x000fc40000400000 */
[----:B------:R-:W-:Y:S01]  /*4d940*/  IMAD.MOV.U32 R3, RZ, RZ, R12 ;  /* 0x000000ffff037224 */ /* 0x000fe200078e000c */
[----:B------:R-:W-:Y:S01]  /*4d950*/  MOV R13, R2 ;  /* 0x00000002000d7202 */ /* 0x000fe20000000f00 */
[----:B------:R-:W-:Y:S01]  /*4d960*/  IMAD.MOV.U32 R12, RZ, RZ, R22 ;  /* 0x000000ffff0c7224 */ /* 0x000fe200078e0016 */
[----:B------:R0:W1:Y:S01]  /*4d970*/  MUFU.EX2 R28, R0 ;  /* 0x00000000001c7308 */ /* 0x0000620000000800 */
[----:B------:R-:W-:Y:S01]  /*4d980*/  IMAD.MOV.U32 R2, RZ, RZ, R20 ;  /* 0x000000ffff027224 */ /* 0x000fe200078e0014 */
[----:B------:R-:W3:Y:S01]  /*4d990*/  LDL R29, [R1+0xa28] ;  /* 0x000a2800011d7983 */ /* 0x000ee20000100800 */
[----:B0-----:R-:W-:Y:S02]  /*4d9a0*/  MOV R0, R21 ;  /* 0x0000001500007202 */ /* 0x001fe40000000f00 */
[C---:B----4-:R-:W-:Y:S08]  /*4d9b0*/  HMMA.16816.F32.BF16 R20, R8.reuse, R4, R16 ;  /* 0x000000040814723c */ /* 0x050ff00000041810 */
[C---:B--2---:R-:W-:Y:S01]  /*4d9c0*/  HMMA.16816.F32.BF16 R12, R8.reuse, R12, R24 ;  /* 0x0000000c080c723c */ /* 0x044fe20000041818 */
[----:B------:R-:W2:Y:S01]  /*4d9d0*/  LDL.LU R19, [R1+0x920] ;  /* 0x0009200001137983 */ /* 0x000ea20000300800 */
[----:B------:R-:W4:Y:S11]  /*4d9e0*/  LDL.LU R18, [R1+0x924] ;  /* 0x0009240001127983 */ /* 0x000f360000300800 */
[----:B------:R-:W-:Y:S02]  /*4d9f0*/  @!UPT UIADD3 URZ, URZ, URZ, URZ ;  /* 0x0000003f3f3ff290 */ /* 0x000fe4000fffe03f */
[----:B------:R0:W-:Y:S01]  /*4da00*/  STL.64 [R1+0x440], R20 ;  /* 0x0004401401007387 */ /* 0x0001e20000100a00 */
[----:B------:R-:W-:Y:S02]  /*4da10*/  STL.64 [R1+0x448], R22 ;  /* 0x0004481601007387 */ /* 0x000fe40000100a00 */
[----:B------:R-:W1:Y:S02]  /*4da20*/  LDL.LU R17, [R1+0x928] ;  /* 0x0009280001117983 */ /* 0x000e640000300800 */
[----:B------:R-:W2:Y:S01]  /*4da30*/  LDL.LU R16, [R1+0x92c] ;  /* 0x00092c0001107983 */ /* 0x000ea20000300800 */
[----:B---3--:R3:W-:Y:S01]  /*4da40*/  STL.64 [R1+0x3150], R6 ;  /* 0x0031500601007387 */ /* 0x0087e20000100a00 */
[----:B------:R3:W-:Y:S03]  /*4da50*/  STL.64 [R1+0x3148], R4 ;  /* 0x0031480401007387 */ /* 0x0007e60000100a00 */
[----:B0-----:R-:W2:Y:S04]  /*4da60*/  LDL.LU R20, [R1+0x930] ;  /* 0x0009300001147983 */ /* 0x001ea80000300800 */
[----:B---3--:R-:W3:Y:S01]  /*4da70*/  LDL.LU R7, [R1+0x934] ;  /* 0x0009340001077983 */ /* 0x008ee20000300800 */
[----:B------:R-:W-:Y:S01]  /*4da80*/  IMAD.MOV.U32 R4, RZ, RZ, R2 ;  /* 0x000000ffff047224 */ /* 0x000fe200078e0002 */
[----:B------:R-:W-:Y:S01]  /*4da90*/  MOV R5, R0 ;  /* 0x0000000000057202 */ /* 0x000fe20000000f00 */
[----:B------:R-:W2:Y:S04]  /*4daa0*/  LDL.LU R6, [R1+0x938] ;  /* 0x0009380001067983 */ /* 0x000ea80000300800 */
[----:B------:R0:W-:Y:S04]  /*4dab0*/  STL.64 [R1+0x3170], R4 ;  /* 0x0031700401007387 */ /* 0x0001e80000100a00 */
[----:B0-----:R-:W2:Y:S01]  /*4dac0*/  LDL.LU.64 R4, [R1+0x20] ;  /* 0x0000200001047983 */ /* 0x001ea20000300a00 */
[----:B------:R-:W2:Y:S02]  /*4dad0*/  LDL R0, [R1+0xa34] ;  /* 0x000a340001007983 */ /* 0x000ea40000100800 */
[----:B------:R-:W2:Y:S02]  /*4dae0*/  LDL.LU.64 R26, [R1+0x31d0] ;  /* 0x0031d000011a7983 */ /* 0x000ea40000300a00 */
[----:B------:R-:W2:Y:S01]  /*4daf0*/  LDL.LU.64 R24, [R1+0x31c8] ;  /* 0x0031c80001187983 */ /* 0x000ea20000300a00 */
[----:B------:R0:W-:Y:S01]  /*4db00*/  STL.64 [R1+0x430], R12 ;  /* 0x0004300c01007387 */ /* 0x0001e20000100a00 */
[----:B------:R2:W-:Y:S03]  /*4db10*/  STL.64 [R1+0x438], R14 ;  /* 0x0004380e01007387 */ /* 0x0005e60000100a00 */
[----:B0-----:R-:W2:Y:S02]  /*4db20*/  LDL.LU.64 R12, [R1+0x31c0] ;  /* 0x0031c000010c7983 */ /* 0x001ea40000300a00 */
[C---:B--2---:R-:W-:Y:S02]  /*4db30*/  HMMA.16816.F32.BF16 R12, R8.reuse, R12, R24 ;  /* 0x0000000c080c723c */ /* 0x044fe40000041818 */
[----:B------:R-:W2:Y:S01]  /*4db40*/  LDL.LU.64 R26, [R1+0x31b8] ;  /* 0x0031b800011a7983 */ /* 0x000ea20000300a00 */
[----:B------:R-:W2:Y:S11]  /*4db50*/  LDL.LU.64 R24, [R1+0x31b0] ;  /* 0x0031b00001187983 */ /* 0x000eb60000300a00 */
[----:B------:R-:W-:Y:S09]  /*4db60*/  @!UPT UIADD3 URZ, URZ, URZ, URZ ;  /* 0x0000003f3f3ff290 */ /* 0x000ff2000fffe03f */
        /* <DEDUP_REMOVED lines=10> */
[----:B--2---:R-:W-:Y:S02]  /*4dc10*/  HMMA.16816.F32.BF16 R8, R8, R12, R24 ;  /* 0x0000000c0808723c */ /* 0x004fe40000041818 */
[----:B------:R-:W2:Y:S01]  /*4dc20*/  LDL.LU.64 R26, [R1+0x3188] ;  /* 0x00318800011a7983 */ /* 0x000ea20000300a00 */
[----:B-1----:R-:W3:Y:S02]  /*4dc30*/  LDL.LU.64 R14, [R1+0x3180] ;  /* 0x00318000010e7983 */ /* 0x002ee40000300a00 */
[----:B------:R-:W3:Y:S02]  /*4dc40*/  LDL.LU.64 R12, [R1+0x3178] ;  /* 0x00317800010c7983 */ /* 0x000ee40000300a00 */
[----:B------:R-:W3:Y:S11]  /*4dc50*/  LDL.LU R2, [R1+0xb60] ;  /* 0x000b600001027983 */ /* 0x000ef60000300800 */
[----:B------:R-:W-:Y:S05]  /*4dc60*/  @!UPT UIADD3 URZ, URZ, URZ, URZ ;  /* 0x0000003f3f3ff290 */ /* 0x000fea000fffe03f */
[----:B------:R-:W-:Y:S01]  /*4dc70*/  STL.64 [R1+0x370], R8 ;  /* 0x0003700801007387 */ /* 0x000fe20000100a00 */
[----:B------:R0:W-:Y:S02]  /*4dc80*/  STL.64 [R1+0x378], R10 ;  /* 0x0003780a01007387 */ /* 0x0001e40000100a00 */
[----:B------:R-:W3:Y:S02]  /*4dc90*/  LDL.LU R23, [R1+0x93c] ;  /* 0x00093c0001177983 */ /* 0x000ee40000300800 */
[C---:B0-----:R-:W-:Y:S02]  /*4dca0*/  FMUL R10, R28.reuse, R17 ;  /* 0x000000111c0a7220 */ /* 0x041fe40000400000 */
[C---:B------:R-:W-:Y:S02]  /*4dcb0*/  FMUL R11, R28.reuse, R16 ;  /* 0x000000101c0b7220 */ /* 0x040fe40000400000 */
[----:B------:R-:W3:Y:S01]  /*4dcc0*/  LDL.LU R16, [R1+0x940] ;  /* 0x0009400001107983 */ /* 0x000ee20000300800 */
[----:B------:R-:W3:Y:S02]  /*4dcd0*/  LDL.LU R17, [R1+0x944] ;  /* 0x0009440001117983 */ /* 0x000ee40000300800 */
[----:B------:R-:W-:Y:S01]  /*4dce0*/  IMAD.MOV.U32 R25, RZ, RZ, R4 ;  /* 0x000000ffff197224 */ /* 0x000fe200078e0004 */
[----:B------:R-:W-:Y:S01]  /*4dcf0*/  MOV R24, R5 ;  /* 0x0000000500187202 */ /* 0x000fe20000000f00 */
[----:B------:R-:W-:-:S02]  /*4dd00*/  FMUL R22, R28, R6 ;  /* 0x000000061c167220 */ /* 0x000fc40000400000 */
[C---:B--2---:R-:W-:Y:S02]  /*4dd10*/  FMUL R8, R27.reuse, R19 ;  /* 0x000000131b087220 */ /* 0x044fe40000400000 */
[C---:B----4-:R-:W-:Y:S02]  /*4dd20*/  FMUL R9, R27.reuse, R18 ;  /* 0x000000121b097220 */ /* 0x050fe40000400000 */
[----:B------:R-:W2:Y:S01]  /*4dd30*/  LDL.LU R18, [R1+0x948] ;  /* 0x0009480001127983 */ /* 0x000ea20000300800 */
[----:B------:R-:W4:Y:S04]  /*4dd40*/  LDL.LU R19, [R1+0x94c] ;  /* 0x00094c0001137983 */ /* 0x000f280000300800 */
[C---:B---3--:R-:W-:Y:S01]  /*4dd50*/  HMMA.16816.F32.BF16 R8, R12.reuse, R4, R8 ;  /* 0x000000040c08723c */ /* 0x048fe20000041808 */
[C---:B------:R-:W-:Y:S11]  /*4dd60*/  FMUL R21, R27.reuse, R7 ;  /* 0x000000071b157220 */ /* 0x040ff60000400000 */
[----:B------:R-:W-:Y:S11]  /*4dd70*/  @!UPT UIADD3 URZ, URZ, URZ, URZ ;  /* 0x0000003f3f3ff290 */ /* 0x000ff6000fffe03f */
[----:B------:R-:W-:Y:S01]  /*4dd80*/  STL.64 [R1+0x350], R8 ;  /* 0x0003500801007387 */ /* 0x000fe20000100a00 */
[----:B------:R0:W-:Y:S02]  /*4dd90*/  STL.64 [R1+0x358], R10 ;  /* 0x0003580a01007387 */ /* 0x0001e40000100a00 */
[----:B------:R-:W3:Y:S01]  /*4dda0*/  LDL.LU.64 R4, [R1+0x3170] ;  /* 0x0031700001047983 */ /* 0x000ee20000300a00 */
[----:B0-----:R-:W2:Y:S01]  /*4ddb0*/  LDL.LU R10, [R1+0x950] ;  /* 0x00095000010a7983 */ /* 0x001ea20000300800 */
[----:B------:R-:W2:Y:S02]  /*4ddc0*/  LDL.LU R7, [R1+0x954] ;  /* 0x0009540001077983 */ /* 0x000ea40000300800 */
[----:B------:R-:W2:Y:S02]  /*4ddd0*/  LDL.LU R6, [R1+0x958] ;  /* 0x0009580001067983 */ /* 0x000ea40000300800 */
[C---:B------:R-:W-:Y:S02]  /*4dde0*/  FMUL R20, R27.reuse, R20 ;  /* 0x000000141b147220 */ /* 0x040fe40000400000 */
[----:B------:R-:W-:Y:S01]  /*4ddf0*/  FMUL R23, R28, R23 ;  /* 0x000000171c177220 */ /* 0x000fe20000400000 */
[----:B--2---:R-:W-:Y:S01]  /*4de00*/  STL.64 [R1+0x3160], R6 ;  /* 0x0031600601007387 */ /* 0x004fe20000100a00 */
[----:B---3--:R0:W-:Y:S02]  /*4de10*/  STL.64 [R1+0x3158], R4 ;  /* 0x0031580401007387 */ /* 0x0081e40000100a00 */
[----:B0-----:R-:W-:Y:S01]  /*4de20*/  IMAD.MOV.U32 R4, RZ, RZ, R3 ;  /* 0x000000ffff047224 */ /* 0x001fe200078e0003 */
[----:B------:R-:W-:Y:S01]  /*4de30*/  MOV R5, R26 ;  /* 0x0000001a00057202 */ /* 0x000fe20000000f00 */
[----:B------:R-:W2:Y:S01]  /*4de40*/  LDL.LU R3, [R1+0x3168] ;  /* 0x0031680001037983 */ /* 0x000ea20000300800 */
[----:B------:R-:W3:Y:S02]  /*4de50*/  LDL.LU R11, [R1+0x95c] ;  /* 0x00095c00010b7983 */ /* 0x000ee40000300800 */
[----:B------:R-:W2:Y:S02]  /*4de60*/  LDL.LU R26, [R1+0x968] ;  /* 0x00096800011a7983 */ /* 0x000ea40000300800 */
[----:B------:R-:W2:Y:S01]  /*4de70*/  LDL.LU.64 R6, [R1+0x3160] ;  /* 0x0031600001067983 */ /* 0x000ea20000300a00 */
[----:B------:R-:W-:Y:S01]  /*4de80*/  HMMA.16816.F32.BF16 R20, R12, R4, R20 ;  /* 0x000000040c14723c */ /* 0x000fe20000041814 */
[----:B------:R-:W3:Y:S01]  /*4de90*/  LDL.LU.64 R4, [R1+0x3158] ;  /* 0x0031580001047983 */ /* 0x000ee20000300a00 */
[----:B------:R-:W-:-:S02]  /*4dea0*/  FMUL R16, R27, R16 ;  /* 0x000000101b107220 */ /* 0x000fc40000400000 */
[C---:B------:R-:W-:Y:S02]  /*4deb0*/  FMUL R17, R27.reuse, R17 ;  /* 0x000000111b117220 */ /* 0x040fe40000400000 */
[C---:B------:R-:W-:Y:S02]  /*4dec0*/  FMUL R18, R28.reuse, R18 ;  /* 0x000000121c127220 */ /* 0x040fe40000400000 */
[----:B----4-:R-:W-:Y:S02]  /*4ded0*/  FMUL R19, R28, R19 ;  /* 0x000000131c137220 */ /* 0x010fe40000400000 */
[C---:B------:R-:W-:Y:S11]  /*4dee0*/  FMUL R8, R27.reuse, R10 ;  /* 0x0000000a1b087220 */ /* 0x040ff60000400000 */
[----:B------:R-:W-:Y:S02]  /*4def0*/  @!UPT UIADD3 URZ, URZ, URZ, URZ ;  /* 0x0000003f3f3ff290 */ /* 0x000fe4000fffe03f */
[----:B------:R0:W-:Y:S01]  /*4df00*/  STL.64 [R1+0x330], R20 ;  /* 0x0003301401007387 */ /* 0x0001e20000100a00 */
[----:B------:R1:W-:Y:S03]  /*4df10*/  STL.64 [R1+0x338], R22 ;  /* 0x0003381601007387 */ /* 0x0003e60000100a00 */
[----:B0-----:R-:W4:Y:S01]  /*4df20*/  LDL.LU R20, [R1+0xb5c] ;  /* 0x000b5c0001147983 */ /* 0x001f220000300800 */
[----:B------:R-:W4:Y:S02]  /*4df30*/  LDL.LU R21, [R1+0x960] ;  /* 0x0009600001157983 */ /* 0x000f240000300800 */
[----:B-1----:R-:W4:Y:S02]  /*4df40*/  LDL.LU R22, [R1+0x964] ;  /* 0x0009640001167983 */ /* 0x002f240000300800 */
[----:B------:R-:W4:Y:S02]  /*4df50*/  LDL.LU R23, [R1+0x96c] ;  /* 0x00096c0001177983 */ /* 0x000f240000300800 */
[----:B--2---:R-:W-:-:S02]  /*4df60*/  FMUL R9, R27, R7 ;  /* 0x000000071b097220 */ /* 0x004fc40000400000 */
[C---:B------:R-:W-:Y:S02]  /*4df70*/  FMUL R10, R28.reuse, R6 ;  /* 0x000000061c0a7220 */ /* 0x040fe40000400000 */
[----:B------:R-:W2:Y:S01]  /*4df80*/  LDL.LU.64 R6, [R1+0x3150] ;  /* 0x0031500001067983 */ /* 0x000ea20000300a00 */
[----:B---3--:R-:W-:Y:S01]  /*4df90*/  HMMA.16816.F32.BF16 R16, R12, R4, R16 ;  /* 0x000000040c10723c */ /* 0x008fe20000041810 */
[----:B------:R-:W3:Y:S02]  /*4dfa0*/  LDL.LU.64 R4, [R1+0x3148] ;  /* 0x0031480001047983 */ /* 0x000ee40000300a00 */
[----:B------:R-:W-:Y:S11]  /*4dfb0*/  FMUL R11, R28, R11 ;  /* 0x0000000b1c0b7220 */ /* 0x000ff60000400000 */
[----:B------:R-:W-:Y:S09]  /*4dfc0*/  @!UPT UIADD3 URZ, URZ, URZ, URZ ;  /* 0x0000003f3f3ff290 */ /* 0x000ff2000fffe03f */
[----:B------:R0:W-:Y:S01]  /*4dfd0*/  STL.64 [R1+0x300], R16 ;  /* 0x0003001001007387 */ /* 0x0001e20000100a00 */
[----:B------:R1:W-:Y:S03]  /*4dfe0*/  STL.64 [R1+0x308], R18 ;  /* 0x0003081201007387 */ /* 0x0003e60000100a00 */
[----:B0-----:R-:W2:Y:S01]  /*4dff0*/  LDL.LU R16, [R1+0x9c0] ;  /* 0x0009c00001107983 */ /* 0x001ea20000300800 */
[----:B------:R-:W2:Y:S02]  /*4e000*/  LDL.LU R17, [R1+0x9c4] ;  /* 0x0009c40001117983 */ /* 0x000ea40000300800 */
[----:B----4-:R-:W-:Y:S02]  /*4e010*/  FADD R0, -R0, R20 ;  /* 0x0000001400007221 */ /* 0x010fe40000000100 */
[C---:B------:R-:W-:Y:S02]  /*4e020*/  FMUL R20, R27.reuse, R21 ;  /* 0x000000151b147220 */ /* 0x040fe40000400000 */
[----:B------:R-:W-:-:S02]  /*4e030*/  FMUL R21, R27, R22 ;  /* 0x000000161b157220 */ /* 0x000fc40000400000 */
[C---:B------:R-:W-:Y:S01]  /*4e040*/  FMUL R22, R28.reuse, R26 ;  /* 0x0000001a1c167220 */ /* 0x040fe20000400000 */
[----:B---3--:R-:W-:Y:S11]  /*4e050*/  HMMA.16816.F32.BF16 R8, R12, R4, R8 ;  /* 0x000000040c08723c */ /* 0x008ff60000041808 */
[----:B------:R-:W-:Y:S11]  /*4e060*/  @!UPT UIADD3 URZ, URZ, URZ, URZ ;  /* 0x0000003f3f3ff290 */ /* 0x000ff6000fffe03f */
[----:B------:R-:W-:Y:S01]  /*4e070*/  @!UPT UIADD3 URZ, URZ, URZ, URZ ;  /* 0x0000003f3f3ff290 */ /* 0x000fe2000fffe03f */
[----:B------:R-:W-:Y:S01]  /*4e080*/  STL.64 [R1+0x2e0], R8 ;  /* 0x0002e00801007387 */ /* 0x000fe20000100a00 */
[----:B------:R-:W-:Y:S02]  /*4e090*/  STL.64 [R1+0x2e8], R10 ;  /* 0x0002e80a01007387 */ /* 0x000fe40000100a00 */
[----:B------:R-:W0:Y:S04]  /*4e0a0*/  LDSM.16.M88.4 R8, [R3+0x47000] ;  /* 0x047000000308783b */ /* 0x000e280000000200 */
[----:B-1----:R-:W3:Y:S01]  /*4e0b0*/  LDL.LU R18, [R1+0x9c8] ;  /* 0x0009c80001127983 */ /* 0x002ee20000300800 */
[----:B--2---:R1:W-:Y:S04]  /*4e0c0*/  STL.64 [R1+0x3108], R6 ;  /* 0x0031080601007387 */ /* 0x0043e80000100a00 */
[----:B-1----:R-:W2:Y:S01]  /*4e0d0*/  LDL.LU R7, [R1+0x32c] ;  /* 0x00032c0001077983 */ /* 0x002ea20000300800 */
[----:B------:R-:W-:Y:S02]  /*4e0e0*/  STL.64 [R1+0x3100], R4 ;  /* 0x0031000401007387 */ /* 0x000fe40000100a00 */
[----:B------:R-:W-:Y:S02]  /*4e0f0*/  STL [R1+0x1c64], R29 ;  /* 0x001c641d01007387 */ /* 0x000fe40000100800 */
[----:B------:R-:W4:Y:S01]  /*4e100*/  LDL.LU R19, [R1+0x9cc] ;  /* 0x0009cc0001137983 */ /* 0x000f220000300800 */
[----:B------:R-:W2:Y:S01]  /*4e110*/  LDL.LU R27, [R1+0xa00] ;  /* 0x000a0000011b7983 */ /* 0x000ea20000300800 */
[----:B------:R-:W2:Y:S02]  /*4e120*/  LDL.LU R26, [R1+0xa04] ;  /* 0x000a0400011a7983 */ /* 0x000ea40000300800 */
[----:B------:R-:W2:Y:S02]  /*4e130*/  LDL.LU R6, [R1+0xa08] ;  /* 0x000a080001067983 */ /* 0x000ea40000300800 */
[----:B------:R-:W2:Y:S01]  /*4e140*/  LDL.LU R3, [R1+0xa0c] ;  /* 0x000a0c0001037983 */ /* 0x000ea20000300800 */
[----:B0-----:R-:W-:Y:S01]  /*4e150*/  STL.64 [R1+0x3120], R10 ;  /* 0x0031200a01007387 */ /* 0x001fe20000100a00 */
[----:B------:R0:W-:Y:S03]  /*4e160*/  STL.64 [R1+0x3118], R8 ;  /* 0x0031180801007387 */ /* 0x0001e60000100a00 */
[----:B0-----:R-:W2:Y:S04]  /*4e170*/  LDL R8, [R1+0x30] ;  /* 0x0000300001087983 */ /* 0x001ea80000100800 */
[----:B------:R-:W2:Y:S01]  /*4e180*/  LDL R9, [R1+0x34] ;  /* 0x0000340001097983 */ /* 0x000ea20000100800 */
[----:B------:R-:W-:-:S02]  /*4e190*/  FMUL R23, R28, R23 ;  /* 0x000000171c177220 */ /* 0x000fc40000400000 */
[----:B------:R-:W3:Y:S02]  /*4e1a0*/  LDL.LU R5, [R1+0x9f0] ;  /* 0x0009f00001057983 */ /* 0x000ee40000300800 */
[----:B------:R-:W3:Y:S03]  /*4e1b0*/  LDL.LU R4, [R1+0x9f4] ;  /* 0x0009f40001047983 */ /* 0x000ee60000300800 */
[----:B--2---:R-:W-:Y:S11]  /*4e1c0*/  HMMA.16816.F32.BF16 R8, R12, R8, R20 ;  /* 0x000000080c08723c */ /* 0x004ff60000041814 */
[----:B------:R-:W-:Y:S11]  /*4e1d0*/  @!UPT UIADD3 URZ, URZ, URZ, URZ ;  /* 0x0000003f3f3ff290 */ /* 0x000ff6000fffe03f */
[----:B------:R-:W-:Y:S01]  /*4e1e0*/  @!UPT UIADD3 URZ, URZ, URZ, URZ ;  /* 0x0000003f3f3ff290 */ /* 0x000fe2000fffe03f */
[----:B------:R0:W-:Y:S01]  /*4e1f0*/  STL.64 [R1+0x2c0], R8 ;  /* 0x0002c00801007387 */ /* 0x0001e20000100a00 */
[----:B------:R-:W-:Y:S03]  /*4e200*/  STL.64 [R1+0x2c8], R10 ;  /* 0x0002c80a01007387 */ /* 0x000fe60000100a00 */
[----:B0-----:R-:W2:Y:S01]  /*4e210*/  LDL.LU.64 R8, [R1+0x70] ;  /* 0x0000700001087983 */ /* 0x001ea20000300a00 */
[C---:B------:R-:W-:Y:S02]  /*4e220*/  FMUL R16, R7.reuse, R16 ;  /* 0x0000001007107220 */ /* 0x040fe40000400000 */
[C---:B------:R-:W-:Y:S02]  /*4e230*/  FMUL R17, R7.reuse, R17 ;  /* 0x0000001107117220 */ /* 0x040fe40000400000 */
[C---:B---3--:R-:W-:Y:S02]  /*4e240*/  FMUL R18, R28.reuse, R18 ;  /* 0x000000121c127220 */ /* 0x048fe40000400000 */
[----:B----4-:R-:W-:Y:S01]  /*4e250*/  FMUL R19, R28, R19 ;  /* 0x000000131c137220 */ /* 0x010fe20000400000 */
[----:B--2---:R0:W-:Y:S04]  /*4e260*/  STL.64 [R1+0x3140], R8 ;  /* 0x0031400801007387 */ /* 0x0041e80000100a00 */
[----:B0-----:R-:W2:Y:S01]  /*4e270*/  LDL.LU.64 R8, [R1+0x50] ;  /* 0x0000500001087983 */ /* 0x001ea20000300a00 */
[----:B------:R-:W-:-:S02]  /*4e280*/  FMUL R20, R7, R27 ;  /* 0x0000001b07147220 */ /* 0x000fc40000400000 */
[C---:B------:R-:W-:Y:S02]  /*4e290*/  FMUL R21, R7.reuse, R26 ;  /* 0x0000001a07157220 */ /* 0x040fe40000400000 */
[----:B------:R-:W-:Y:S01]  /*4e2a0*/  FMUL R23, R28, R3 ;  /* 0x000000031c177220 */ /* 0x000fe20000400000 */
[----:B--2---:R-:W-:Y:S01]  /*4e2b0*/  HMMA.16816.F32.BF16 R16, R12, R8, R16 ;  /* 0x000000080c10723c */ /* 0x004fe20000041810 */
[----:B------:R-:W-:Y:S01]  /*4e2c0*/  IMAD.MOV.U32 R27, RZ, RZ, R8 ;  /* 0x000000ffff1b7224 */ /* 0x000fe200078e0008 */
[----:B------:R-:W-:Y:S11]  /*4e2d0*/  MOV R26, R9 ;  /* 0x00000009001a7202 */ /* 0x000ff60000000f00 */
[----:B------:R-:W-:Y:S10]  /*4e2e0*/  @!UPT UIADD3 URZ, URZ, URZ, URZ ;  /* 0x0000003f3f3ff290 */ /* 0x000ff4000fffe03f */
[----:B------:R0:W-:Y:S01]  /*4e2f0*/  STL.64 [R1+0x2b0], R16 ;  /* 0x0002b01001007387 */ /* 0x0001e20000100a00 */
[----:B------:R-:W-:Y:S02]  /*4e300*/  STL.64 [R1+0x2b8], R18 ;  /* 0x0002b81201007387 */ /* 0x000fe40000100a00 */
[----:B------:R-:W2:Y:S02]  /*4e310*/  LDL.LU.64 R8, [R1+0x3140] ;  /* 0x0031400001087983 */ /* 0x000ea40000300a00 */
[----:B------:R-:W3:Y:S01]  /*4e320*/  LDL.LU R3, [R1+0x9f8] ;  /* 0x0009f80001037983 */ /* 0x000ee20000300800 */
[----:B------:R-:W4:Y:S01]  /*4e330*/  LDL.LU R10, [R1+0x9fc] ;  /* 0x0009fc00010a7983 */ /* 0x000f220000300800 */
[C---:B0-----:R-:W-:Y:S02]  /*4e340*/  FMUL R17, R7.reuse, R4 ;  /* 0x0000000407117220 */ /* 0x041fe40000400000 */
[----:B------:R-:W-:Y:S01]  /*4e350*/  FMUL R16, R7, R5 ;  /* 0x0000000507107220 */ /* 0x000fe20000400000 */
[----:B----4-:R-:W-:Y:S01]  /*4e360*/  STL [R1+0x3130], R10 ;  /* 0x0031300a01007387 */ /* 0x010fe20000100800 */
[----:B--2---:R-:W-:Y:S02]  /*4e370*/  STL.64 [R1+0x3128], R8 ;  /* 0x0031280801007387 */ /* 0x004fe40000100a00 */
[----:B------:R-:W2:Y:S02]  /*4e380*/  LDL.LU R4, [R1] ;  /* 0x0000000001047983 */ /* 0x000ea40000300800 */
[----:B------:R-:W2:Y:S02]  /*4e390*/  LDL.LU R5, [R1+0x4] ;  /* 0x0000040001057983 */ /* 0x000ea40000300800 */
[----:B------:R-:W-:Y:S01]  /*4e3a0*/  FADD R2, -R29, R2 ;  /* 0x000000021d027221 */ /* 0x000fe20000000100 */
[----:B--2---:R0:W-:Y:S01]  /*4e3b0*/  STL.64 [R1+0x3110], R4 ;  /* 0x0031100401007387 */ /* 0x0041e20000100a00 */
[----:B------:R-:W2:Y:S01]  /*4e3c0*/  LDL.LU R29, [R1+0x9b0] ;  /* 0x0009b000011d7983 */ /* 0x000ea20000300800 */
[----:B0-----:R-:W-:-:S02]  /*4e3d0*/  MOV R5, R24 ;  /* 0x0000001800057202 */ /* 0x001fc40000000f00 */
[----:B------:R-:W4:Y:S01]  /*4e3e0*/  LDL.LU R24, [R1+0x9b4] ;  /* 0x0009b40001187983 */ /* 0x000f220000300800 */
[----:B------:R-:W-:Y:S02]  /*4e3f0*/  STL.64 [R1+0x3138], R26 ;  /* 0x0031381a01007387 */ /* 0x000fe40000100a00 */
[----:B------:R-:W-:Y:S02]  /*4e400*/  IMAD.MOV.U32 R4, RZ, RZ, R25 ;  /* 0x000000ffff047224 */ /* 0x000fe400078e0019 */
[----:B------:R-:W-:Y:S01]  /*4e410*/  FMUL R22, R28, R6 ;  /* 0x000000061c167220 */ /* 0x000fe20000400000 */
[----:B----4-:R0:W-:Y:S04]  /*4e420*/  STL [R1+0x3134], R24 ;  /* 0x0031341801007387 */ /* 0x0101e80000100800 */
[----:B0-----:R-:W4:Y:S01]  /*4e430*/  LDL.LU.64 R24, [R1+0x60] ;  /* 0x0000600001187983 */ /* 0x001f220000300a00 */
[----:B------:R-:W2:Y:S02]  /*4e440*/  LDL.LU R7, [R1+0x9b8] ;  /* 0x0009b80001077983 */ /* 0x000ea40000300800 */
[----:B------:R-:W2:Y:S02]  /*4e450*/  LDL.LU R6, [R1+0x9bc] ;  /* 0x0009bc0001067983 */ /* 0x000ea40000300800 */
[----:B------:R-:W2:Y:S01]  /*4e460*/  LDL.LU.64 R26, [R1+0x3138] ;  /* 0x00313800011a7983 */ /* 0x000ea20000300a00 */
[----:B----4-:R-:W-:Y:S07]  /*4e470*/  HMMA.16816.F32.BF16 R8, R12, R24, R20 ;  /* 0x000000180c08723c */ /* 0x010fee0000041814 */
[----:B------:R-:W-:-:S02]  /*4e480*/  IMAD.MOV.U32 R23, RZ, RZ, R24 ;  /* 0x000000ffff177224 */ /* 0x000fc400078e0018 */
[----:B------:R-:W4:Y:S11]  /*4e490*/  LDL.LU R24, [R1+0x3134] ;  /* 0x0031340001187983 */ /* 0x000f360000300800 */
[----:B------:R-:W-:Y:S03]  /*4e4a0*/  @!UPT UIADD3 URZ, URZ, URZ, URZ ;  /* 0x0000003f3f3ff290 */ /* 0x000fe6000fffe03f */
[----:B------:R-:W-:Y:S01]  /*4e4b0*/  STL.64 [R1+0x290], R8 ;  /* 0x0002900801007387 */ /* 0x000fe20000100a00 */
[----:B------:R0:W-:Y:S03]  /*4e4c0*/  STL [R1+0x298], R10 ;  /* 0x0002980a01007387 */ /* 0x0001e60000100800 */
[----:B0-----:R-:W2:Y:S01]  /*4e4d0*/  LDL.LU R10, [R1+0x3130] ;  /* 0x00313000010a7983 */ /* 0x001ea20000300800 */
[----:B------:R-:W4:Y:S02]  /*4e4e0*/  LDL.LU.64 R8, [R1+0x3128] ;  /* 0x0031280001087983 */ /* 0x000f240000300a00 */
[----:B---3--:R-:W-:Y:S02]  /*4e4f0*/  FMUL R18, R28, R3 ;  /* 0x000000031c127220 */ /* 0x008fe40000400000 */
[----:B------:R-:W-:Y:S01]  /*4e500*/  IMAD.MOV.U32 R3, RZ, RZ, R11 ;  /* 0x000000ffff037224 */ /* 0x000fe200078e000b */
[----:B------:R-:W-:-:S04]  /*4e510*/  MOV R22, R25 ;  /* 0x0000001900167202 */ /* 0x000fc80000000f00 */
[----:B------:R0:W-:Y:S01]  /*4e520*/  STL [R1+0x2f58], R3 ;  /* 0x002f580301007387 */ /* 0x0001e20000100800 */
[----:B------:R-:W-:Y:S02]  /*4e530*/  STL [R1+0x1c68], R28 ;  /* 0x001c681c01007387 */ /* 0x000fe40000100800 */
[----:B--2---:R-:W-:-:S07]  /*4e540*/  FMUL R19, R28, R10 ;  /* 0x0000000a1c137220 */ /* 0x004fce0000400000 */
[----:B----4-:R-:W-:Y:S01]  /*4e550*/  HMMA.16816.F32.BF16 R12, R12, R8, R16 ;  /* 0x000000080c0c723c */ /* 0x010fe20000041810 */
[----:B------:R-:W-:Y:S01]  /*4e560*/  MOV R25, R8 ;  /* 0x0000000800197202 */ /* 0x000fe20000000f00 */
[----:B0-----:R-:W-:Y:S11]  /*4e570*/  IMAD.MOV.U32 R3, RZ, RZ, R9 ;  /* 0x000000ffff037224 */ /* 0x001ff600078e0009 */
[----:B------:R-:W-:Y:S10]  /*4e580*/  @!UPT UIADD3 URZ, URZ, URZ, URZ ;  /* 0x0000003f3f3ff290 */ /* 0x000ff4000fffe03f */
[----:B------:R0:W-:Y:S01]  /*4e590*/  STL.64 [R1+0x220], R12 ;  /* 0x0002200c01007387 */ /* 0x0001e20000100a00 */
[----:B------:R1:W-:Y:S02]  /*4e5a0*/  STL.64 [R1+0x228], R14 ;  /* 0x0002280e01007387 */ /* 0x0003e40000100a00 */
[----:B------:R-:W2:Y:S02]  /*4e5b0*/  LDL.LU.64 R10, [R1+0x3120] ;  /* 0x00312000010a7983 */ /* 0x000ea40000300a00 */
[----:B------:R-:W2:Y:S02]  /*4e5c0*/  LDL.LU.64 R8, [R1+0x3118] ;  /* 0x0031180001087983 */ /* 0x000ea40000300a00 */
[----:B------:R-:W-:Y:S02]  /*4e5d0*/  FMUL R0, R0, 1.4426950216293334961 ;  /* 0x3fb8aa3b00007820 */ /* 0x000fe40000400000 */
[----:B------:R-:W-:Y:S01]  /*4e5e0*/  FMUL R2, R2, 1.4426950216293334961 ;  /* 0x3fb8aa3b02027820 */ /* 0x000fe20000400000 */
[----:B------:R-:W3:Y:S01]  /*4e5f0*/  LDL.LU R19, [R1+0x9a8] ;  /* 0x0009a80001137983 */ /* 0x000ee20000300800 */
[----:B------:R-:W4:Y:S02]  /*4e600*/  LDL.LU R18, [R1+0x9ac] ;  /* 0x0009ac0001127983 */ /* 0x000f240000300800 */
[----:B------:R-:W3:Y:S02]  /*4e610*/  LDL.LU R16, [R1+0x10] ;  /* 0x0000100001107983 */ /* 0x000ee40000300800 */
[----:B------:R-:W3:Y:S01]  /*4e620*/  LDL.LU R17, [R1+0x14] ;  /* 0x0000140001117983 */ /* 0x000ee20000300800 */
[----:B------:R-:W0:Y:S08]  /*4e630*/  MUFU.EX2 R0, R0 ;  /* 0x0000000000007308 */ /* 0x000e300000000800 */
[----:B------:R-:W1:Y:S01]  /*4e640*/  MUFU.EX2 R2, R2 ;  /* 0x0000000200027308 */ /* 0x000e620000000800 */
[----:B0-----:R-:W-:-:S02]  /*4e650*/  FMUL R12, R0, R29 ;  /* 0x0000001d000c7220 */ /* 0x001fc40000400000 */
[----:B------:R-:W-:Y:S02]  /*4e660*/  FMUL R13, R0, R24 ;  /* 0x00000018000d7220 */ /* 0x000fe40000400000 */
[C---:B-1----:R-:W-:Y:S02]  /*4e670*/  FMUL R14, R2.reuse, R7 ;  /* 0x00000007020e7220 */ /* 0x042fe40000400000 */
[----:B------:R-:W-:-:S07]  /*4e680*/  FMUL R15, R2, R6 ;  /* 0x00000006020f7220 */ /* 0x000fce0000400000 */
[----:B--2---:R-:W-:Y:S01]  /*4e690*/  HMMA.16816.F32.BF16 R12, R8, R4, R12 ;  /* 0x00000004080c723c */ /* 0x004fe2000004180c */
[----:B------:R-:W2:Y:S11]  /*4e6a0*/  LDL.LU.64 R4, [R1+0x3110] ;  /* 0x0031100001047983 */ /* 0x000eb60000300a00 */
[----:B------:R-:W-:Y:S11]  /*4e6b0*/  @!UPT UIADD3 URZ, URZ, URZ, URZ ;  /* 0x0000003f3f3ff290 */ /* 0x000ff6000fffe03f */
[----:B------:R-:W-:Y:S01]  /*4e6c0*/  STL.64 [R1+0x100], R12 ;  /* 0x0001000c01007387 */ /* 0x000fe20000100a00 */
[----:B------:R0:W-:Y:S03]  /*4e6d0*/  STL.64 [R1+0x108], R14 ;  /* 0x0001080e01007387 */ /* 0x0001e60000100a00 */
[----:B0-----:R-:W2:Y:S01]  /*4e6e0*/  LDL.LU R14, [R1+0x9a0] ;  /* 0x0009a000010e7983 */ /* 0x001ea20000300800 */
[----:B------:R-:W3:Y:S02]  /*4e6f0*/  LDL.LU R15, [R1+0x9a4] ;  /* 0x0009a400010f7983 */ /* 0x000ee40000300800 */
[----:B------:R-:W4:Y:S02]  /*4e700*/  LDL.LU R29, [R1+0x994] ;  /* 0x00099400011d7983 */ /* 0x000f240000300800 */
[----:B------:R-:W4:Y:S01]  /*4e710*/  LDL.LU R7, [R1+0x998] ;  /* 0x0009980001077983 */ /* 0x000f220000300800 */
[----:B------:R-:W4:Y:S01]  /*4e720*/  LDL.LU R6, [R1+0x99c] ;  /* 0x00099c0001067983 */ /* 0x000f220000300800 */
[----:B------:R-:W4:Y:S02]  /*4e730*/  LDL.LU R28, [R1+0x980] ;  /* 0x00098000011c7983 */ /* 0x000f240000300800 */
[----:B------:R-:W4:Y:S02]  /*4e740*/  LDL.LU R24, [R1+0x984] ;  /* 0x0009840001187983 */ /* 0x000f240000300800 */
[----:B------:R-:W4:Y:S01]  /*4e750*/  LDL.LU R21, [R1+0x988] ;  /* 0x0009880001157983 */ /* 0x000f220000300800 */
[----:B------:R-:W4:Y:S01]  /*4e760*/  LDL.LU R20, [R1+0x98c] ;  /* 0x00098c0001147983 */ /* 0x000f220000300800 */
[----:B--2---:R-:W-:-:S02]  /*4e770*/  FMUL R12, R0, R14 ;  /* 0x0000000e000c7220 */ /* 0x004fc40000400000 */
[----:B---3--:R-:W-:Y:S02]  /*4e780*/  FMUL R13, R0, R15 ;  /* 0x0000000f000d7220 */ /* 0x008fe40000400000 */
[C---:B------:R-:W-:Y:S02]  /*4e790*/  FMUL R14, R2.reuse, R19 ;  /* 0x00000013020e7220 */ /* 0x040fe40000400000 */
[----:B----4-:R-:W-:-:S07]  /*4e7a0*/  FMUL R15, R2, R18 ;  /* 0x00000012020f7220 */ /* 0x010fce0000400000 */
[----:B------:R-:W-:Y:S01]  /*4e7b0*/  HMMA.16816.F32.BF16 R16, R8, R16, R12 ;  /* 0x000000100810723c */ /* 0x000fe2000004180c */
[----:B------:R-:W2:Y:S06]  /*4e7c0*/  LDL.LU R15, [R1+0x990] ;  /* 0x00099000010f7983 */ /* 0x000eac0000300800 */
[----:B------:R-:W-:Y:S02]  /*4e7d0*/  FMUL R13, R0, R29 ;  /* 0x0000001d000d7220 */ /* 0x000fe40000400000 */
[----:B------:R-:W-:Y:S11]  /*4e7e0*/  FMUL R14, R2, R7 ;  /* 0x00000007020e7220 */ /* 0x000ff60000400000 */
[----:B------:R-:W-:Y:S03]  /*4e7f0*/  @!UPT UIADD3 URZ, URZ, URZ, URZ ;  /* 0x0000003f3f3ff290 */ /* 0x000fe6000fffe03f */
[----:B------:R0:W-:Y:S01]  /*4e800*/  STL.64 [R1+0xe0], R16 ;  /* 0x0000e01001007387 */ /* 0x0001e20000100a00 */
[----:B------:R1:W-:Y:S03]  /*4e810*/  STL.64 [R1+0xe8], R18 ;  /* 0x0000e81201007387 */ /* 0x0003e60000100a00 */
[----:B0-----:R-:W3:Y:S01]  /*4e820*/  LDL.LU R16, [R1+0x970] ;  /* 0x0009700001107983 */ /* 0x001ee20000300800 */
[----:B------:R-:W4:Y:S02]  /*4e830*/  LDL.LU R17, [R1+0x974] ;  /* 0x0009740001117983 */ /* 0x000f240000300800 */
[----:B-1----:R-:W3:Y:S02]  /*4e840*/  LDL.LU R18, [R1+0x978] ;  /* 0x0009780001127983 */ /* 0x002ee40000300800 */
[----:B------:R-:W3:Y:S02]  /*4e850*/  LDL.LU R19, [R1+0x97c] ;  /* 0x00097c0001137983 */ /* 0x000ee40000300800 */
[----:B--2---:R-:W-:-:S02]  /*4e860*/  FMUL R12, R0, R15 ;  /* 0x0000000f000c7220 */ /* 0x004fc40000400000 */
[----:B------:R-:W-:Y:S02]  /*4e870*/  FMUL R15, R2, R6 ;  /* 0x00000006020f7220 */ /* 0x000fe40000400000 */
[----:B------:R-:W2:Y:S05]  /*4e880*/  LDL.LU.64 R6, [R1+0x3108] ;  /* 0x0031080001067983 */ /* 0x000eaa0000300a00 */
[----:B------:R-:W-:Y:S01]  /*4e890*/  HMMA.16816.F32.BF16 R12, R8, R4, R12 ;  /* 0x00000004080c723c */ /* 0x000fe2000004180c */
[----:B------:R-:W2:Y:S04]  /*4e8a0*/  LDL.LU.64 R4, [R1+0x3100] ;  /* 0x0031000001047983 */ /* 0x000ea80000300a00 */
[----:B------:R-:W0:Y:S11]  /*4e8b0*/  S2R R29, SR_TID.X ;  /* 0x00000000001d7919 */ /* 0x000e360000002100 */
[----:B------:R-:W-:Y:S07]  /*4e8c0*/  @!UPT UIADD3 URZ, URZ, URZ, URZ ;  /* 0x0000003f3f3ff290 */ /* 0x000fee000fffe03f */
[----:B------:R1:W-:Y:S02]  /*4e8d0*/  STL.64 [R1+0xb0], R12 ;  /* 0x0000b00c01007387 */ /* 0x0003e40000100a00 */
[C---:B-1----:R-:W-:Y:S02]  /*4e8e0*/  FMUL R13, R0.reuse, R24 ;  /* 0x00000018000d7220 */ /* 0x042fe40000400000 */
[----:B------:R-:W1:Y:S04]  /*4e8f0*/  S2R R24, SR_TID.X ;  /* 0x0000000000187919 */ /* 0x000e680000002100 */
[----:B------:R0:W-:Y:S01]  /*4e900*/  STL.64 [R1+0xb8], R14 ;  /* 0x0000b80e01007387 */ /* 0x0001e20000100a00 */
[----:B------:R-:W-:Y:S02]  /*4e910*/  FMUL R12, R0, R28 ;  /* 0x0000001c000c7220 */ /* 0x000fe40000400000 */
[----:B0-----:R-:W-:-:S02]  /*4e920*/  FMUL R14, R2, R21 ;  /* 0x00000015020e7220 */ /* 0x001fc40000400000 */
[----:B------:R-:W-:Y:S02]  /*4e930*/  FMUL R15, R2, R20 ;  /* 0x00000014020f7220 */ /* 0x000fe40000400000 */
[----:B------:R-:W-:Y:S01]  /*4e940*/  IMAD.SHL.U32 R21, R29, 0x100, RZ ;  /* 0x000001001d157824 */ /* 0x000fe200078e00ff */
[----:B-1----:R-:W-:-:S04]  /*4e950*/  LOP3.LUT R24, R24, 0x7, RZ, 0xc0, !PT ;  /* 0x0000000718187812 */ /* 0x002fc800078ec0ff */
[----:B------:R-:W-:-:S04]  /*4e960*/  SHF.L.U32 R24, R24, 0x4, RZ ;  /* 0x0000000418187819 */ /* 0x000fc800000006ff */
[----:B------:R-:W-:-:S04]  /*4e970*/  LOP3.LUT R24, R24, 0xf00, R21, 0xf8, !PT ;  /* 0x00000f0018187812 */ /* 0x000fc800078ef815 */
[----:B------:R-:W-:-:S04]  /*4e980*/  LOP3.LUT R24, R24, 0x10, R29, 0x78, !PT ;  /* 0x0000001018187812 */ /* 0x000fc800078e781d */
[----:B------:R-:W-:Y:S01]  /*4e990*/  LOP3.LUT R24, R24, 0x20, RZ, 0x3c, !PT ;  /* 0x0000002018187812 */ /* 0x000fe200078e3cff */
[----:B--2---:R-:W-:Y:S11]  /*4e9a0*/  HMMA.16816.F32.BF16 R12, R8, R4, R12 ;  /* 0x00000004080c723c */ /* 0x004ff6000004180c */
[----:B------:R-:W-:Y:S11]  /*4e9b0*/  @!UPT UIADD3 URZ, URZ, URZ, URZ ;  /* 0x0000003f3f3ff290 */ /* 0x000ff6000fffe03f */
[----:B------:R-:W-:Y:S01]  /*4e9c0*/  @!UPT UIADD3 URZ, URZ, URZ, URZ ;  /* 0x0000003f3f3ff290 */ /* 0x000fe2000fffe03f */
[----:B------:R-:W-:Y:S01]  /*4e9d0*/  STL.64 [R1+0x40], R12 ;  /* 0x0000400c01007387 */ /* 0x000fe20000100a00 */
[----:B------:R-:W-:Y:S02]  /*4e9e0*/  STL.64 [R1+0x48], R14 ;  /* 0x0000480e01007387 */ /* 0x000fe40000100a00 */
[----:B------:R-:W0:Y:S04]  /*4e9f0*/  LDSM.16.M88.4 R12, [R24+0x40000] ;  /* 0x04000000180c783b */ /* 0x000e280000000200 */
[----:B------:R1:W-:Y:S01]  /*4ea00*/  STL.64 [R1+0x30f8], R6 ;  /* 0x0030f80601007387 */ /* 0x0003e20000100a00 */
[----:B------:R-:W2:Y:S01]  /*4ea10*/  LDL.LU R4, [R1+0x30] ;  /* 0x0000300001047983 */ /* 0x000ea20000300800 */
[----:B------:R-:W2:Y:S02]  /*4ea20*/  LDL.LU R5, [R1+0x34] ;  /* 0x0000340001057983 */ /* 0x000ea40000300800 */
[----:B------:R-:W2:Y:S02]  /*4ea30*/  LDL.LU R20, [R1+0x9e0] ;  /* 0x0009e00001147983 */ /* 0x000ea40000300800 */
[----:B------:R-:W2:Y:S01]  /*4ea40*/  LDL.LU R21, [R1+0x9e4] ;  /* 0x0009e40001157983 */ /* 0x000ea20000300800 */
[----:B0-----:R-:W-:Y:S01]  /*4ea50*/  STL.64 [R1+0x30f0], R14 ;  /* 0x0030f00e01007387 */ /* 0x001fe20000100a00 */
[----:B------:R0:W-:Y:S02]  /*4ea60*/  STL.64 [R1+0x30e8], R12 ;  /* 0x0030e80c01007387 */ /* 0x0001e40000100a00 */
[----:B-1----:R-:W2:Y:S02]  /*4ea70*/  LDL.LU.64 R6, [R1+0x30f8] ;  /* 0x0030f80001067983 */ /* 0x002ea40000300a00 */
[----:B---3--:R-:W-:-:S02]  /*4ea80*/  FMUL R16, R0, R16 ;  /* 0x0000001000107220 */ /* 0x008fc40000400000 */
[----:B----4-:R-:W-:Y:S02]  /*4ea90*/  FMUL R17, R0, R17 ;  /* 0x0000001100117220 */ /* 0x010fe40000400000 */
[C---:B------:R-:W-:Y:S02]  /*4eaa0*/  FMUL R18, R2.reuse, R18 ;  /* 0x0000001202127220 */ /* 0x040fe40000400000 */
[----:B------:R-:W-:Y:S01]  /*4eab0*/  FMUL R19, R2, R19 ;  /* 0x0000001302137220 */ /* 0x000fe20000400000 */
[----:B0-----:R-:W-:Y:S01]  /*4eac0*/  MOV R12, R27 ;  /* 0x0000001b000c7202 */ /* 0x001fe20000000f00 */
[----:B------:R-:W-:-:S05]  /*4ead0*/  IMAD.MOV.U32 R13, RZ, RZ, R26 ;  /* 0x000000ffff0d7224 */ /* 0x000fca00078e001a */
[----:B--2---:R-:W-:Y:S11]  /*4eae0*/  HMMA.16816.F32.BF16 R16, R8, R4, R16 ;  /* 0x000000040810723c */ /* 0x004ff60000041810 */
[----:B------:R-:W-:Y:S11]  /*4eaf0*/  @!UPT UIADD3 URZ, URZ, URZ, URZ ;  /* 0x0000003f3f3ff290 */ /* 0x000ff6000fffe03f */
[----:B------:R-:W-:Y:S01]  /*4eb00*/  @!UPT UIADD3 URZ, URZ, URZ, URZ ;  /* 0x0000003f3f3ff290 */ /* 0x000fe2000fffe03f */
[----:B------:R-:W-:Y:S01]  /*4eb10*/  STL.64 [R1+0xa0], R16 ;  /* 0x0000a01001007387 */ /* 0x000fe20000100a00 */
[----:B------:R-:W-:Y:S01]  /*4eb20*/  MOV R5, R18 ;  /* 0x0000001200057202 */ /* 0x000fe20000000f00 */
[----:B------:R-:W-:Y:S02]  /*4eb30*/  IMAD.MOV.U32 R4, RZ, RZ, R19 ;  /* 0x000000ffff047224 */ /* 0x000fe400078e0013 */
[----:B------:R-:W2:Y:S01]  /*4eb40*/  LDL.LU R15, [R1+0x9e8] ;  /* 0x0009e800010f7983 */ /* 0x000ea20000300800 */
[----:B------:R-:W3:Y:S04]  /*4eb50*/  LDL.LU R14, [R1+0x9ec] ;  /* 0x0009ec00010e7983 */ /* 0x000ee80000300800 */
[----:B------:R-:W0:Y:S04]  /*4eb60*/  LDSM.16.M88.4 R16, [R24+0x41000] ;  /* 0x041000001810783b */ /* 0x000e280000000200 */
[----:B------:R1:W-:Y:S01]  /*4eb70*/  STL.64 [R1+0x30c0], R6 ;  /* 0x0030c00601007387 */ /* 0x0003e20000100a00 */
[----:B------:R4:W-:Y:S02]  /*4eb80*/  STL.64 [R1+0x30b8], R4 ;  /* 0x0030b80401007387 */ /* 0x0009e40000100a00 */
[----:B------:R-:W3:Y:S02]  /*4eb90*/  LDL.LU R29, [R1+0xa1c] ;  /* 0x000a1c00011d7983 */ /* 0x000ee40000300800 */
[----:B------:R-:W3:Y:S01]  /*4eba0*/  LDL.LU R28, [R1+0x9d0] ;  /* 0x0009d000011c7983 */ /* 0x000ee20000300800 */
[----:B-1----:R-:W3:Y:S01]  /*4ebb0*/  LDL.LU R7, [R1+0x9d4] ;  /* 0x0009d40001077983 */ /* 0x002ee20000300800 */
[----:B----4-:R-:W-:-:S02]  /*4ebc0*/  MOV R4, R25 ;  /* 0x0000001900047202 */ /* 0x010fc40000000f00 */
[----:B------:R-:W1:Y:S04]  /*4ebd0*/  LDSM.16.M88.4 R24, [R24+0x42000] ;  /* 0x042000001818783b */ /* 0x000e680000000200 */
[----:B------:R-:W-:Y:S01]  /*4ebe0*/  IMAD.MOV.U32 R5, RZ, RZ, R3 ;  /* 0x000000ffff057224 */ /* 0x000fe200078e0003 */
[----:B------:R-:W4:Y:S01]  /*4ebf0*/  LDL.LU R6, [R1+0x9d8] ;  /* 0x0009d80001067983 */ /* 0x000f220000300800 */
[----:B------:R-:W4:Y:S03]  /*4ec00*/  LDL.LU R3, [R1+0x9dc] ;  /* 0x0009dc0001037983 */ /* 0x000f260000300800 */
[----:B0-----:R0:W-:Y:S04]  /*4ec10*/  STL.64 [R1+0x3060], R18 ;  /* 0x0030601201007387 */ /* 0x0011e80000100a00 */
[----:B0-----:R-:W4:Y:S01]  /*4ec20*/  LDL.LU R18, [R1+0xa14] ;  /* 0x000a140001127983 */ /* 0x001f220000300800 */
[----:B------:R-:W4:Y:S02]  /*4ec30*/  LDL.LU R19, [R1+0xa18] ;  /* 0x000a180001137983 */ /* 0x000f240000300800 */
[----:B------:R-:W-:Y:S01]  /*4ec40*/  STL.64 [R1+0x3058], R16 ;  /* 0x0030581001007387 */ /* 0x000fe20000100a00 */
[----:B-1----:R0:W-:Y:S04]  /*4ec50*/  STL.64 [R1+0x2fe8], R26 ;  /* 0x002fe81a01007387 */ /* 0x0021e80000100a00 */
[----:B0-----:R-:W4:Y:S01]  /*4ec60*/  LDL.LU R27, [R1+0xa10] ;  /* 0x000a1000011b7983 */ /* 0x001f220000300800 */
[----:B------:R-:W-:Y:S01]  /*4ec70*/  MOV R16, R23 ;  /* 0x0000001700107202 */ /* 0x000fe20000000f00 */
[----:B------:R-:W-:-:S02]  /*4ec80*/  IMAD.MOV.U32 R17, RZ, RZ, R22 ;  /* 0x000000ffff117224 */ /* 0x000fc400078e0016 */
[C---:B------:R-:W-:Y:S02]  /*4ec90*/  FMUL R20, R0.reuse, R20 ;  /* 0x0000001400147220 */ /* 0x040fe40000400000 */
[----:B------:R-:W-:Y:S01]  /*4eca0*/  FMUL R21, R0, R21 ;  /* 0x0000001500157220 */ /* 0x000fe20000400000 */
[----:B------:R-:W-:Y:S01]  /*4ecb0*/  STL.64 [R1+0x2fe0], R24 ;  /* 0x002fe01801007387 */ /* 0x000fe20000100a00 */
[C---:B--2---:R-:W-:Y:S02]  /*4ecc0*/  FMUL R22, R2.reuse, R15 ;  /* 0x0000000f02167220 */ /* 0x044fe40000400000 */
[C---:B---3--:R-:W-:Y:S02]  /*4ecd0*/  FMUL R23, R2.reuse, R14 ;  /* 0x0000000e02177220 */ /* 0x048fe40000400000 */
[----:B------:R-:W2:Y:S05]  /*4ece0*/  LDL.LU.64 R14, [R1+0x30f0] ;  /* 0x0030f000010e7983 */ /* 0x000eaa0000300a00 */
[----:B------:R-:W-:Y:S01]  /*4ecf0*/  HMMA.16816.F32.BF16 R20, R8, R12, R20 ;  /* 0x0000000c0814723c */ /* 0x000fe20000041814 */
[----:B------:R-:W2:Y:S11]  /*4ed00*/  LDL.LU.64 R12, [R1+0x30e8] ;  /* 0x0030e800010c7983 */ /* 0x000eb60000300a00 */
[----:B------:R-:W-:Y:S11]  /*4ed10*/  @!UPT UIADD3 URZ, URZ, URZ, URZ ;  /* 0x0000003f3f3ff290 */ /* 0x000ff6000fffe03f */
[----:B------:R-:W-:Y:S01]  /*4ed20*/  STL.64 [R1+0x90], R20 ;  /* 0x0000901401007387 */ /* 0x000fe20000100a00 */
[----:B------:R0:W-:Y:S02]  /*4ed30*/  STL.64 [R1+0x98], R22 ;  /* 0x0000981601007387 */ /* 0x0001e40000100a00 */
[----:B0-----:R-:W-:Y:S02]  /*4ed40*/  FMUL R23, R2, R29 ;  /* 0x0000001d02177220 */ /* 0x001fe40000400000 */
[----:B----4-:R-:W-:Y:S02]  /*4ed50*/  FMUL R21, R0, R18 ;  /* 0x0000001200157220 */ /* 0x010fe40000400000 */
[----:B------:R-:W-:Y:S02]  /*4ed60*/  FMUL R22, R2, R19 ;  /* 0x0000001302167220 */ /* 0x000fe40000400000 */
[----:B------:R-:W-:-:S07]  /*4ed70*/  FMUL R20, R0, R27 ;  /* 0x0000001b00147220 */ /* 0x000fce0000400000 */
[----:B------:R-:W-:Y:S07]  /*4ed80*/  HMMA.16816.F32.BF16 R16, R8, R16, R20 ;  /* 0x000000100810723c */ /* 0x000fee0000041814 */
[C---:B------:R-:W-:Y:S02]  /*4ed90*/  FMUL R20, R0.reuse, R28 ;  /* 0x0000001c00147220 */ /* 0x040fe40000400000 */
[----:B------:R-:W-:Y:S02]  /*4eda0*/  FMUL R21, R0, R7 ;  /* 0x0000000700157220 */ /* 0x000fe40000400000 */
[----:B------:R-:W-:-:S02]  /*4edb0*/  FMUL R22, R2, R6 ;  /* 0x0000000602167220 */ /* 0x000fc40000400000 */
[----:B------:R-:W-:-:S07]  /*4edc0*/  FMUL R23, R2, R3 ;  /* 0x0000000302177220 */ /* 0x000fce0000400000 */
[----:B------:R-:W-:Y:S03]  /*4edd0*/  HMMA.16816.F32.BF16 R4, R8, R4, R20 ;  /* 0x000000040804723c */ /* 0x000fe60000041814 */
[----:B------:R-:W-:Y:S01]  /*4ede0*/  STL.64 [R1+0xd0], R16 ;  /* 0x0000d01001007387 */ /* 0x000fe20000100a00 */
[----:B------:R-:W-:Y:S02]  /*4edf0*/  STL.64 [R1+0xd8], R18 ;  /* 0x0000d81201007387 */ /* 0x000fe40000100a00 */
[----:B------:R-:W-:Y:S02]  /*4ee00*/  STL [R1+0x1c6c], R0 ;  /* 0x001c6c0001007387 */ /* 0x000fe40000100800 */
[----:B------:R-:W-:Y:S11]  /*4ee10*/  STL [R1+0x1c70], R2 ;  /* 0x001c700201007387 */ /* 0x000ff60000100800 */
[----:B------:R-:W-:Y:S04]  /*4ee20*/  @!UPT UIADD3 URZ, URZ, URZ, URZ ;  /* 0x0000003f3f3ff290 */ /* 0x000fe8000fffe03f */
[----:B------:R-:W-:Y:S01]  /*4ee30*/  STL.64 [R1+0x80], R4 ;  /* 0x0000800401007387 */ /* 0x000fe20000100a00 */
[----:B------:R-:W3:Y:S02]  /*4ee40*/  LDL.LU R24, [R1+0x1d0] ;  /* 0x0001d00001187983 */ /* 0x000ee40000300800 */
[----:B------:R-:W3:Y:S02]  /*4ee50*/  LDL.LU R25, [R1+0x1d4] ;  /* 0x0001d40001197983 */ /* 0x000ee40000300800 */
[----:B------:R-:W4:Y:S01]  /*4ee60*/  LDL.LU R26, [R1+0x1d8] ;  /* 0x0001d800011a7983 */ /* 0x000f220000300800 */
[----:B------:R-:W4:Y:S04]  /*4ee70*/  LDL.LU R27, [R1+0x1dc] ;  /* 0x0001dc00011b7983 */ /* 0x000f280000300800 */
[----:B----4-:R-:W-:Y:S01]  /*4ee80*/  STL.64 [R1+0x3010], R26 ;  /* 0x0030101a01007387 */ /* 0x010fe20000100a00 */
[----:B---3--:R0:W-:Y:S03]  /*4ee90*/  STL.64 [R1+0x3008], R24 ;  /* 0x0030081801007387 */ /* 0x0081e60000100a00 */
[----:B0-----:R-:W3:Y:S01]  /*4eea0*/  LDL.LU R24, [R1+0x200] ;  /* 0x0002000001187983 */ /* 0x001ee20000300800 */
[----:B------:R-:W3:Y:S02]  /*4eeb0*/  LDL.LU R25, [R1+0x204] ;  /* 0x0002040001197983 */ /* 0x000ee40000300800 */
[----:B------:R-:W4:Y:S02]  /*4eec0*/  LDL.LU R26, [R1+0x208] ;  /* 0x00020800011a7983 */ /* 0x000f240000300800 */
[----:B------:R-:W4:Y:S02]  /*4eed0*/  LDL.LU R27, [R1+0x20c] ;  /* 0x00020c00011b7983 */ /* 0x000f240000300800 */
[----:B----4-:R0:W-:Y:S01]  /*4eee0*/  STL.64 [R1+0x3020], R26 ;  /* 0x0030201a01007387 */ /* 0x0101e20000100a00 */
[----:B---3--:R-:W-:Y:S03]  /*4eef0*/  STL.64 [R1+0x3018], R24 ;  /* 0x0030181801007387 */ /* 0x008fe60000100a00 */
[----:B0-----:R-:W3:Y:S04]  /*4ef00*/  LDL R26, [R1+0x8] ;  /* 0x00000800011a7983 */ /* 0x001ee80000100800 */
[----:B------:R-:W3:Y:S04]  /*4ef10*/  LDL R27, [R1+0xc] ;  /* 0x00000c00011b7983 */ /* 0x000ee80000100800 */
[----:B---3--:R-:W-:Y:S01]  /*4ef20*/  STL.64 [R1+0x30c8], R26 ;  /* 0x0030c81a01007387 */ /* 0x008fe20000100a00 */
[----:B------:R-:W3:Y:S02]  /*4ef30*/  LDL.LU R8, [R1+0x230] ;  /* 0x0002300001087983 */ /* 0x000ee40000300800 */
[----:B------:R-:W3:Y:S02]  /*4ef40*/  LDL.LU R9, [R1+0x234] ;  /* 0x0002340001097983 */ /* 0x000ee40000300800 */
[----:B------:R-:W4:Y:S01]  /*4ef50*/  LDL.LU R10, [R1+0x238] ;  /* 0x00023800010a7983 */ /* 0x000f220000300800 */
[----:B------:R-:W4:Y:S04]  /*4ef60*/  LDL.LU R11, [R1+0x23c] ;  /* 0x00023c00010b7983 */ /* 0x000f280000300800 */
[----:B----4-:R0:W-:Y:S01]  /*4ef70*/  STL.64 [R1+0x3048], R10 ;  /* 0x0030480a01007387 */ /* 0x0101e20000100a00 */
[----:B---3--:R-:W-:Y:S02]  /*4ef80*/  STL.64 [R1+0x3040], R8 ;  /* 0x0030400801007387 */ /* 0x008fe40000100a00 */
[----:B------:R-:W3:Y:S02]  /*4ef90*/  LDL R22, [R1+0x78] ;  /* 0x0000780001167983 */ /* 0x000ee40000100800 */
[----:B------:R-:W3:Y:S01]  /*4efa0*/  LDL R23, [R1+0x7c] ;  /* 0x00007c0001177983 */ /* 0x000ee20000100800 */
[----:B0-----:R-:W2:Y:S04]  /*4efb0*/  LDL R10, [R1+0x28] ;  /* 0x00002800010a7983 */ /* 0x001ea80000100800 */
[----:B------:R-:W2:Y:S04]  /*4efc0*/  LDL R11, [R1+0x2c] ;  /* 0x00002c00010b7983 */ /* 0x000ea80000100800 */
[----:B---3--:R0:W-:Y:S04]  /*4efd0*/  STL.64 [R1+0x3068], R22 ;  /* 0x0030681601007387 */ /* 0x0081e80000100a00 */
[----:B0-----:R-:W3:Y:S01]  /*4efe0*/  LDL.64 R22, [R1+0x68] ;  /* 0x0000680001167983 */ /* 0x001ee20000100a00 */
[----:B------:R-:W-:Y:S01]  /*4eff0*/  MOV R2, R6 ;  /* 0x0000000600027202 */ /* 0x000fe20000000f00 */
[----:B------:R-:W-:-:S02]  /*4f000*/  IMAD.MOV.U32 R0, RZ, RZ, R7 ;  /* 0x000000ffff007224 */ /* 0x000fc400078e0007 */
[----:B---3--:R-:W-:Y:S01]  /*4f010*/  STL.64 [R1+0x3080], R22 ;  /* 0x0030801601007387 */ /* 0x008fe20000100a00 */
[----:B------:R-:W3:Y:S02]  /*4f020*/  LDL.LU R16, [R1+0x250] ;  /* 0x0002500001107983 */ /* 0x000ee40000300800 */
[----:B------:R-:W3:Y:S02]  /*4f030*/  LDL.LU R17, [R1+0x254] ;  /* 0x0002540001117983 */ /* 0x000ee40000300800 */
[----:B------:R-:W4:Y:S01]  /*4f040*/  LDL.LU R18, [R1+0x258] ;  /* 0x0002580001127983 */ /* 0x000f220000300800 */
[----:B------:R-:W4:Y:S01]  /*4f050*/  LDL.LU R19, [R1+0x25c] ;  /* 0x00025c0001137983 */ /* 0x000f220000300800 */
[----:B------:R-:W2:Y:S02]  /*4f060*/  LDL.LU R4, [R1+0x120] ;  /* 0x0001200001047983 */ /* 0x000ea40000300800 */
[----:B------:R-:W2:Y:S02]  /*4f070*/  LDL.LU R5, [R1+0x124] ;  /* 0x0001240001057983 */ /* 0x000ea40000300800 */
[----:B------:R-:W2:Y:S01]  /*4f080*/  LDL.LU R6, [R1+0x128] ;  /* 0x0001280001067983 */ /* 0x000ea20000300800 */
[----:B------:R-:W2:Y:S04]  /*4f090*/  LDL.LU R7, [R1+0x12c] ;  /* 0x00012c0001077983 */ /* 0x000ea80000300800 */
[----:B--2---:R-:W-:Y:S01]  /*4f0a0*/  STL.64 [R1+0x30d8], R6 ;  /* 0x0030d80601007387 */ /* 0x004fe20000100a00 */
[----:B------:R-:W-:Y:S02]  /*4f0b0*/  STL.64 [R1+0x30d0], R4 ;  /* 0x0030d00401007387 */ /* 0x000fe40000100a00 */
[----:B------:R-:W2:Y:S02]  /*4f0c0*/  LDL R26, [R1+0x18] ;  /* 0x00001800011a7983 */ /* 0x000ea40000100800 */
[----:B------:R-:W2:Y:S02]  /*4f0d0*/  LDL R27, [R1+0x1c] ;  /* 0x00001c00011b7983 */ /* 0x000ea40000100800 */
[----:B--2---:R0:W-:Y:S01]  /*4f0e0*/  STL.64 [R1+0x30e0], R26 ;  /* 0x0030e01a01007387 */ /* 0x0041e20000100a00 */
[----:B------:R-:W2:Y:S02]  /*4f0f0*/  LDL.LU R24, [R1+0x140] ;  /* 0x0001400001187983 */ /* 0x000ea40000300800 */
[----:B------:R-:W2:Y:S01]  /*4f100*/  LDL.LU R25, [R1+0x144] ;  /* 0x0001440001197983 */ /* 0x000ea20000300800 */
[----:B0-----:R-:W2:Y:S01]  /*4f110*/  LDL.LU R26, [R1+0x148] ;  /* 0x00014800011a7983 */ /* 0x001ea20000300800 */
[----:B------:R-:W2:Y:S02]  /*4f120*/  LDL.LU R27, [R1+0x14c] ;  /* 0x00014c00011b7983 */ /* 0x000ea40000300800 */
[----:B------:R-:W2:Y:S02]  /*4f130*/  LDL.LU R4, [R1+0x130] ;  /* 0x0001300001047983 */ /* 0x000ea40000300800 */
[----:B------:R-:W2:Y:S01]  /*4f140*/  LDL.LU R5, [R1+0x134] ;  /* 0x0001340001057983 */ /* 0x000ea20000300800 */
[----:B------:R-:W2:Y:S01]  /*4f150*/  LDL.LU R6, [R1+0x138] ;  /* 0x0001380001067983 */ /* 0x000ea20000300800 */
[----:B------:R-:W2:Y:S02]  /*4f160*/  LDL.LU R7, [R1+0x13c] ;  /* 0x00013c0001077983 */ /* 0x000ea40000300800 */
[----:B------:R-:W2:Y:S02]  /*4f170*/  LDL R22, [R1+0x58] ;  /* 0x0000580001167983 */ /* 0x000ea40000100800 */
[----:B------:R-:W2:Y:S02]  /*4f180*/  LDL R23, [R1+0x5c] ;  /* 0x00005c0001177983 */ /* 0x000ea40000100800 */
[----:B--2---:R0:W-:Y:S04]  /*4f190*/  STL.64 [R1+0x3098], R22 ;  /* 0x0030981601007387 */ /* 0x0041e80000100a00 */
[----:B0-----:R-:W2:Y:S04]  /*4f1a0*/  LDL.64 R22, [R1+0x38] ;  /* 0x0000380001167983 */ /* 0x001ea80000100a00 */
[----:B--2---:R0:W-:Y:S01]  /*4f1b0*/  STL.64 [R1+0x30b0], R22 ;  /* 0x0030b01601007387 */ /* 0x0041e20000100a00 */
[----:B------:R-:W2:Y:S02]  /*4f1c0*/  LDL.LU R20, [R1+0x110] ;  /* 0x0001100001147983 */ /* 0x000ea40000300800 */
[----:B------:R-:W2:Y:S01]  /*4f1d0*/  LDL.LU R21, [R1+0x114] ;  /* 0x0001140001157983 */ /* 0x000ea20000300800 */
[----:B0-----:R-:W2:Y:S01]  /*4f1e0*/  LDL.LU R22, [R1+0x118] ;  /* 0x0001180001167983 */ /* 0x001ea20000300800 */
[----:B------:R-:W2:Y:S02]  /*4f1f0*/  LDL.LU R23, [R1+0x11c] ;  /* 0x00011c0001177983 */ /* 0x000ea40000300800 */
[----:B----4-:R-:W-:Y:S02]  /*4f200*/  STL.64 [R1+0x3078], R18 ;  /* 0x0030781201007387 */ /* 0x010fe40000100a00 */
[----:B---3--:R0:W-:Y:S02]  /*4f210*/  STL.64 [R1+0x3070], R16 ;  /* 0x0030701001007387 */ /* 0x0081e40000100a00 */
[----:B0-----:R-:W3:Y:S01]  /*4f220*/  LDL.LU R16, [R1+0x270] ;  /* 0x0002700001107983 */ /* 0x001ee20000300800 */
[----:B------:R-:W3:Y:S02]  /*4f230*/  LDL.LU R17, [R1+0x274] ;  /* 0x0002740001117983 */ /* 0x000ee40000300800 */
[----:B------:R-:W4:Y:S02]  /*4f240*/  LDL.LU R18, [R1+0x278] ;  /* 0x0002780001127983 */ /* 0x000f240000300800 */
[----:B------:R-:W4:Y:S01]  /*4f250*/  LDL.LU R19, [R1+0x27c] ;  /* 0x00027c0001137983 */ /* 0x000f220000300800 */
[C---:B------:R-:W-:Y:S01]  /*4f260*/  HMMA.16816.F32.BF16 R24, R12.reuse, R10, R24 ;  /* 0x0000000a0c18723c */ /* 0x040fe20000041818 */
        /* <DEDUP_REMOVED lines=12> */
[----:B------:R-:W-:Y:S01]  /*4f330*/  STL [R1+0x2f5c], R0 ;  /* 0x002f5c0001007387 */ /* 0x000fe20000100800 */
[----:B------:R-:W-:Y:S02]  /*4f340*/  STL [R1+0x2da0], R2 ;  /* 0x002da00201007387 */ /* 0x000fe40000100800 */
[----:B------:R-:W-:Y:S02]  /*4f350*/  STL.64 [R1+0xc0], R24 ;  /* 0x0000c01801007387 */ /* 0x000fe40000100a00 */
[----:B------:R0:W-:Y:S02]  /*4f360*/  STL.64 [R1+0xc8], R26 ;  /* 0x0000c81a01007387 */ /* 0x0001e40000100a00 */
[----:B0-----:R-:W4:Y:S02]  /*4f370*/  LDL.LU.64 R26, [R1+0x30e0] ;  /* 0x0030e000011a7983 */ /* 0x001f240000300a00 */
[C---:B----4-:R-:W-:Y:S02]  /*4f380*/  HMMA.16816.F32.BF16 R24, R12.reuse, R26, R4 ;  /* 0x0000001a0c18723c */ /* 0x050fe40000041804 */
[----:B------:R-:W4:Y:S01]  /*4f390*/  LDL.LU.64 R6, [R1+0x30d8] ;  /* 0x0030d80001067983 */ /* 0x000f220000300a00 */
[----:B------:R-:W4:Y:S11]  /*4f3a0*/  LDL.LU.64 R4, [R1+0x30d0] ;  /* 0x0030d00001047983 */ /* 0x000f360000300a00 */
[----:B------:R-:W-:Y:S09]  /*4f3b0*/  @!UPT UIADD3 URZ, URZ, URZ, URZ ;  /* 0x0000003f3f3ff290 */ /* 0x000ff2000fffe03f */
[----:B------:R-:W-:Y:S01]  /*4f3c0*/  STL.64 [R1+0xf0], R24 ;  /* 0x0000f01801007387 */ /* 0x000fe20000100a00 */
[----:B------:R0:W-:Y:S03]  /*4f3d0*/  STL.64 [R1+0xf8], R26 ;  /* 0x0000f81a01007387 */ /* 0x0001e60000100a00 */
[----:B0-----:R-:W4:Y:S02]  /*4f3e0*/  LDL.LU.64 R26, [R1+0x30c8] ;  /* 0x0030c800011a7983 */ /* 0x001f240000300a00 */
[C---:B----4-:R-:W-:Y:S11]  /*4f3f0*/  HMMA.16816.F32.BF16 R4, R12.reuse, R26, R4 ;  /* 0x0000001a0c04723c */ /* 0x050ff60000041804 */
[----:B------:R-:W-:Y:S11]  /*4f400*/  @!UPT UIADD3 URZ, URZ, URZ, URZ ;  /* 0x0000003f3f3ff290 */ /* 0x000ff6000fffe03f */
[----:B------:R-:W-:Y:S01]  /*4f410*/  @!UPT UIADD3 URZ, URZ, URZ, URZ ;  /* 0x0000003f3f3ff290 */ /* 0x000fe2000fffe03f */
[----:B------:R-:W-:Y:S01]  /*4f420*/  STL.64 [R1+0x120], R4 ;  /* 0x0001200401007387 */ /* 0x000fe20000100a00 */
[----:B------:R0:W-:Y:S03]  /*4f430*/  STL.64 [R1+0x128], R6 ;  /* 0x0001280601007387 */ /* 0x0001e60000100a00 */
[----:B0-----:R-:W2:Y:S01]  /*4f440*/  LDL.LU.64 R6, [R1+0x30c0] ;  /* 0x0030c00001067983 */ /* 0x001ea20000300a00 */
[----:B------:R-:W4:Y:S02]  /*4f450*/  LDL.LU.64 R4, [R1+0x30b8] ;  /* 0x0030b80001047983 */ /* 0x000f240000300a00 */
[----:B------:R0:W-:Y:S02]  /*4f460*/  STL.64 [R1+0x3038], R26 ;  /* 0x0030381a01007387 */ /* 0x0001e40000100a00 */
[----:B0-----:R-:W3:Y:S01]  /*4f470*/  LDL.64 R26, [R1+0x18] ;  /* 0x00001800011a7983 */ /* 0x001ee20000100a00 */
[C---:B--2---:R-:W-:Y:S03]  /*4f480*/  HMMA.16816.F32.BF16 R20, R12.reuse, R6, R20 ;  /* 0x000000060c14723c */ /* 0x044fe60000041814 */
[----:B---3--:R0:W-:Y:S01]  /*4f490*/  STL.64 [R1+0x3050], R26 ;  /* 0x0030501a01007387 */ /* 0x0081e20000100a00 */
[----:B------:R-:W2:Y:S02]  /*4f4a0*/  LDL.LU R24, [R1+0x240] ;  /* 0x0002400001187983 */ /* 0x000ea40000300800 */
[----:B------:R-:W2:Y:S11]  /*4f4b0*/  LDL.LU R25, [R1+0x244] ;  /* 0x0002440001197983 */ /* 0x000eb60000300800 */
[----:B------:R-:W-:Y:S07]  /*4f4c0*/  @!UPT UIADD3 URZ, URZ, URZ, URZ ;  /* 0x0000003f3f3ff290 */ /* 0x000fee000fffe03f */
[----:B------:R-:W-:Y:S01]  /*4f4d0*/  MOV R29, R22 ;  /* 0x00000016001d7202 */ /* 0x000fe20000000f00 */
[----:B0-----:R-:W2:Y:S01]  /*4f4e0*/  LDL.LU R26, [R1+0x248] ;  /* 0x00024800011a7983 */ /* 0x001ea20000300800 */
[----:B------:R-:W2:Y:S02]  /*4f4f0*/  LDL.LU R27, [R1+0x24c] ;  /* 0x00024c00011b7983 */ /* 0x000ea40000300800 */
[----:B------:R-:W-:Y:S02]  /*4f500*/  STL.64 [R1+0x110], R20 ;  /* 0x0001101401007387 */ /* 0x000fe40000100a00 */
[----:B------:R-:W-:Y:S02]  /*4f510*/  IMAD.MOV.U32 R28, RZ, RZ, R23 ;  /* 0x000000ffff1c7224 */ /* 0x000fe400078e0017 */
[----:B------:R-:W3:Y:S01]  /*4f520*/  LDL.LU.64 R22, [R1+0x30b0] ;  /* 0x0030b00001167983 */ /* 0x000ee20000300a00 */
[----:B------:R-:W-:Y:S02]  /*4f530*/  STL.64 [R1+0x3030], R6 ;  /* 0x0030300601007387 */ /* 0x000fe40000100a00 */
[----:B----4-:R0:W-:Y:S02]  /*4f540*/  STL.64 [R1+0x3028], R4 ;  /* 0x0030280401007387 */ /* 0x0101e40000100a00 */
[----:B0-----:R-:W4:Y:S01]  /*4f550*/  LDL.LU R4, [R1+0x210] ;  /* 0x0002100001047983 */ /* 0x001f220000300800 */
[----:B------:R-:W4:Y:S02]  /*4f560*/  LDL.LU R5, [R1+0x214] ;  /* 0x0002140001057983 */ /* 0x000f240000300800 */
[----:B------:R-:W4:Y:S02]  /*4f570*/  LDL.LU R6, [R1+0x218] ;  /* 0x0002180001067983 */ /* 0x000f240000300800 */
[----:B------:R-:W4:Y:S01]  /*4f580*/  LDL.LU R7, [R1+0x21c] ;  /* 0x00021c0001077983 */ /* 0x000f220000300800 */
[----:B------:R-:W-:Y:S01]  /*4f590*/  STL [R1+0x2f64], R28 ;  /* 0x002f641c01007387 */ /* 0x000fe20000100800 */
[----:B------:R-:W-:Y:S01]  /*4f5a0*/  STL [R1+0x2f60], R29 ;  /* 0x002f601d01007387 */ /* 0x000fe20000100800 */
[C---:B---3--:R-:W-:Y:S01]  /*4f5b0*/  HMMA.16816.F32.BF16 R16, R12.reuse, R22, R16 ;  /* 0x000000160c10723c */ /* 0x048fe20000041810 */
[----:B------:R-:W-:Y:S01]  /*4f5c0*/  MOV R8, R22 ;  /* 0x0000001600087202 */ /* 0x000fe20000000f00 */
[----:B------:R-:W-:Y:S11]  /*4f5d0*/  IMAD.MOV.U32 R3, RZ, RZ, R23 ;  /* 0x000000ffff037224 */ /* 0x000ff600078e0017 */
[----:B------:R-:W-:Y:S10]  /*4f5e0*/  @!UPT UIADD3 URZ, URZ, URZ, URZ ;  /* 0x0000003f3f3ff290 */ /* 0x000ff4000fffe03f */
[----:B------:R-:W-:Y:S01]  /*4f5f0*/  STL.64 [R1+0x160], R16 ;  /* 0x0001601001007387 */ /* 0x000fe20000100a00 */
[----:B------:R0:W-:Y:S03]  /*4f600*/  STL.64 [R1+0x168], R18 ;  /* 0x0001681201007387 */ /* 0x0001e60000100a00 */
[----:B0-----:R-:W3:Y:S01]  /*4f610*/  LDL.LU.64 R18, [R1+0x30a8] ;  /* 0x0030a80001127983 */ /* 0x001ee20000300a00 */
[----:B------:R-:W3:Y:S02]  /*4f620*/  LDL.LU.64 R16, [R1+0x30a0] ;  /* 0x0030a00001107983 */ /* 0x000ee40000300a00 */
[----:B------:R-:W3:Y:S02]  /*4f630*/  LDL.LU.64 R22, [R1+0x3098] ;  /* 0x0030980001167983 */ /* 0x000ee40000300a00 */
[C---:B---3--:R-:W-:Y:S01]  /*4f640*/  HMMA.16816.F32.BF16 R20, R12.reuse, R22, R16 ;  /* 0x000000160c14723c */ /* 0x048fe20000041810 */
[----:B------:R-:W3:Y:S01]  /*4f650*/  LDL.LU.64 R18, [R1+0x3090] ;  /* 0x0030900001127983 */ /* 0x000ee20000300a00 */
[----:B------:R-:W3:Y:S11]  /*4f660*/  LDL.LU.64 R16, [R1+0x3088] ;  /* 0x0030880001107983 */ /* 0x000ef60000300a00 */
[----:B------:R-:W-:Y:S10]  /*4f670*/  @!UPT UIADD3 URZ, URZ, URZ, URZ ;  /* 0x0000003f3f3ff290 */ /* 0x000ff4000fffe03f */
[----:B------:R-:W-:Y:S01]  /*4f680*/  STL.64 [R1+0x1f0], R20 ;  /* 0x0001f01401007387 */ /* 0x000fe20000100a00 */
[----:B------:R0:W-:Y:S03]  /*4f690*/  STL.64 [R1+0x1f8], R22 ;  /* 0x0001f81601007387 */ /* 0x0001e60000100a00 */
[----:B0-----:R-:W3:Y:S02]  /*4f6a0*/  LDL.LU.64 R22, [R1+0x3080] ;  /* 0x0030800001167983 */ /* 0x001ee40000300a00 */
        /* <DEDUP_REMOVED lines=9> */
[----:B---3--:R-:W-:Y:S01]  /*4f740*/  HMMA.16816.F32.BF16 R12, R12, R22, R16 ;  /* 0x000000160c0c723c */ /* 0x008fe20000041810 */
[----:B------:R-:W2:Y:S01]  /*4f750*/  LDL.LU.64 R18, [R1+0x3060] ;  /* 0x0030600001127983 */ /* 0x000ea20000300a00 */
[----:B------:R-:W2:Y:S02]  /*4f760*/  LDL.LU.64 R16, [R1+0x3058] ;  /* 0x0030580001107983 */ /* 0x000ea40000300a00 */
[----:B------:R0:W-:Y:S03]  /*4f770*/  STL.64 [R1+0x2ff0], R22 ;  /* 0x002ff01601007387 */ /* 0x0001e60000100a00 */
[----:B0-----:R-:W-:Y:S11]  /*4f780*/  MOV R22, R8 ;  /* 0x0000000800167202 */ /* 0x001ff60000000f00 */
[----:B------:R-:W-:Y:S05]  /*4f790*/  @!UPT UIADD3 URZ, URZ, URZ, URZ ;  /* 0x0000003f3f3ff290 */ /* 0x000fea000fffe03f */
[----:B------:R-:W-:Y:S01]  /*4f7a0*/  STL.64 [R1+0x610], R12 ;  /* 0x0006100c01007387 */ /* 0x000fe20000100a00 */
[----:B------:R0:W-:Y:S03]  /*4f7b0*/  STL.64 [R1+0x618], R14 ;  /* 0x0006180e01007387 */ /* 0x0001e60000100a00 */
[----:B0-----:R-:W3:Y:S01]  /*4f7c0*/  LDL.64 R14, [R1+0x58] ;  /* 0x00005800010e7983 */ /* 0x001ee20000100a00 */
[C---:B--2---:R-:W-:Y:S03]  /*4f7d0*/  HMMA.16816.F32.BF16 R8, R16.reuse, R10, R24 ;  /* 0x0000000a1008723c */ /* 0x044fe60000041818 */
[----:B------:R-:W2:Y:S11]  /*4f7e0*/  LDL.LU.64 R26, [R1+0x3050] ;  /* 0x00305000011a7983 */ /* 0x000eb60000300a00 */
[----:B------:R-:W-:Y:S09]  /*4f7f0*/  @!UPT UIADD3 URZ, URZ, URZ, URZ ;  /* 0x0000003f3f3ff290 */ /* 0x000ff2000fffe03f */
[----:B------:R-:W-:Y:S01]  /*4f800*/  STL.64 [R1+0x700], R8 ;  /* 0x0007000801007387 */ /* 0x000fe20000100a00 */
[----:B------:R0:W-:Y:S03]  /*4f810*/  STL.64 [R1+0x708], R10 ;  /* 0x0007080a01007387 */ /* 0x0001e60000100a00 */
[----:B0-----:R-:W3:Y:S01]  /*4f820*/  LDL.LU.64 R10, [R1+0x3048] ;  /* 0x00304800010a7983 */ /* 0x001ee20000300a00 */
[----:B------:R-:W3:Y:S02]  /*4f830*/  LDL.LU.64 R8, [R1+0x3040] ;  /* 0x0030400001087983 */ /* 0x000ee40000300a00 */
[----:B------:R-:W-:Y:S02]  /*4f840*/  IMAD.MOV.U32 R23, RZ, RZ, R3 ;  /* 0x000000ffff177224 */ /* 0x000fe400078e0003 */
[----:B--2---:R-:W-:Y:S01]  /*4f850*/  IMAD.MOV.U32 R3, RZ, RZ, R27 ;  /* 0x000000ffff037224 */ /* 0x004fe200078e001b */
[C---:B---3--:R-:W-:Y:S11]  /*4f860*/  HMMA.16816.F32.BF16 R8, R16.reuse, R26, R8 ;  /* 0x0000001a1008723c */ /* 0x048ff60000041808 */
[----:B------:R-:W-:Y:S11]  /*4f870*/  @!UPT UIADD3 URZ, URZ, URZ, URZ ;  /* 0x0000003f3f3ff290 */ /* 0x000ff6000fffe03f */
[----:B------:R-:W-:Y:S01]  /*4f880*/  @!UPT UIADD3 URZ, URZ, URZ, URZ ;  /* 0x0000003f3f3ff290 */ /* 0x000fe2000fffe03f */
[----:B------:R0:W-:Y:S01]  /*4f890*/  STL.64 [R1+0x6f0], R8 ;  /* 0x0006f00801007387 */ /* 0x0001e20000100a00 */
[----:B------:R-:W-:Y:S01]  /*4f8a0*/  STL.64 [R1+0x6f8], R10 ;  /* 0x0006f80a01007387 */ /* 0x000fe20000100a00 */
[----:B0-----:R-:W-:Y:S02]  /*4f8b0*/  MOV R8, R26 ;  /* 0x0000001a00087202 */ /* 0x001fe40000000f00 */
[----:B------:R-:W4:Y:S02]  /*4f8c0*/  LDL.LU.64 R26, [R1+0x3038] ;  /* 0x00303800011a7983 */ /* 0x000f240000300a00 */
[C---:B----4-:R-:W-:Y:S02]  /*4f8d0*/  HMMA.16816.F32.BF16 R24, R16.reuse, R26, R4 ;  /* 0x0000001a1018723c */ /* 0x050fe40000041804 */
[----:B------:R-:W2:Y:S01]  /*4f8e0*/  LDL.LU.64 R6, [R1+0x3030] ;  /* 0x0030300001067983 */ /* 0x000ea20000300a00 */
        /* <DEDUP_REMOVED lines=13> */
[----:B------:R-:W-:Y:S02]  /*4f9c0*/  STL.64 [R1+0x2f98], R6 ;  /* 0x002f980601007387 */ /* 0x000fe40000100a00 */
[----:B---3--:R0:W-:Y:S02]  /*4f9d0*/  STL.64 [R1+0x2f90], R4 ;  /* 0x002f900401007387 */ /* 0x0081e40000100a00 */
[----:B0-----:R-:W3:Y:S01]  /*4f9e0*/  LDL.LU R4, [R1+0x1e0] ;  /* 0x0001e00001047983 */ /* 0x001ee20000300800 */
[----:B------:R-:W3:Y:S02]  /*4f9f0*/  LDL.LU R5, [R1+0x1e4] ;  /* 0x0001e40001057983 */ /* 0x000ee40000300800 */
[----:B------:R-:W3:Y:S02]  /*4fa00*/  LDL.LU R6, [R1+0x1e8] ;  /* 0x0001e80001067983 */ /* 0x000ee40000300800 */
[----:B------:R-:W3:Y:S02]  /*4fa10*/  LDL.LU R7, [R1+0x1ec] ;  /* 0x0001ec0001077983 */ /* 0x000ee40000300800 */
[C---:B---3--:R-:W-:Y:S01]  /*4fa20*/  HMMA.16816.F32.BF16 R20, R16.reuse, R22, R4 ;  /* 0x000000161014723c */ /* 0x048fe20000041804 */
[----:B------:R-:W3:Y:S04]  /*4fa30*/  LDL.64 R6, [R1+0x8] ;  /* 0x0000080001067983 */ /* 0x000ee80000100a00 */
[----:B---3--:R-:W-:Y:S11]  /*4fa40*/  STL.64 [R1+0x2fb0], R6 ;  /* 0x002fb00601007387 */ /* 0x008ff60000100a00 */
[----:B------:R-:W-:Y:S07]  /*4fa50*/  @!UPT UIADD3 URZ, URZ, URZ, URZ ;  /* 0x0000003f3f3ff290 */ /* 0x000fee000fffe03f */
[----:B------:R-:W-:Y:S02]  /*4fa60*/  STL.64 [R1+0x6c0], R20 ;  /* 0x0006c01401007387 */ /* 0x000fe40000100a00 */
[----:B------:R2:W-:Y:S02]  /*4fa70*/  STL.64 [R1+0x6c8], R22 ;  /* 0x0006c81601007387 */ /* 0x0005e40000100a00 */
[C---:B--2---:R-:W-:Y:S01]  /*4fa80*/  HMMA.16816.F32.BF16 R20, R16.reuse, R14, R24 ;  /* 0x0000000e1014723c */ /* 0x044fe20000041818 */
[----:B------:R-:W-:Y:S01]  /*4fa90*/  MOV R6, R8 ;  /* 0x0000000800067202 */ /* 0x000fe20000000f00 */
[----:B------:R-:W-:Y:S11]  /*4faa0*/  IMAD.MOV.U32 R7, RZ, RZ, R3 ;  /* 0x000000ffff077224 */ /* 0x000ff600078e0003 */
[----:B------:R-:W-:Y:S10]  /*4fab0*/  @!UPT UIADD3 URZ, URZ, URZ, URZ ;  /* 0x0000003f3f3ff290 */ /* 0x000ff4000fffe03f */
[----:B------:R-:W-:Y:S01]  /*4fac0*/  STL.64 [R1+0x6b0], R20 ;  /* 0x0006b01401007387 */ /* 0x000fe20000100a00 */
[----:B------:R-:W-:Y:S02]  /*4fad0*/  STL.64 [R1+0x6b8], R22 ;  /* 0x0006b81601007387 */ /* 0x000fe40000100a00 */
[----:B------:R-:W-:Y:S02]  /*4fae0*/  STL.64 [R1+0x2fc8], R6 ;  /* 0x002fc80601007387 */ /* 0x000fe40000100a00 */
[----:B------:R0:W-:Y:S01]  /*4faf0*/  STL.64 [R1+0x2f78], R14 ;  /* 0x002f780e01007387 */ /* 0x0001e20000100a00 */
[----:B------:R-:W2:Y:S01]  /*4fb00*/  LDL.LU R12, [R1+0x1b0] ;  /* 0x0001b000010c7983 */ /* 0x000ea20000300800 */
[----:B------:R-:W2:Y:S03]  /*4fb10*/  LDL.LU R13, [R1+0x1b4] ;  /* 0x0001b400010d7983 */ /* 0x000ea60000300800 */
[----:B0-----:R-:W3:Y:S01]  /*4fb20*/  LDL.LU R14, [R1+0x1b8] ;  /* 0x0001b800010e7983 */ /* 0x001ee20000300800 */
[----:B------:R-:W3:Y:S02]  /*4fb30*/  LDL.LU R15, [R1+0x1bc] ;  /* 0x0001bc00010f7983 */ /* 0x000ee40000300800 */
[----:B------:R-:W4:Y:S02]  /*4fb40*/  LDL.LU R24, [R1+0x1a0] ;  /* 0x0001a00001187983 */ /* 0x000f240000300800 */
[----:B------:R-:W4:Y:S01]  /*4fb50*/  LDL.LU R25, [R1+0x1a4] ;  /* 0x0001a40001197983 */ /* 0x000f220000300800 */
[----:B------:R-:W2:Y:S01]  /*4fb60*/  LDL.LU R26, [R1+0x1a8] ;  /* 0x0001a800011a7983 */ /* 0x000ea20000300800 */
[----:B------:R-:W2:Y:S03]  /*4fb70*/  LDL.LU R27, [R1+0x1ac] ;  /* 0x0001ac00011b7983 */ /* 0x000ea60000300800 */
[----:B--2---:R-:W-:Y:S01]  /*4fb80*/  STL.64 [R1+0x3000], R26 ;  /* 0x0030001a01007387 */ /* 0x004fe20000100a00 */
[----:B----4-:R0:W-:Y:S03]  /*4fb90*/  STL.64 [R1+0x2ff8], R24 ;  /* 0x002ff81801007387 */ /* 0x0101e60000100a00 */
[----:B0-----:R-:W2:Y:S01]  /*4fba0*/  LDL.LU R24, [R1+0x1c0] ;  /* 0x0001c00001187983 */ /* 0x001ea20000300800 */
[----:B------:R-:W2:Y:S02]  /*4fbb0*/  LDL.LU R25, [R1+0x1c4] ;  /* 0x0001c40001197983 */ /* 0x000ea40000300800 */
[----:B------:R-:W2:Y:S02]  /*4fbc0*/  LDL.LU R26, [R1+0x1c8] ;  /* 0x0001c800011a7983 */ /* 0x000ea40000300800 */
[----:B------:R-:W2:Y:S01]  /*4fbd0*/  LDL.LU R27, [R1+0x1cc] ;  /* 0x0001cc00011b7983 */ /* 0x000ea20000300800 */
[----:B------:R-:W4:Y:S01]  /*4fbe0*/  LDL.64 R6, [R1+0x28] ;  /* 0x0000280001067983 */ /* 0x000f220000100a00 */
[----:B---3--:R-:W-:Y:S02]  /*4fbf0*/  STL.64 [R1+0x2f88], R14 ;  /* 0x002f880e01007387 */ /* 0x008fe40000100a00 */
        /* <DEDUP_REMOVED lines=28> */
[----:B------:R-:W2:Y:S01]  /*4fdc0*/  LDL.LU R11, [R1+0x2ac] ;  /* 0x0002ac00010b7983 */ /* 0x000ea20000300800 */
[C---:B------:R-:W-:Y:S01]  /*4fdd0*/  HMMA.16816.F32.BF16 R20, R16.reuse, R22, R24 ;  /* 0x000000161014723c */ /* 0x040fe20000041818 */
[----:B--2---:R-:W-:Y:S01]  /*4fde0*/  STL.64 [R1+0x2f70], R10 ;  /* 0x002f700a01007387 */ /* 0x004fe20000100a00 */
[----:B---3--:R0:W-:Y:S03]  /*4fdf0*/  STL.64 [R1+0x2f68], R8 ;  /* 0x002f680801007387 */ /* 0x0081e60000100a00 */
[----:B0-----:R-:W2:Y:S01]  /*4fe00*/  LDL.LU R8, [R1+0x260] ;  /* 0x0002600001087983 */ /* 0x001ea20000300800 */
[----:B------:R-:W2:Y:S02]  /*4fe10*/  LDL.LU R9, [R1+0x264] ;  /* 0x0002640001097983 */ /* 0x000ea40000300800 */
[----:B------:R-:W2:Y:S02]  /*4fe20*/  LDL.LU R10, [R1+0x268] ;  /* 0x00026800010a7983 */ /* 0x000ea40000300800 */
[----:B------:R-:W2:Y:S01]  /*4fe30*/  LDL.LU R11, [R1+0x26c] ;  /* 0x00026c00010b7983 */ /* 0x000ea20000300800 */
[----:B------:R-:W3:Y:S01]  /*4fe40*/  LDL.LU.64 R26, [R1+0x3000] ;  /* 0x00300000011a7983 */ /* 0x000ee20000300a00 */
[----:B------:R-:W3:Y:S11]  /*4fe50*/  LDL.LU.64 R24, [R1+0x2ff8] ;  /* 0x002ff80001187983 */ /* 0x000ef60000300a00 */
[----:B------:R-:W-:Y:S02]  /*4fe60*/  STL.64 [R1+0x6a0], R20 ;  /* 0x0006a01401007387 */ /* 0x000fe40000100a00 */
[----:B------:R0:W-:Y:S02]  /*4fe70*/  STL.64 [R1+0x6a8], R22 ;  /* 0x0006a81601007387 */ /* 0x0001e40000100a00 */
[----:B0-----:R-:W3:Y:S02]  /*4fe80*/  LDL.LU.64 R22, [R1+0x2ff0] ;  /* 0x002ff00001167983 */ /* 0x001ee40000300a00 */
[----:B---3--:R-:W-:Y:S02]  /*4fe90*/  HMMA.16816.F32.BF16 R20, R16, R22, R24 ;  /* 0x000000161014723c */ /* 0x008fe40000041818 */
[----:B------:R-:W3:Y:S01]  /*4fea0*/  LDL.LU.64 R26, [R1+0x2fe8] ;  /* 0x002fe800011a7983 */ /* 0x000ee20000300a00 */
[----:B------:R-:W3:Y:S02]  /*4feb0*/  LDL.LU.64 R24, [R1+0x2fe0] ;  /* 0x002fe00001187983 */ /* 0x000ee40000300a00 */
[----:B------:R-:W2:Y:S01]  /*4fec0*/  LDL.64 R18, [R1+0x38] ;  /* 0x0000380001127983 */ /* 0x000ea20000100a00 */
[----:B----4-:R-:W-:Y:S11]  /*4fed0*/  MOV R28, R7 ;  /* 0x00000007001c7202 */ /* 0x010ff60000000f00 */
[----:B------:R-:W-:Y:S06]  /*4fee0*/  @!UPT UIADD3 URZ, URZ, URZ, URZ ;  /* 0x0000003f3f3ff290 */ /* 0x000fec000fffe03f */
[----:B------:R-:W-:Y:S01]  /*4fef0*/  STL.64 [R1+0x600], R20 ;  /* 0x0006001401007387 */ /* 0x000fe20000100a00 */
[----:B------:R-:W-:Y:S01]  /*4ff00*/  STL.64 [R1+0x608], R22 ;  /* 0x0006081601007387 */ /* 0x000fe20000100a00 */
[C---:B---3--:R-:W-:Y:S11]  /*4ff10*/  HMMA.16816.F32.BF16 R12, R24.reuse, R6, R12 ;  /* 0x00000006180c723c */ /* 0x048ff6000004180c */
[----:B------:R-:W-:Y:S11]  /*4ff20*/  @!UPT UIADD3 URZ, URZ, URZ, URZ ;  /* 0x0000003f3f3ff290 */ /* 0x000ff6000fffe03f */
[----:B------:R-:W-:Y:S01]  /*4ff30*/  @!UPT UIADD3 URZ, URZ, URZ, URZ ;  /* 0x0000003f3f3ff290 */ /* 0x000fe2000fffe03f */
        /* <DEDUP_REMOVED lines=20> */
[----:B------:R-:W3:Y:S02]  /*50080*/  LDL.LU.64 R6, [R1+0x2f98] ;  /* 0x002f980001067983 */ /* 0x000ee40000300a00 */
[----:B------:R-:W4:Y:S01]  /*50090*/  LDL.LU.64 R4, [R1+0x2f90] ;  /* 0x002f900001047983 */ /* 0x000f220000300a00 */
[C---:B---3--:R-:W-:Y:S11]  /*500a0*/  HMMA.16816.F32.BF16 R12, R24.reuse, R6, R12 ;  /* 0x00000006180c723c */ /* 0x048ff6000004180c */
[----:B------:R-:W-:Y:S11]  /*500b0*/  @!UPT UIADD3 URZ, URZ, URZ, URZ ;  /* 0x0000003f3f3ff290 */ /* 0x000ff6000fffe03f */
[----:B------:R-:W-:Y:S01]  /*500c0*/  @!UPT UIADD3 URZ, URZ, URZ, URZ ;  /* 0x0000003f3f3ff290 */ /* 0x000fe2000fffe03f */
[----:B------:R-:W-:Y:S01]  /*500d0*/  STL.64 [R1+0x5c0], R12 ;  /* 0x0005c00c01007387 */ /* 0x000fe20000100a00 */
[----:B------:R0:W-:Y:S03]  /*500e0*/  STL.64 [R1+0x5c8], R14 ;  /* 0x0005c80e01007387 */ /* 0x0001e60000100a00 */
[----:B0-----:R-:W2:Y:S01]  /*500f0*/  LDL.LU.64 R14, [R1+0x2f88] ;  /* 0x002f8800010e7983 */ /* 0x001ea20000300a00 */
[----:B------:R-:W2:Y:S02]  /*50100*/  LDL.LU.64 R12, [R1+0x2f80] ;  /* 0x002f8000010c7983 */ /* 0x000ea40000300a00 */
[----:B------:R-:W-:Y:S02]  /*50110*/  STL.64 [R1+0x2f38], R6 ;  /* 0x002f380601007387 */ /* 0x000fe40000100a00 */
[----:B----4-:R-:W-:Y:S01]  /*50120*/  STL.64 [R1+0x2f30], R4 ;  /* 0x002f300401007387 */ /* 0x010fe20000100a00 */
[----:B------:R-:W0:Y:S04]  /*50130*/  S2R R23, SR_TID.X ;  /* 0x0000000000177919 */ /* 0x000e280000002100 */
[----:B------:R-:W1:Y:S01]  /*50140*/  S2R R3, SR_TID.X ;  /* 0x0000000000037919 */ /* 0x000e620000002100 */
[----:B--2---:R-:W-:Y:S11]  /*50150*/  HMMA.16816.F32.BF16 R12, R24, R18, R12 ;  /* 0x00000012180c723c */ /* 0x004ff6000004180c */
[----:B------:R-:W-:Y:S11]  /*50160*/  @!UPT UIADD3 URZ, URZ, URZ, URZ ;  /* 0x0000003f3f3ff290 */ /* 0x000ff6000fffe03f */
[----:B------:R-:W-:Y:S01]  /*50170*/  @!UPT UIADD3 URZ, URZ, URZ, URZ ;  /* 0x0000003f3f3ff290 */ /* 0x000fe2000fffe03f */
[----:B------:R-:W-:Y:S01]  /*50180*/  STL.64 [R1+0x5b0], R12 ;  /* 0x0005b00c01007387 */ /* 0x000fe20000100a00 */
[----:B------:R2:W-:Y:S03]  /*50190*/  STL.64 [R1+0x5b8], R14 ;  /* 0x0005b80e01007387 */ /* 0x0005e60000100a00 */
[----:B--2---:R-:W2:Y:S01]  /*501a0*/  LDL.LU.64 R14, [R1+0x2f78] ;  /* 0x002f7800010e7983 */ /* 0x004ea20000300a00 */
[----:B0-----:R-:W-:Y:S02]  /*501b0*/  LOP3.LUT R23, R23, 0x7, RZ, 0xc0, !PT ;  /* 0x0000000717177812 */ /* 0x001fe400078ec0ff */
[----:B-1----:R-:W-:-:S03]  /*501c0*/  SHF.L.U32 R22, R3, 0x8, RZ ;  /* 0x0000000803167819 */ /* 0x002fc600000006ff */
[----:B------:R-:W-:-:S05]  /*501d0*/  IMAD.SHL.U32 R23, R23, 0x10, RZ ;  /* 0x0000001017177824 */ /* 0x000fca00078e00ff */
[----:B------:R-:W-:-:S04]  /*501e0*/  LOP3.LUT R7, R23, 0xf00, R22, 0xf8, !PT ;  /* 0x00000f0017077812 */ /* 0x000fc800078ef816 */
[----:B------:R-:W-:-:S04]  /*501f0*/  LOP3.LUT R7, R7, 0x10, R3, 0x78, !PT ;  /* 0x0000001007077812 */ /* 0x000fc800078e7803 */
[----:B------:R-:W-:Y:S01]  /*50200*/  LOP3.LUT R7, R7, 0x20, RZ, 0x3c, !PT ;  /* 0x0000002007077812 */ /* 0x000fe200078e3cff */
[----:B------:R-:W-:Y:S01]  /*50210*/  IMAD.MOV.U32 R3, RZ, RZ, R18 ;  /* 0x000000ffff037224 */ /* 0x000fe200078e0012 */
[----:B------:R-:W-:-:S03]  /*50220*/  MOV R2, R19 ;  /* 0x0000001300027202 */ /* 0x000fc60000000f00 */
[----:B------:R-:W0:Y:S04]  /*50230*/  LDSM.16.M88.4 R16, [R7+0x44000] ;  /* 0x044000000710783b */ /* 0x000e280000000200 */
[----:B------:R-:W-:Y:S04]  /*50240*/  LDSM.16.M88.4 R20, [R7+0x43000] ;  /* 0x043000000714783b */ /* 0x000fe80000000200 */
[----:B0-----:R0:W-:Y:S01]  /*50250*/  STL.64 [R1+0x2ed8], R18 ;  /* 0x002ed81201007387 */ /* 0x0011e20000100a00 */
[----:B------:R-:W-:Y:S03]  /*50260*/  STL.64 [R1+0x2ed0], R16 ;  /* 0x002ed01001007387 */ /* 0x000fe60000100a00 */
[----:B0-----:R-:W3:Y:S01]  /*50270*/  LDL.64 R18, [R1+0x68] ;  /* 0x0000680001127983 */ /* 0x001ee20000100a00 */
[----:B--2---:R-:W-:Y:S11]  /*50280*/  HMMA.16816.F32.BF16 R8, R24, R14, R8 ;  /* 0x0000000e1808723c */ /* 0x004ff60000041808 */
        /* <DEDUP_REMOVED lines=9> */
[----:B0-----:R0:W-:Y:S01]  /*50320*/  STL.64 [R1+0x2e78], R14 ;  /* 0x002e780e01007387 */ /* 0x0011e20000100a00 */
[----:B------:R-:W-:Y:S01]  /*50330*/  STL.64 [R1+0x2e70], R12 ;  /* 0x002e700c01007387 */ /* 0x000fe20000100a00 */
[----:B---3--:R-:W-:-:S02]  /*50340*/  MOV R6, R19 ;  /* 0x0000001300067202 */ /* 0x008fc40000000f00 */
[----:B0-----:R-:W3:Y:S04]  /*50350*/  LDL R14, [R1+0x78] ;  /* 0x00007800010e7983 */ /* 0x001ee80000100800 */
[----:B------:R-:W3:Y:S01]  /*50360*/  LDL R15, [R1+0x7c] ;  /* 0x00007c00010f7983 */ /* 0x000ee20000100800 */
[----:B--2---:R-:W-:Y:S11]  /*50370*/  HMMA.16816.F32.BF16 R8, R24, R18, R8 ;  /* 0x000000121808723c */ /* 0x004ff60000041808 */
[----:B------:R-:W-:Y:S11]  /*50380*/  @!UPT UIADD3 URZ, URZ, URZ, URZ ;  /* 0x0000003f3f3ff290 */ /* 0x000ff6000fffe03f */
[----:B------:R-:W-:Y:S01]  /*50390*/  @!UPT UIADD3 URZ, URZ, URZ, URZ ;  /* 0x0000003f3f3ff290 */ /* 0x000fe2000fffe03f */
[----:B------:R0:W-:Y:S01]  /*503a0*/  STL.64 [R1+0x230], R8 ;  /* 0x0002300801007387 */ /* 0x0001e20000100a00 */
[----:B------:R-:W-:Y:S02]  /*503b0*/  STL.64 [R1+0x238], R10 ;  /* 0x0002380a01007387 */ /* 0x000fe40000100a00 */
[----:B------:R-:W2:Y:S02]  /*503c0*/  LDL.LU R16, [R1+0x390] ;  /* 0x0003900001107983 */ /* 0x000ea40000300800 */
[----:B------:R-:W2:Y:S02]  /*503d0*/  LDL.LU R17, [R1+0x394] ;  /* 0x0003940001117983 */ /* 0x000ea40000300800 */
[----:B0-----:R-:W-:Y:S02]  /*503e0*/  IMAD.MOV.U32 R8, RZ, RZ, R18 ;  /* 0x000000ffff087224 */ /* 0x001fe400078e0012 */
[----:B------:R-:W4:Y:S01]  /*503f0*/  LDL.LU R18, [R1+0x398] ;  /* 0x0003980001127983 */ /* 0x000f220000300800 */
[----:B------:R-:W4:Y:S03]  /*50400*/  LDL.LU R19, [R1+0x39c] ;  /* 0x00039c0001137983 */ /* 0x000f260000300800 */
[----:B----4-:R0:W-:Y:S01]  /*50410*/  STL.64 [R1+0x2ee8], R18 ;  /* 0x002ee81201007387 */ /* 0x0101e20000100a00 */
[----:B--2---:R-:W-:Y:S02]  /*50420*/  STL.64 [R1+0x2ee0], R16 ;  /* 0x002ee01001007387 */ /* 0x004fe40000100a00 */
[----:B0-----:R-:W-:-:S02]  /*50430*/  IMAD.MOV.U32 R18, RZ, RZ, R8 ;  /* 0x000000ffff127224 */ /* 0x001fc400078e0008 */
[----:B------:R-:W0:Y:S01]  /*50440*/  LDSM.16.M88.4 R8, [R7+0x46000] ;  /* 0x046000000708783b */ /* 0x000e220000000200 */
[----:B------:R-:W-:-:S05]  /*50450*/  MOV R19, R6 ;  /* 0x0000000600137202 */ /* 0x000fca0000000f00 */
[----:B------:R1:W-:Y:S02]  /*50460*/  STL.64 [R1+0x2ef8], R18 ;  /* 0x002ef81201007387 */ /* 0x0003e40000100a00 */
[----:B-1----:R-:W-:Y:S01]  /*50470*/  IMAD.MOV.U32 R18, RZ, RZ, R5 ;  /* 0x000000ffff127224 */ /* 0x002fe200078e0005 */
[----:B------:R-:W-:-:S05]  /*50480*/  MOV R19, R4 ;  /* 0x0000000400137202 */ /* 0x000fca0000000f00 */
[----:B------:R1:W-:Y:S01]  /*50490*/  STL.64 [R1+0x2f10], R18 ;  /* 0x002f101201007387 */ /* 0x0003e20000100a00 */
[----:B------:R-:W3:Y:S02]  /*504a0*/  LDL.LU R16, [R1+0x280] ;  /* 0x0002800001107983 */ /* 0x000ee40000300800 */
[----:B------:R-:W3:Y:S01]  /*504b0*/  LDL.LU R17, [R1+0x284] ;  /* 0x0002840001117983 */ /* 0x000ee20000300800 */
[----:B-1----:R-:W3:Y:S01]  /*504c0*/  LDL.LU R18, [R1+0x288] ;  /* 0x0002880001127983 */ /* 0x002ee20000300800 */
[----:B------:R-:W3:Y:S03]  /*504d0*/  LDL.LU R19, [R1+0x28c] ;  /* 0x00028c0001137983 */ /* 0x000ee60000300800 */
[----:B0-----:R0:W-:Y:S01]  /*504e0*/  STL.64 [R1+0x2e00], R10 ;  /* 0x002e000a01007387 */ /* 0x0011e20000100a00 */
[----:B------:R-:W-:Y:S03]  /*504f0*/  STL.64 [R1+0x2df8], R8 ;  /* 0x002df80801007387 */ /* 0x000fe60000100a00 */
[----:B0-----:R-:W2:Y:S04]  /*50500*/  LDL R10, [R1+0x18] ;  /* 0x00001800010a7983 */ /* 0x001ea80000100800 */
[----:B------:R-:W2:Y:S01]  /*50510*/  LDL R11, [R1+0x1c] ;  /* 0x00001c00010b7983 */ /* 0x000ea20000100800 */
[----:B---3--:R-:W-:Y:S03]  /*50520*/  HMMA.16816.F32.BF16 R12, R24, R14, R16 ;  /* 0x0000000e180c723c */ /* 0x008fe60000041810 */
[----:B------:R-:W0:Y:S04]  /*50530*/  LDSM.16.M88.4 R24, [R7+0x47000] ;  /* 0x047000000718783b */ /* 0x000e280000000200 */
[----:B--2---:R1:W-:Y:S04]  /*50540*/  STL.64 [R1+0x2f40], R10 ;  /* 0x002f400a01007387 */ /* 0x0043e80000100a00 */
[----:B-1----:R-:W2:Y:S11]  /*50550*/  LDL R10, [R1+0x28] ;  /* 0x00002800010a7983 */ /* 0x002eb60000100800 */
[----:B------:R-:W-:Y:S01]  /*50560*/  @!UPT UIADD3 URZ, URZ, URZ, URZ ;  /* 0x0000003f3f3ff290 */ /* 0x000fe2000fffe03f */
[----:B------:R-:W-:Y:S02]  /*50570*/  STL.64 [R1+0x1e0], R12 ;  /* 0x0001e00c01007387 */ /* 0x000fe40000100a00 */
[----:B------:R1:W-:Y:S02]  /*50580*/  STL.64 [R1+0x1e8], R14 ;  /* 0x0001e80e01007387 */ /* 0x0003e40000100a00 */
[----:B------:R-:W-:Y:S02]  /*50590*/  IMAD.MOV.U32 R11, RZ, RZ, R28 ;  /* 0x000000ffff0b7224 */ /* 0x000fe400078e001c */
[----:B------:R-:W3:Y:S01]  /*505a0*/  LDL.LU R28, [R1+0x2f64] ;  /* 0x002f6400011c7983 */ /* 0x000ee20000300800 */
[----:B------:R-:W4:Y:S02]  /*505b0*/  LDL.LU R4, [R1+0x2f0] ;  /* 0x0002f00001047983 */ /* 0x000f240000300800 */
[----:B------:R-:W4:Y:S02]  /*505c0*/  LDL.LU R5, [R1+0x2f4] ;  /* 0x0002f40001057983 */ /* 0x000f240000300800 */
[----:B------:R-:W2:Y:S01]  /*505d0*/  LDL.LU R6, [R1+0x2f8] ;  /* 0x0002f80001067983 */ /* 0x000ea20000300800 */
[----:B------:R-:W2:Y:S01]  /*505e0*/  LDL.LU R7, [R1+0x2fc] ;  /* 0x0002fc0001077983 */ /* 0x000ea20000300800 */
[----:B------:R-:W-:Y:S01]  /*505f0*/  MOV R18, R3 ;  /* 0x0000000300127202 */ /* 0x000fe20000000f00 */
[----:B------:R-:W-:Y:S01]  /*50600*/  IMAD.MOV.U32 R19, RZ, RZ, R2 ;  /* 0x000000ffff137224 */ /* 0x000fe200078e0002 */
[----:B-1----:R-:W-:Y:S01]  /*50610*/  MOV R14, R29 ;  /* 0x0000001d000e7202 */ /* 0x002fe20000000f00 */
[----:B------:R-:W-:Y:S01]  /*50620*/  IMAD.MOV.U32 R15, RZ, RZ, R0 ;  /* 0x000000ffff0f7224 */ /* 0x000fe200078e0000 */
[----:B--2---:R-:W-:Y:S01]  /*50630*/  STL.64 [R1+0x2f50], R6 ;  /* 0x002f500601007387 */ /* 0x004fe20000100a00 */
[----:B----4-:R1:W-:Y:S03]  /*50640*/  STL.64 [R1+0x2f48], R4 ;  /* 0x002f480401007387 */ /* 0x0103e60000100a00 */
[----:B-1----:R-:W2:Y:S01]  /*50650*/  LDL.LU R4, [R1+0x2d0] ;  /* 0x0002d00001047983 */ /* 0x002ea20000300800 */
[----:B------:R-:W2:Y:S02]  /*50660*/  LDL.LU R5, [R1+0x2d4] ;  /* 0x0002d40001057983 */ /* 0x000ea40000300800 */
[----:B------:R-:W2:Y:S02]  /*50670*/  LDL.LU R6, [R1+0x2d8] ;  /* 0x0002d80001067983 */ /* 0x000ea40000300800 */
[----:B------:R-:W2:Y:S01]  /*50680*/  LDL.LU R7, [R1+0x2dc] ;  /* 0x0002dc0001077983 */ /* 0x000ea20000300800 */
[----:B------:R-:W4:Y:S01]  /*50690*/  LDL.LU R29, [R1+0x2f60] ;  /* 0x002f6000011d7983 */ /* 0x000f220000300800 */
[----:B------:R-:W2:Y:S02]  /*506a0*/  LDL.LU R0, [R1+0x2f5c] ;  /* 0x002f5c0001007983 */ /* 0x000ea40000300800 */
[----:B------:R-:W2:Y:S02]  /*506b0*/  LDL.LU R3, [R1+0x2f58] ;  /* 0x002f580001037983 */ /* 0x000ea40000300800 */
[----:B------:R1:W-:Y:S01]  /*506c0*/  STL.64 [R1+0x2f28], R18 ;  /* 0x002f281201007387 */ /* 0x0003e20000100a00 */
[----:B------:R-:W2:Y:S01]  /*506d0*/  LDL.LU R16, [R1+0x340] ;  /* 0x0003400001107983 */ /* 0x000ea20000300800 */
[----:B------:R-:W2:Y:S03]  /*506e0*/  LDL.LU R17, [R1+0x344] ;  /* 0x0003440001117983 */ /* 0x000ea60000300800 */
[----:B-1----:R-:W2:Y:S01]  /*506f0*/  LDL.LU R18, [R1+0x348] ;  /* 0x0003480001127983 */ /* 0x002ea20000300800 */
[----:B------:R-:W2:Y:S02]  /*50700*/  LDL.LU R19, [R1+0x34c] ;  /* 0x00034c0001137983 */ /* 0x000ea40000300800 */
[----:B0-----:R0:W-:Y:S02]  /*50710*/  STL.64 [R1+0x2d78], R26 ;  /* 0x002d781a01007387 */ /* 0x0011e40000100a00 */
[----:B------:R1:W-:Y:S01]  /*50720*/  STL.64 [R1+0x2d70], R24 ;  /* 0x002d701801007387 */ /* 0x0003e20000100a00 */
[----:B0-----:R-:W2:Y:S04]  /*50730*/  LDL.LU.64 R26, [R1+0x78] ;  /* 0x00007800011a7983 */ /* 0x001ea80000300a00 */
[----:B--2---:R0:W-:Y:S01]  /*50740*/  STL.64 [R1+0x2ef0], R26 ;  /* 0x002ef01a01007387 */ /* 0x0041e20000100a00 */
[----:B-1----:R-:W2:Y:S02]  /*50750*/  LDL.LU R24, [R1+0x3a0] ;  /* 0x0003a00001187983 */ /* 0x002ea40000300800 */
[----:B------:R-:W2:Y:S01]  /*50760*/  LDL.LU R25, [R1+0x3a4] ;  /* 0x0003a40001197983 */ /* 0x000ea20000300800 */
[----:B0-----:R-:W2:Y:S01]  /*50770*/  LDL.LU R26, [R1+0x3a8] ;  /* 0x0003a800011a7983 */ /* 0x001ea20000300800 */
[----:B------:R-:W2:Y:S01]  /*50780*/  LDL.LU R27, [R1+0x3ac] ;  /* 0x0003ac00011b7983 */ /* 0x000ea20000300800 */
[C---:B------:R-:W-:Y:S02]  /*50790*/  HMMA.16816.F32.BF16 R8, R20.reuse, R10, R4 ;  /* 0x0000000a1408723c */ /* 0x040fe40000041804 */
[----:B--2---:R-:W-:Y:S01]  /*507a0*/  STL.64 [R1+0x2f08], R26 ;  /* 0x002f081a01007387 */ /* 0x004fe20000100a00 */
        /* <DEDUP_REMOVED lines=11> */
[----:B------:R-:W2:Y:S01]  /*50860*/  LDL.LU.64 R6, [R1+0x2f50] ;  /* 0x002f500001067983 */ /* 0x000ea20000300a00 */
[----:B------:R-:W2:Y:S02]  /*50870*/  LDL.LU.64 R4, [R1+0x2f48] ;  /* 0x002f480001047983 */ /* 0x000ea40000300a00 */
[----:B------:R-:W-:Y:S02]  /*50880*/  STL.64 [R1+0x1d0], R8 ;  /* 0x0001d00801007387 */ /* 0x000fe40000100a00 */
[----:B------:R0:W-:Y:S02]  /*50890*/  STL.64 [R1+0x1d8], R10 ;  /* 0x0001d80a01007387 */ /* 0x0001e40000100a00 */
[----:B0-----:R-:W2:Y:S02]  /*508a0*/  LDL.LU.64 R10, [R1+0x2f40] ;  /* 0x002f4000010a7983 */ /* 0x001ea40000300a00 */
[C---:B--2---:R-:W-:Y:S11]  /*508b0*/  HMMA.16816.F32.BF16 R4, R20.reuse, R10, R4 ;  /* 0x0000000a1404723c */ /* 0x044ff60000041804 */
[----:B------:R-:W-:Y:S11]  /*508c0*/  @!UPT UIADD3 URZ, URZ, URZ, URZ ;  /* 0x0000003f3f3ff290 */ /* 0x000ff6000fffe03f */
[----:B------:R-:W-:Y:S01]  /*508d0*/  @!UPT UIADD3 URZ, URZ, URZ, URZ ;  /* 0x0000003f3f3ff290 */ /* 0x000fe2000fffe03f */
[----:B------:R-:W-:Y:S01]  /*508e0*/  STL.64 [R1+0x1c0], R4 ;  /* 0x0001c00401007387 */ /* 0x000fe20000100a00 */
[----:B------:R0:W-:Y:S03]  /*508f0*/  STL.64 [R1+0x1c8], R6 ;  /* 0x0001c80601007387 */ /* 0x0001e60000100a00 */
[----:B0-----:R-:W2:Y:S01]  /*50900*/  LDL.LU.64 R6, [R1+0x2f38] ;  /* 0x002f380001067983 */ /* 0x001ea20000300a00 */
[----:B------:R-:W3:Y:S02]  /*50910*/  LDL.LU.64 R4, [R1+0x2f30] ;  /* 0x002f300001047983 */ /* 0x000ee40000300a00 */
[----:B------:R0:W-:Y:S02]  /*50920*/  STL.64 [R1+0x2ec8], R10 ;  /* 0x002ec80a01007387 */ /* 0x0001e40000100a00 */
[----:B------:R-:W3:Y:S01]  /*50930*/  LDL.LU R8, [R1+0x310] ;  /* 0x0003100001087983 */ /* 0x000ee20000300800 */
[----:B------:R-:W3:Y:S04]  /*50940*/  LDL.LU R9, [R1+0x314] ;  /* 0x0003140001097983 */ /* 0x000ee80000300800 */
[----:B0-----:R-:W3:Y:S01]  /*50950*/  LDL.LU R10, [R1+0x318] ;  /* 0x00031800010a7983 */ /* 0x001ee20000300800 */
[----:B------:R-:W3:Y:S02]  /*50960*/  LDL.LU R11, [R1+0x31c] ;  /* 0x00031c00010b7983 */ /* 0x000ee40000300800 */
[----:B------:R-:W4:Y:S01]  /*50970*/  LDL.LU R12, [R1+0x3b0] ;  /* 0x0003b000010c7983 */ /* 0x000f220000300800 */
[C---:B--2---:R-:W-:Y:S08]  /*50980*/  HMMA.16816.F32.BF16 R16, R20.reuse, R6, R16 ;  /* 0x000000061410723c */ /* 0x044ff00000041810 */
[C---:B---3--:R-:W-:Y:S11]  /*50990*/  HMMA.16816.F32.BF16 R8, R20.reuse, R14, R8 ;  /* 0x0000000e1408723c */ /* 0x048ff60000041808 */
[----:B------:R-:W-:Y:S11]  /*509a0*/  @!UPT UIADD3 URZ, URZ, URZ, URZ ;  /* 0x0000003f3f3ff290 */ /* 0x000ff6000fffe03f */
[----:B------:R-:W-:Y:S01]  /*509b0*/  @!UPT UIADD3 URZ, URZ, URZ, URZ ;  /* 0x0000003f3f3ff290 */ /* 0x000fe2000fffe03f */
[----:B------:R-:W-:Y:S01]  /*509c0*/  STL.64 [R1+0x1b0], R8 ;  /* 0x0001b00801007387 */ /* 0x000fe20000100a00 */
[----:B------:R0:W-:Y:S02]  /*509d0*/  STL.64 [R1+0x1b8], R10 ;  /* 0x0001b80a01007387 */ /* 0x0001e40000100a00 */
[----:B------:R-:W4:Y:S02]  /*509e0*/  LDL.LU R13, [R1+0x3b4] ;  /* 0x0003b400010d7983 */ /* 0x000f240000300800 */
[----:B------:R-:W4:Y:S01]  /*509f0*/  LDL.LU R14, [R1+0x3b8] ;  /* 0x0003b800010e7983 */ /* 0x000f220000300800 */
[----:B------:R-:W4:Y:S04]  /*50a00*/  LDL.LU R15, [R1+0x3bc] ;  /* 0x0003bc00010f7983 */ /* 0x000f280000300800 */
[----:B0-----:R-:W4:Y:S01]  /*50a10*/  LDL.64 R10, [R1+0x28] ;  /* 0x00002800010a7983 */ /* 0x001f220000100a00 */
[----:B------:R-:W-:Y:S02]  /*50a20*/  STL.64 [R1+0x1a0], R16 ;  /* 0x0001a01001007387 */ /* 0x000fe40000100a00 */
[----:B------:R0:W-:Y:S02]  /*50a30*/  STL.64 [R1+0x1a8], R18 ;  /* 0x0001a81201007387 */ /* 0x0001e40000100a00 */
[----:B0-----:R-:W2:Y:S01]  /*50a40*/  LDL.LU.64 R18, [R1+0x2f28] ;  /* 0x002f280001127983 */ /* 0x001ea20000300a00 */
[----:B------:R0:W-:Y:S02]  /*50a50*/  STL.64 [R1+0x2eb8], R6 ;  /* 0x002eb80601007387 */ /* 0x0001e40000100a00 */
[----:B------:R1:W-:Y:S01]  /*50a60*/  STL.64 [R1+0x2eb0], R4 ;  /* 0x002eb00401007387 */ /* 0x0003e20000100a00 */
[----:B0-----:R-:W3:Y:S01]  /*50a70*/  LDL.64 R6, [R1+0x8] ;  /* 0x0000080001067983 */ /* 0x001ee20000100a00 */
[C---:B--2---:R-:W-:Y:S03]  /*50a80*/  HMMA.16816.F32.BF16 R16, R20.reuse, R18, R24 ;  /* 0x000000121410723c */ /* 0x044fe60000041818 */
[----:B---3--:R0:W-:Y:S01]  /*50a90*/  STL.64 [R1+0x2ec0], R6 ;  /* 0x002ec00601007387 */ /* 0x0081e20000100a00 */
[----:B-1----:R-:W2:Y:S02]  /*50aa0*/  LDL.LU R4, [R1+0x3c0] ;  /* 0x0003c00001047983 */ /* 0x002ea40000300800 */
[----:B------:R-:W2:Y:S01]  /*50ab0*/  LDL.LU R5, [R1+0x3c4] ;  /* 0x0003c40001057983 */ /* 0x000ea20000300800 */
[----:B0-----:R-:W2:Y:S01]  /*50ac0*/  LDL.LU R6, [R1+0x3c8] ;  /* 0x0003c80001067983 */ /* 0x001ea20000300800 */
[----:B------:R-:W2:Y:S02]  /*50ad0*/  LDL.LU R7, [R1+0x3cc] ;  /* 0x0003cc0001077983 */ /* 0x000ea40000300800 */
[----:B------:R-:W3:Y:S02]  /*50ae0*/  LDL.LU.64 R26, [R1+0x2f20] ;  /* 0x002f2000011a7983 */ /* 0x000ee40000300a00 */
[----:B------:R-:W3:Y:S11]  /*50af0*/  LDL.LU.64 R24, [R1+0x2f18] ;  /* 0x002f180001187983 */ /* 0x000ef60000300a00 */
[----:B------:R-:W-:Y:S01]  /*50b00*/  STL.64 [R1+0x190], R16 ;  /* 0x0001901001007387 */ /* 0x000fe20000100a00 */
[----:B------:R0:W-:Y:S03]  /*50b10*/  STL.64 [R1+0x198], R18 ;  /* 0x0001981201007387 */ /* 0x0001e60000100a00 */
[----:B0-----:R-:W3:Y:S02]  /*50b20*/  LDL.LU.64 R18, [R1+0x2f10] ;  /* 0x002f100001127983 */ /* 0x001ee40000300a00 */
[C---:B---3--:R-:W-:Y:S02]  /*50b30*/  HMMA.16816.F32.BF16 R16, R20.reuse, R18, R24 ;  /* 0x000000121410723c */ /* 0x048fe40000041818 */
[----:B------:R-:W3:Y:S01]  /*50b40*/  LDL.LU.64 R26, [R1+0x2f08] ;  /* 0x002f0800011a7983 */ /* 0x000ee20000300a00 */
[----:B------:R-:W3:Y:S11]  /*50b50*/  LDL.LU.64 R24, [R1+0x2f00] ;  /* 0x002f000001187983 */ /* 0x000ef60000300a00 */
[----:B------:R-:W-:Y:S09]  /*50b60*/  @!UPT UIADD3 URZ, URZ, URZ, URZ ;  /* 0x0000003f3f3ff290 */ /* 0x000ff2000fffe03f */
[----:B------:R-:W-:Y:S01]  /*50b70*/  STL.64 [R1+0x180], R16 ;  /* 0x0001801001007387 */ /* 0x000fe20000100a00 */
[----:B------:R0:W-:Y:S03]  /*50b80*/  STL.64 [R1+0x188], R18 ;  /* 0x0001881201007387 */ /* 0x0001e60000100a00 */
[----:B0-----:R-:W3:Y:S02]  /*50b90*/  LDL.LU.64 R18, [R1+0x2ef8] ;  /* 0x002ef80001127983 */ /* 0x001ee40000300a00 */
[C---:B---3--:R-:W-:Y:S02]  /*50ba0*/  HMMA.16816.F32.BF16 R16, R20.reuse, R18, R24 ;  /* 0x000000121410723c */ /* 0x048fe40000041818 */
[----:B------:R-:W3:Y:S11]  /*50bb0*/  LDL.LU.64 R26, [R1+0x2ef0] ;  /* 0x002ef000011a7983 */ /* 0x000ef60000300a00 */
[----:B------:R-:W-:Y:S10]  /*50bc0*/  @!UPT UIADD3 URZ, URZ, URZ, URZ ;  /* 0x0000003f3f3ff290 */ /* 0x000ff4000fffe03f */
[----:B------:R-:W-:Y:S01]  /*50bd0*/  STL.64 [R1+0x170], R16 ;  /* 0x0001701001007387 */ /* 0x000fe20000100a00 */
[----:B------:R0:W-:Y:S03]  /*50be0*/  STL.64 [R1+0x178], R18 ;  /* 0x0001781201007387 */ /* 0x0001e60000100a00 */
[----:B0-----:R-:W3:Y:S01]  /*50bf0*/  LDL.LU.64 R18, [R1+0x2ee8] ;  /* 0x002ee80001127983 */ /* 0x001ee20000300a00 */
[----:B------:R-:W3:Y:S02]  /*50c00*/  LDL.LU.64 R16, [R1+0x2ee0] ;  /* 0x002ee00001107983 */ /* 0x000ee40000300a00 */
[----:B---3--:R-:W-:Y:S01]  /*50c10*/  HMMA.16816.F32.BF16 R20, R20, R26, R16 ;  /* 0x0000001a1414723c */ /* 0x008fe20000041810 */
[----:B------:R-:W4:Y:S01]  /*50c20*/  LDL.LU.64 R18, [R1+0x2ed8] ;  /* 0x002ed80001127983 */ /* 0x000f220000300a00 */
[----:B------:R-:W4:Y:S02]  /*50c30*/  LDL.LU.64 R16, [R1+0x2ed0] ;  /* 0x002ed00001107983 */ /* 0x000f240000300a00 */
[----:B------:R0:W-:Y:S02]  /*50c40*/  STL.64 [R1+0x2e98], R26 ;  /* 0x002e981a01007387 */ /* 0x0001e40000100a00 */
[----:B------:R-:W3:Y:S11]  /*50c50*/  LDL.LU R24, [R1+0x400] ;  /* 0x0004000001187983 */ /* 0x000ef60000300800 */
[----:B------:R-:W-:Y:S06]  /*50c60*/  @!UPT UIADD3 URZ, URZ, URZ, URZ ;  /* 0x0000003f3f3ff290 */ /* 0x000fec000fffe03f */
[----:B------:R-:W-:Y:S01]  /*50c70*/  STL.64 [R1+0x150], R20 ;  /* 0x0001501401007387 */ /* 0x000fe20000100a00 */
[----:B------:R-:W-:Y:S02]  /*50c80*/  STL.64 [R1+0x158], R22 ;  /* 0x0001581601007387 */ /* 0x000fe40000100a00 */
[----:B------:R-:W3:Y:S02]  /*50c90*/  LDL.LU R25, [R1+0x404] ;  /* 0x0004040001197983 */ /* 0x000ee40000300800 */
[----:B0-----:R-:W2:Y:S01]  /*50ca0*/  LDL.LU R26, [R1+0x408] ;  /* 0x00040800011a7983 */ /* 0x001ea20000300800 */
[----:B------:R-:W2:Y:S04]  /*50cb0*/  LDL.LU R27, [R1+0x40c] ;  /* 0x00040c00011b7983 */ /* 0x000ea80000300800 */
[----:B--2---:R-:W-:Y:S01]  /*50cc0*/  STL.64 [R1+0x2ea8], R26 ;  /* 0x002ea81a01007387 */ /* 0x004fe20000100a00 */
[----:B---3--:R0:W-:Y:S03]  /*50cd0*/  STL.64 [R1+0x2ea0], R24 ;  /* 0x002ea01801007387 */ /* 0x0081e60000100a00 */
[----:B0-----:R-:W2:Y:S01]  /*50ce0*/  LDL.LU R24, [R1+0x3e0] ;  /* 0x0003e00001187983 */ /* 0x001ea20000300800 */
[----:B------:R-:W2:Y:S02]  /*50cf0*/  LDL.LU R25, [R1+0x3e4] ;  /* 0x0003e40001197983 */ /* 0x000ea40000300800 */
[----:B------:R-:W2:Y:S02]  /*50d00*/  LDL.LU R26, [R1+0x3e8] ;  /* 0x0003e800011a7983 */ /* 0x000ea40000300800 */
[----:B------:R-:W2:Y:S01]  /*50d10*/  LDL.LU R27, [R1+0x3ec] ;  /* 0x0003ec00011b7983 */ /* 0x000ea20000300800 */
[----:B------:R-:W3:Y:S01]  /*50d20*/  LDL.LU.64 R22, [R1+0x68] ;  /* 0x0000680001167983 */ /* 0x000ee20000300a00 */
[C---:B----4-:R-:W-:Y:S03]  /*50d30*/  HMMA.16816.F32.BF16 R12, R16.reuse, R10, R12 ;  /* 0x0000000a100c723c */ /* 0x050fe6000004180c */
[----:B---3--:R0:W-:Y:S01]  /*50d40*/  STL.64 [R1+0x2e90], R22 ;  /* 0x002e901601007387 */ /* 0x0081e20000100a00 */
[----:B------:R-:W3:Y:S02]  /*50d50*/  LDL.LU R20, [R1+0x420] ;  /* 0x0004200001147983 */ /* 0x000ee40000300800 */
[----:B------:R-:W3:Y:S01]  /*50d60*/  LDL.LU R21, [R1+0x424] ;  /* 0x0004240001157983 */ /* 0x000ee20000300800 */
[----:B0-----:R-:W3:Y:S01]  /*50d70*/  LDL.LU R22, [R1+0x428] ;  /* 0x0004280001167983 */ /* 0x001ee20000300800 */
[----:B------:R-:W3:Y:S11]  /*50d80*/  LDL.LU R23, [R1+0x42c] ;  /* 0x00042c0001177983 */ /* 0x000ef60000300800 */
[----:B------:R-:W-:Y:S04]  /*50d90*/  @!UPT UIADD3 URZ, URZ, URZ, URZ ;  /* 0x0000003f3f3ff290 */ /* 0x000fe8000fffe03f */
[----:B------:R0:W-:Y:S02]  /*50da0*/  STL.64 [R1+0x140], R12 ;  /* 0x0001400c01007387 */ /* 0x0001e40000100a00 */
[----:B------:R-:W-:Y:S01]  /*50db0*/  STL.64 [R1+0x148], R14 ;  /* 0x0001480e01007387 */ /* 0x000fe20000100a00 */
[----:B0-----:R-:W-:Y:S01]  /*50dc0*/  MOV R13, R10 ;  /* 0x0000000a000d7202 */ /* 0x001fe20000000f00 */
[----:B------:R-:W-:Y:S02]  /*50dd0*/  IMAD.MOV.U32 R12, RZ, RZ, R11 ;  /* 0x000000ffff0c7224 */ /* 0x000fe400078e000b */
[----:B------:R-:W4:Y:S02]  /*50de0*/  LDL.LU.64 R10, [R1+0x2ec8] ;  /* 0x002ec800010a7983 */ /* 0x000f240000300a00 */
[C---:B----4-:R-:W-:Y:S11]  /*50df0*/  HMMA.16816.F32.BF16 R4, R16.reuse, R10, R4 ;  /* 0x0000000a1004723c */ /* 0x050ff60000041804 */
[----:B------:R-:W-:Y:S11]  /*50e00*/  @!UPT UIADD3 URZ, URZ, URZ, URZ ;  /* 0x0000003f3f3ff290 */ /* 0x000ff6000fffe03f */
[----:B------:R-:W-:Y:S01]  /*50e10*/  @!UPT UIADD3 URZ, URZ, URZ, URZ ;  /* 0x0000003f3f3ff290 */ /* 0x000fe2000fffe03f */
[----:B------:R-:W-:Y:S01]  /*50e20*/  STL.64 [R1+0x130], R4 ;  /* 0x0001300401007387 */ /* 0x000fe20000100a00 */
[----:B------:R0:W-:Y:S03]  /*50e30*/  STL.64 [R1+0x138], R6 ;  /* 0x0001380601007387 */ /* 0x0001e60000100a00 */
[----:B0-----:R-:W4:Y:S01]  /*50e40*/  LDL.LU.64 R6, [R1+0x2ec0] ;  /* 0x002ec00001067983 */ /* 0x001f220000300a00 */
[----:B------:R0:W-:Y:S02]  /*50e50*/  STL.64 [R1+0x2e58], R10 ;  /* 0x002e580a01007387 */ /* 0x0001e40000100a00 */
[----:B------:R-:W4:Y:S02]  /*50e60*/  LDL.LU R8, [R1+0x3d0] ;  /* 0x0003d00001087983 */ /* 0x000f240000300800 */
[----:B------:R-:W4:Y:S01]  /*50e70*/  LDL.LU R9, [R1+0x3d4] ;  /* 0x0003d40001097983 */ /* 0x000f220000300800 */
[----:B0-----:R-:W4:Y:S01]  /*50e80*/  LDL.LU R10, [R1+0x3d8] ;  /* 0x0003d800010a7983 */ /* 0x001f220000300800 */
[----:B------:R-:W4:Y:S02]  /*50e90*/  LDL.LU R11, [R1+0x3dc] ;  /* 0x0003dc00010b7983 */ /* 0x000f240000300800 */
[C---:B----4-:R-:W-:Y:S01]  /*50ea0*/  HMMA.16816.F32.BF16 R8, R16.reuse, R6, R8 ;  /* 0x000000061008723c */ /* 0x050fe20000041808 */
[----:B------:R-:W-:Y:S11]  /*50eb0*/  IMAD.MOV.U32 R2, RZ, RZ, R7 ;  /* 0x000000ffff027224 */ /* 0x000ff600078e0007 */
[----:B------:R-:W-:Y:S11]  /*50ec0*/  @!UPT UIADD3 URZ, URZ, URZ, URZ ;  /* 0x0000003f3f3ff290 */ /* 0x000ff6000fffe03f */
[----:B------:R0:W-:Y:S01]  /*50ed0*/  STL.64 [R1+0x200], R8 ;  /* 0x0002000801007387 */ /* 0x0001e20000100a00 */
[----:B------:R-:W-:Y:S01]  /*50ee0*/  STL.64 [R1+0x208], R10 ;  /* 0x0002080a01007387 */ /* 0x000fe20000100a00 */
[----:B0-----:R-:W-:Y:S02]  /*50ef0*/  MOV R8, R6 ;  /* 0x0000000600087202 */ /* 0x001fe40000000f00 */
[----:B------:R-:W2:Y:S01]  /*50f00*/  LDL.LU.64 R6, [R1+0x2eb8] ;  /* 0x002eb80001067983 */ /* 0x000ea20000300a00 */
[----:B------:R-:W4:Y:S01]  /*50f10*/  LDL.LU.64 R4, [R1+0x2eb0] ;  /* 0x002eb00001047983 */ /* 0x000f220000300a00 */
[C---:B--2---:R-:W-:Y:S11]  /*50f20*/  HMMA.16816.F32.BF16 R24, R16.reuse, R6, R24 ;  /* 0x000000061018723c */ /* 0x044ff60000041818 */
[----:B------:R-:W-:Y:S11]  /*50f30*/  @!UPT UIADD3 URZ, URZ, URZ, URZ ;  /* 0x0000003f3f3ff290 */ /* 0x000ff6000fffe03f */
[----:B------:R-:W-:Y:S01]  /*50f40*/  @!UPT UIADD3 URZ, URZ, URZ, URZ ;  /* 0x0000003f3f3ff290 */ /* 0x000fe2000fffe03f */
[----:B------:R-:W-:Y:S01]  /*50f50*/  STL.64 [R1+0x210], R24 ;  /* 0x0002101801007387 */ /* 0x000fe20000100a00 */
[----:B------:R0:W-:Y:S03]  /*50f60*/  STL.64 [R1+0x218], R26 ;  /* 0x0002181a01007387 */ /* 0x0001e60000100a00 */
[----:B0-----:R-:W2:Y:S01]  /*50f70*/  LDL.LU.64 R26, [R1+0x2ea8] ;  /* 0x002ea800011a7983 */ /* 0x001ea20000300a00 */
[----:B------:R-:W2:Y:S02]  /*50f80*/  LDL.LU.64 R24, [R1+0x2ea0] ;  /* 0x002ea00001187983 */ /* 0x000ea40000300a00 */
[----:B------:R0:W-:Y:S02]  /*50f90*/  STL.64 [R1+0x2e38], R6 ;  /* 0x002e380601007387 */ /* 0x0001e40000100a00 */
[----:B----4-:R-:W-:Y:S01]  /*50fa0*/  STL.64 [R1+0x2e30], R4 ;  /* 0x002e300401007387 */ /* 0x010fe20000100a00 */
[----:B0-----:R-:W2:Y:S02]  /*50fb0*/  LDL.64 R6, [R1+0x38] ;  /* 0x0000380001067983 */ /* 0x001ea40000100a00 */
[C---:B--2---:R-:W-:Y:S11]  /*50fc0*/  HMMA.16816.F32.BF16 R24, R16.reuse, R6, R24 ;  /* 0x000000061018723c */ /* 0x044ff60000041818 */
[----:B------:R-:W-:Y:S11]  /*50fd0*/  @!UPT UIADD3 URZ, URZ, URZ, URZ ;  /* 0x0000003f3f3ff290 */ /* 0x000ff6000fffe03f */
[----:B------:R-:W-:Y:S01]  /*50fe0*/  @!UPT UIADD3 URZ, URZ, URZ, URZ ;  /* 0x0000003f3f3ff290 */ /* 0x000fe2000fffe03f */
[----:B------:R-:W-:Y:S01]  /*50ff0*/  STL.64 [R1+0x250], R24 ;  /* 0x0002501801007387 */ /* 0x000fe20000100a00 */
[----:B------:R0:W-:Y:S03]  /*51000*/  STL.64 [R1+0x258], R26 ;  /* 0x0002581a01007387 */ /* 0x0001e60000100a00 */
[----:B0-----:R-:W2:Y:S01]  /*51010*/  LDL.LU.64 R26, [R1+0x2e98] ;  /* 0x002e9800011a7983 */ /* 0x001ea20000300a00 */
[----:B------:R-:W-:Y:S01]  /*51020*/  MOV R24, R6 ;  /* 0x0000000600187202 */ /* 0x000fe20000000f00 */
[----:B------:R-:W-:Y:S01]  /*51030*/  IMAD.MOV.U32 R9, RZ, RZ, R7 ;  /* 0x000000ffff097224 */ /* 0x000fe200078e0007 */
[----:B------:R-:W-:Y:S01]  /*51040*/  MOV R6, R8 ;  /* 0x0000000800067202 */ /* 0x000fe20000000f00 */
[----:B------:R-:W-:Y:S01]  /*51050*/  IMAD.MOV.U32 R7, RZ, RZ, R2 ;  /* 0x000000ffff077224 */ /* 0x000fe200078e0002 */
[----:B--2---:R-:W-:Y:S01]  /*51060*/  STL.64 [R1+0x2e88], R26 ;  /* 0x002e881a01007387 */ /* 0x004fe20000100a00 */
[----:B------:R0:W-:Y:S03]  /*51070*/  STL [R1+0x2e80], R24 ;  /* 0x002e801801007387 */ /* 0x0001e60000100800 */
[----:B0-----:R-:W2:Y:S01]  /*51080*/  LDL.LU R24, [R1+0x490] ;  /* 0x0004900001187983 */ /* 0x001ea20000300800 */
[----:B------:R-:W2:Y:S02]  /*51090*/  LDL.LU R25, [R1+0x494] ;  /* 0x0004940001197983 */ /* 0x000ea40000300800 */
[----:B------:R-:W2:Y:S02]  /*510a0*/  LDL.LU R26, [R1+0x498] ;  /* 0x00049800011a7983 */ /* 0x000ea40000300800 */
[----:B------:R-:W2:Y:S01]  /*510b0*/  LDL.LU R27, [R1+0x49c] ;  /* 0x00049c00011b7983 */ /* 0x000ea20000300800 */
[----:B------:R0:W-:Y:S04]  /*510c0*/  STL.64 [R1+0x2e50], R6 ;  /* 0x002e500601007387 */ /* 0x0001e80000100a00 */
[----:B0-----:R-:W3:Y:S01]  /*510d0*/  LDL.LU.64 R6, [R1+0x58] ;  /* 0x0000580001067983 */ /* 0x001ee20000300a00 */
[----:B------:R-:W-:Y:S01]  /*510e0*/  IMAD.MOV.U32 R11, RZ, RZ, R12 ;  /* 0x000000ffff0b7224 */ /* 0x000fe200078e000c */
[----:B------:R-:W-:Y:S01]  /*510f0*/  MOV R10, R13 ;  /* 0x0000000d000a7202 */ /* 0x000fe20000000f00 */
[C---:B---3--:R-:W-:Y:S01]  /*51100*/  HMMA.16816.F32.BF16 R20, R16.reuse, R6, R20 ;  /* 0x000000061014723c */ /* 0x048fe20000041814 */
[----:B------:R-:W-:Y:S01]  /*51110*/  MOV R8, R6 ;  /* 0x0000000600087202 */ /* 0x000fe20000000f00 */
[----:B------:R-:W-:Y:S11]  /*51120*/  IMAD.MOV.U32 R2, RZ, RZ, R7 ;  /* 0x000000ffff027224 */ /* 0x000ff600078e0007 */
[----:B------:R-:W-:Y:S10]  /*51130*/  @!UPT UIADD3 URZ, URZ, URZ, URZ ;  /* 0x0000003f3f3ff290 */ /* 0x000ff4000fffe03f */
[----:B------:R-:W-:Y:S01]  /*51140*/  STL.64 [R1+0x260], R20 ;  /* 0x0002601401007387 */ /* 0x000fe20000100a00 */
[----:B------:R0:W-:Y:S03]  /*51150*/  STL.64 [R1+0x268], R22 ;  /* 0x0002681601007387 */ /* 0x0001e60000100a00 */
[----:B0-----:R-:W2:Y:S01]  /*51160*/  LDL.LU.64 R22, [R1+0x2e90] ;  /* 0x002e900001167983 */ /* 0x001ea20000300a00 */
[----:B------:R-:W3:Y:S02]  /*51170*/  LDL.LU R12, [R1+0x480] ;  /* 0x00048000010c7983 */ /* 0x000ee40000300800 */
[----:B------:R-:W3:Y:S02]  /*51180*/  LDL.LU R13, [R1+0x484] ;  /* 0x00048400010d7983 */ /* 0x000ee40000300800 */
[----:B------:R-:W3:Y:S01]  /*51190*/  LDL.LU R14, [R1+0x488] ;  /* 0x00048800010e7983 */ /* 0x000ee20000300800 */
[----:B------:R-:W3:Y:S01]  /*511a0*/  LDL.LU R15, [R1+0x48c] ;  /* 0x00048c00010f7983 */ /* 0x000ee20000300800 */
[----:B------:R-:W4:Y:S02]  /*511b0*/  LDL.LU R4, [R1+0x460] ;  /* 0x0004600001047983 */ /* 0x000f240000300800 */
[----:B------:R-:W4:Y:S02]  /*511c0*/  LDL.LU R5, [R1+0x464] ;  /* 0x0004640001057983 */ /* 0x000f240000300800 */
[----:B------:R-:W3:Y:S01]  /*511d0*/  LDL.LU R6, [R1+0x468] ;  /* 0x0004680001067983 */ /* 0x000ee20000300800 */
[----:B------:R-:W3:Y:S01]  /*511e0*/  LDL.LU R7, [R1+0x46c] ;  /* 0x00046c0001077983 */ /* 0x000ee20000300800 */
[----:B--2---:R-:W-:Y:S03]  /*511f0*/  HMMA.16816.F32.BF16 R24, R16, R22, R24 ;  /* 0x000000161018723c */ /* 0x004fe60000041818 */
[----:B---3--:R-:W-:Y:S01]  /*51200*/  STL.64 [R1+0x2e68], R6 ;  /* 0x002e680601007387 */ /* 0x008fe20000100a00 */
[----:B----4-:R0:W-:Y:S03]  /*51210*/  STL.64 [R1+0x2e60], R4 ;  /* 0x002e600401007387 */ /* 0x0101e60000100a00 */
[----:B0-----:R-:W2:Y:S01]  /*51220*/  LDL.LU R4, [R1+0x470] ;  /* 0x0004700001047983 */ /* 0x001ea20000300800 */
[----:B------:R-:W2:Y:S02]  /*51230*/  LDL.LU R5, [R1+0x474] ;  /* 0x0004740001057983 */ /* 0x000ea40000300800 */
[----:B------:R-:W2:Y:S02]  /*51240*/  LDL.LU R6, [R1+0x478] ;  /* 0x0004780001067983 */ /* 0x000ea40000300800 */
[----:B------:R-:W2:Y:S11]  /*51250*/  LDL.LU R7, [R1+0x47c] ;  /* 0x00047c0001077983 */ /* 0x000eb60000300800 */
[----:B------:R-:W-:Y:S01]  /*51260*/  STL.64 [R1+0x280], R24 ;  /* 0x0002801801007387 */ /* 0x000fe20000100a00 */
[----:B------:R0:W-:Y:S03]  /*51270*/  STL.64 [R1+0x288], R26 ;  /* 0x0002881a01007387 */ /* 0x0001e60000100a00 */
[----:B0-----:R-:W3:Y:S01]  /*51280*/  LDL.LU.64 R26, [R1+0x2e88] ;  /* 0x002e8800011a7983 */ /* 0x001ee20000300a00 */
[----:B------:R-:W4:Y:S02]  /*51290*/  LDL.LU R24, [R1+0x2e80] ;  /* 0x002e800001187983 */ /* 0x000f240000300800 */
[----:B------:R0:W-:Y:S02]  /*512a0*/  STL.64 [R1+0x2e08], R22 ;  /* 0x002e081601007387 */ /* 0x0001e40000100a00 */
[----:B------:R-:W2:Y:S01]  /*512b0*/  LDL.LU R20, [R1+0x410] ;  /* 0x0004100001147983 */ /* 0x000ea20000300800 */
[----:B------:R-:W2:Y:S04]  /*512c0*/  LDL.LU R21, [R1+0x414] ;  /* 0x0004140001157983 */ /* 0x000ea80000300800 */
[----:B0-----:R-:W2:Y:S01]  /*512d0*/  LDL.LU R22, [R1+0x418] ;  /* 0x0004180001167983 */ /* 0x001ea20000300800 */
[----:B------:R-:W2:Y:S03]  /*512e0*/  LDL.LU R23, [R1+0x41c] ;  /* 0x00041c0001177983 */ /* 0x000ea60000300800 */
[----:B--2---:R4:W-:Y:S01]  /*512f0*/  STL.64 [R1+0x2e18], R22 ;  /* 0x002e181601007387 */ /* 0x0049e20000100a00 */
[----:B------:R0:W-:Y:S01]  /*51300*/  STL.64 [R1+0x2e10], R20 ;  /* 0x002e101401007387 */ /* 0x0001e20000100a00 */
[----:B----4-:R-:W-:Y:S01]  /*51310*/  MOV R22, R24 ;  /* 0x0000001800167202 */ /* 0x010fe20000000f00 */
[----:B------:R-:W-:-:S05]  /*51320*/  IMAD.MOV.U32 R23, RZ, RZ, R9 ;  /* 0x000000ffff177224 */ /* 0x000fca00078e0009 */
[----:B------:R1:W-:Y:S01]  /*51330*/  STL.64 [R1+0x2e28], R22 ;  /* 0x002e281601007387 */ /* 0x0003e20000100a00 */
[----:B0-----:R-:W2:Y:S02]  /*51340*/  LDL.LU R20, [R1+0x440] ;  /* 0x0004400001147983 */ /* 0x001ea40000300800 */
[----:B------:R-:W2:Y:S01]  /*51350*/  LDL.LU R21, [R1+0x444] ;  /* 0x0004440001157983 */ /* 0x000ea20000300800 */
[----:B-1----:R-:W4:Y:S01]  /*51360*/  LDL.LU R22, [R1+0x448] ;  /* 0x0004480001167983 */ /* 0x002f220000300800 */
[----:B------:R-:W4:Y:S01]  /*51370*/  LDL.LU R23, [R1+0x44c] ;  /* 0x00044c0001177983 */ /* 0x000f220000300800 */
[----:B---3--:R-:W-:Y:S02]  /*51380*/  HMMA.16816.F32.BF16 R16, R16, R26, R12 ;  /* 0x0000001a1010723c */ /* 0x008fe4000004180c */
[----:B----4-:R-:W-:Y:S01]  /*51390*/  STL.64 [R1+0x2e48], R22 ;  /* 0x002e481601007387 */ /* 0x010fe20000100a00 */
[----:B--2---:R0:W-:Y:S03]  /*513a0*/  STL.64 [R1+0x2e40], R20 ;  /* 0x002e401401007387 */ /* 0x0041e60000100a00 */
[----:B0-----:R-:W2:Y:S01]  /*513b0*/  LDL.LU R20, [R1+0x450] ;  /* 0x0004500001147983 */ /* 0x001ea20000300800 */
[----:B------:R-:W2:Y:S02]  /*513c0*/  LDL.LU R21, [R1+0x454] ;  /* 0x0004540001157983 */ /* 0x000ea40000300800 */
[----:B------:R-:W2:Y:S02]  /*513d0*/  LDL.LU R22, [R1+0x458] ;  /* 0x0004580001167983 */ /* 0x000ea40000300800 */
[----:B------:R-:W2:Y:S01]  /*513e0*/  LDL.LU R23, [R1+0x45c] ;  /* 0x00045c0001177983 */ /* 0x000ea20000300800 */
[----:B------:R-:W3:Y:S01]  /*513f0*/  LDL.LU.64 R14, [R1+0x2e78] ;  /* 0x002e7800010e7983 */ /* 0x000ee20000300a00 */
[----:B------:R-:W3:Y:S02]  /*51400*/  LDL.LU.64 R12, [R1+0x2e70] ;  /* 0x002e7000010c7983 */ /* 0x000ee40000300a00 */
[----:B------:R0:W-:Y:S02]  /*51410*/  STL.64 [R1+0x2e20], R26 ;  /* 0x002e201a01007387 */ /* 0x0001e40000100a00 */
[----:B------:R-:W4:Y:S06]  /*51420*/  LDL.LU R24, [R1+0x430] ;  /* 0x0004300001187983 */ /* 0x000f2c0000300800 */
[----:B------:R-:W-:Y:S01]  /*51430*/  STL.64 [R1+0x270], R16 ;  /* 0x0002701001007387 */ /* 0x000fe20000100a00 */
[----:B------:R1:W-:Y:S02]  /*51440*/  STL.64 [R1+0x278], R18 ;  /* 0x0002781201007387 */ /* 0x0003e40000100a00 */
[----:B------:R-:W4:Y:S01]  /*51450*/  LDL.LU R25, [R1+0x434] ;  /* 0x0004340001197983 */ /* 0x000f220000300800 */
[----:B0-----:R-:W4:Y:S01]  /*51460*/  LDL.LU R26, [R1+0x438] ;  /* 0x00043800011a7983 */ /* 0x001f220000300800 */
[----:B------:R-:W4:Y:S01]  /*51470*/  LDL.LU R27, [R1+0x43c] ;  /* 0x00043c00011b7983 */ /* 0x000f220000300800 */
[----:B-1----:R-:W-:-:S02]  /*51480*/  MOV R18, R8 ;  /* 0x0000000800127202 */ /* 0x002fc40000000f00 */
[C---:B---3--:R-:W-:Y:S01]  /*51490*/  HMMA.16816.F32.BF16 R8, R12.reuse, R10, R4 ;  /* 0x0000000a0c08723c */ /* 0x048fe20000041804 */
[----:B------:R-:W3:Y:S01]  /*514a0*/  LDL.LU.64 R6, [R1+0x2e68] ;  /* 0x002e680001067983 */ /* 0x000ee20000300a00 */
[----:B------:R-:W3:Y:S11]  /*514b0*/  LDL.LU.64 R4, [R1+0x2e60] ;  /* 0x002e600001047983 */ /* 0x000ef60000300a00 */
[----:B------:R-:W-:Y:S10]  /*514c0*/  @!UPT UIADD3 URZ, URZ, URZ, URZ ;  /* 0x0000003f3f3ff290 */ /* 0x000ff4000fffe03f */
[----:B------:R-:W-:Y:S01]  /*514d0*/  STL.64 [R1+0x4b0], R8 ;  /* 0x0004b00801007387 */ /* 0x000fe20000100a00 */
[----:B------:R0:W-:Y:S03]  /*514e0*/  STL.64 [R1+0x4b8], R10 ;  /* 0x0004b80a01007387 */ /* 0x0001e60000100a00 */
[----:B0-----:R-:W3:Y:S02]  /*514f0*/  LDL.LU.64 R10, [R1+0x2e58] ;  /* 0x002e5800010a7983 */ /* 0x001ee40000300a00 */
[C---:B---3--:R-:W-:Y:S02]  /*51500*/  HMMA.16816.F32.BF16 R8, R12.reuse, R10, R4 ;  /* 0x0000000a0c08723c */ /* 0x048fe40000041804 */
        /* <DEDUP_REMOVED lines=8> */
[C---:B--2---:R-:W-:Y:S01]  /*51590*/  HMMA.16816.F32.BF16 R4, R12.reuse, R6, R20 ;  /* 0x000000060c04723c */ /* 0x044fe20000041814 */
[----:B------:R-:W2:Y:S01]  /*515a0*/  LDL.LU.64 R22, [R1+0x2e48] ;  /* 0x002e480001167983 */ /* 0x000ea20000300a00 */
[----:B------:R-:W2:Y:S11]  /*515b0*/  LDL.LU.64 R20, [R1+0x2e40] ;  /* 0x002e400001147983 */ /* 0x000eb60000300a00 */
[----:B------:R-:W-:Y:S10]  /*515c0*/  @!UPT UIADD3 URZ, URZ, URZ, URZ ;  /* 0x0000003f3f3ff290 */ /* 0x000ff4000fffe03f */
[----:B------:R-:W-:Y:S01]  /*515d0*/  STL.64 [R1+0x4e0], R4 ;  /* 0x0004e00401007387 */ /* 0x000fe20000100a00 */
[----:B------:R0:W-:Y:S03]  /*515e0*/  STL.64 [R1+0x4e8], R6 ;  /* 0x0004e80601007387 */ /* 0x0001e60000100a00 */
[----:B0-----:R-:W2:Y:S01]  /*515f0*/  LDL.LU.64 R6, [R1+0x2e38] ;  /* 0x002e380001067983 */ /* 0x001ea20000300a00 */
[----:B------:R-:W3:Y:S01]  /*51600*/  LDL.LU.64 R4, [R1+0x2e30] ;  /* 0x002e300001047983 */ /* 0x000ee20000300a00 */
[C---:B--2---:R-:W-:Y:S11]  /*51610*/  HMMA.16816.F32.BF16 R20, R12.reuse, R6, R20 ;  /* 0x000000060c14723c */ /* 0x044ff60000041814 */
[----:B------:R-:W-:Y:S11]  /*51620*/  @!UPT UIADD3 URZ, URZ, URZ, URZ ;  /* 0x0000003f3f3ff290 */ /* 0x000ff6000fffe03f */
[----:B------:R-:W-:Y:S01]  /*51630*/  @!UPT UIADD3 URZ, URZ, URZ, URZ ;  /* 0x0000003f3f3ff290 */ /* 0x000fe2000fffe03f */
[----:B------:R-:W-:Y:S01]  /*51640*/  STL.64 [R1+0x500], R20 ;  /* 0x0005001401007387 */ /* 0x000fe20000100a00 */
[----:B------:R0:W-:Y:S03]  /*51650*/  STL.64 [R1+0x508], R22 ;  /* 0x0005081601007387 */ /* 0x0001e60000100a00 */
[----:B0-----:R-:W4:Y:S01]  /*51660*/  LDL.LU.64 R22, [R1+0x2e28] ;  /* 0x002e280001167983 */ /* 0x001f220000300a00 */
[----:B------:R-:W-:Y:S02]  /*51670*/  STL.64 [R1+0x2dc0], R6 ;  /* 0x002dc00601007387 */ /* 0x000fe40000100a00 */
[----:B---3--:R0:W-:Y:S02]  /*51680*/  STL.64 [R1+0x2db8], R4 ;  /* 0x002db80401007387 */ /* 0x0081e40000100a00 */
[----:B0-----:R-:W2:Y:S01]  /*51690*/  LDL.LU R4, [R1+0x3f0] ;  /* 0x0003f00001047983 */ /* 0x001ea20000300800 */
[----:B------:R-:W2:Y:S02]  /*516a0*/  LDL.LU R5, [R1+0x3f4] ;  /* 0x0003f40001057983 */ /* 0x000ea40000300800 */
[----:B------:R-:W2:Y:S02]  /*516b0*/  LDL.LU R6, [R1+0x3f8] ;  /* 0x0003f80001067983 */ /* 0x000ea40000300800 */
[----:B------:R-:W2:Y:S01]  /*516c0*/  LDL.LU R7, [R1+0x3fc] ;  /* 0x0003fc0001077983 */ /* 0x000ea20000300800 */
[----:B----4-:R-:W-:Y:S01]  /*516d0*/  HMMA.16816.F32.BF16 R20, R12, R22, R24 ;  /* 0x000000160c14723c */ /* 0x010fe20000041818 */
[----:B------:R-:W3:Y:S11]  /*516e0*/  LDL.LU.64 R26, [R1+0x2e20] ;  /* 0x002e2000011a7983 */ /* 0x000ef60000300a00 */
[----:B------:R-:W-:Y:S11]  /*516f0*/  @!UPT UIADD3 URZ, URZ, URZ, URZ ;  /* 0x0000003f3f3ff290 */ /* 0x000ff6000fffe03f */
[----:B------:R-:W-:Y:S01]  /*51700*/  STL.64 [R1+0x550], R20 ;  /* 0x0005501401007387 */ /* 0x000fe20000100a00 */
[----:B------:R0:W-:Y:S03]  /*51710*/  STL.64 [R1+0x558], R22 ;  /* 0x0005581601007387 */ /* 0x0001e60000100a00 */
[----:B0-----:R-:W4:Y:S01]  /*51720*/  LDL.LU.64 R22, [R1+0x2e18] ;  /* 0x002e180001167983 */ /* 0x001f220000300a00 */
[----:B------:R-:W4:Y:S02]  /*51730*/  LDL.LU.64 R20, [R1+0x2e10] ;  /* 0x002e100001147983 */ /* 0x000f240000300a00 */
[----:B------:R-:W-:-:S07]  /*51740*/  IMAD.MOV.U32 R19, RZ, RZ, R2 ;  /* 0x000000ffff137224 */ /* 0x000fce00078e0002 */
[C---:B----4-:R-:W-:Y:S11]  /*51750*/  HMMA.16816.F32.BF16 R20, R12.reuse, R18, R20 ;  /* 0x000000120c14723c */ /* 0x050ff60000041814 */
[----:B------:R-:W-:Y:S11]  /*51760*/  @!UPT UIADD3 URZ, URZ, URZ, URZ ;  /* 0x0000003f3f3ff290 */ /* 0x000ff6000fffe03f */
[----:B------:R-:W-:Y:S01]  /*51770*/  @!UPT UIADD3 URZ, URZ, URZ, URZ ;  /* 0x0000003f3f3ff290 */ /* 0x000fe2000fffe03f */
[----:B------:R-:W-:Y:S01]  /*51780*/  STL.64 [R1+0x570], R20 ;  /* 0x0005701401007387 */ /* 0x000fe20000100a00 */
[----:B------:R0:W-:Y:S03]  /*51790*/  STL.64 [R1+0x578], R22 ;  /* 0x0005781601007387 */ /* 0x0001e60000100a00 */
[----:B0-----:R-:W2:Y:S01]  /*517a0*/  LDL.LU.64 R22, [R1+0x2e08] ;  /* 0x002e080001167983 */ /* 0x001ea20000300a00 */
[----:B------:R2:W-:Y:S02]  /*517b0*/  STL.64 [R1+0x2df0], R18 ;  /* 0x002df01201007387 */ /* 0x0005e40000100a00 */
[C---:B--2---:R-:W-:Y:S01]  /*517c0*/  HMMA.16816.F32.BF16 R16, R12.reuse, R22, R4 ;  /* 0x000000160c10723c */ /* 0x044fe20000041804 */
[----:B------:R-:W2:Y:S04]  /*517d0*/  LDL.LU.64 R6, [R1+0x8] ;  /* 0x0000080001067983 */ /* 0x000ea80000300a00 */
[----:B--2---:R0:W-:Y:S11]  /*517e0*/  STL.64 [R1+0x2dd8], R6 ;  /* 0x002dd80601007387 */ /* 0x0041f60000100a00 */
[----:B------:R-:W-:Y:S07]  /*517f0*/  @!UPT UIADD3 URZ, URZ, URZ, URZ ;  /* 0x0000003f3f3ff290 */ /* 0x000fee000fffe03f */
[----:B------:R-:W-:Y:S02]  /*51800*/  STL.64 [R1+0x5a0], R16 ;  /* 0x0005a01001007387 */ /* 0x000fe40000100a00 */
[----:B------:R-:W-:Y:S01]  /*51810*/  STL.64 [R1+0x5a8], R18 ;  /* 0x0005a81201007387 */ /* 0x000fe20000100a00 */
[----:B0-----:R-:W2:Y:S04]  /*51820*/  LDL.LU.64 R6, [R1+0x18] ;  /* 0x0000180001067983 */ /* 0x001ea80000300a00 */
[----:B--2---:R-:W-:Y:S01]  /*51830*/  STL.64 [R1+0x2de8], R6 ;  /* 0x002de80601007387 */ /* 0x004fe20000100a00 */
[----:B------:R0:W-:Y:S02]  /*51840*/  STL.64 [R1+0x2d80], R22 ;  /* 0x002d801601007387 */ /* 0x0001e40000100a00 */
[----:B------:R-:W2:Y:S02]  /*51850*/  LDL.LU R20, [R1+0x2b0] ;  /* 0x0002b00001147983 */ /* 0x000ea40000300800 */
[----:B------:R-:W2:Y:S01]  /*51860*/  LDL.LU R21, [R1+0x2b4] ;  /* 0x0002b40001157983 */ /* 0x000ea20000300800 */
[----:B0-----:R-:W4:Y:S01]  /*51870*/  LDL.LU R22, [R1+0x2b8] ;  /* 0x0002b80001167983 */ /* 0x001f220000300800 */
[----:B------:R-:W4:Y:S02]  /*51880*/  LDL.LU R23, [R1+0x2bc] ;  /* 0x0002bc0001177983 */ /* 0x000f240000300800 */
[----:B------:R-:W2:Y:S02]  /*51890*/  LDL.LU R16, [R1+0x350] ;  /* 0x0003500001107983 */ /* 0x000ea40000300800 */
[----:B------:R-:W2:Y:S01]  /*518a0*/  LDL.LU R17, [R1+0x354] ;  /* 0x0003540001117983 */ /* 0x000ea20000300800 */
[----:B------:R-:W2:Y:S01]  /*518b0*/  LDL.LU R18, [R1+0x358] ;  /* 0x0003580001127983 */ /* 0x000ea20000300800 */
[----:B------:R-:W2:Y:S02]  /*518c0*/  LDL.LU R19, [R1+0x35c] ;  /* 0x00035c0001137983 */ /* 0x000ea40000300800 */
[----:B------:R-:W2:Y:S01]  /*518d0*/  LDL.LU.64 R6, [R1+0x28] ;  /* 0x0000280001067983 */ /* 0x000ea20000300a00 */
[----:B---3--:R-:W-:Y:S01]  /*518e0*/  HMMA.16816.F32.BF16 R12, R12, R26, R8 ;  /* 0x0000001a0c0c723c */ /* 0x008fe20000041808 */
[----:B----4-:R0:W-:Y:S01]  /*518f0*/  STL.64 [R1+0x2d90], R22 ;  /* 0x002d901601007387 */ /* 0x0101e20000100a00 */
[----:B--2---:R1:W-:Y:S03]  /*51900*/  STL.64 [R1+0x2d88], R20 ;  /* 0x002d881401007387 */ /* 0x0043e60000100a00 */
[----:B0-----:R-:W2:Y:S04]  /*51910*/  LDL.LU.64 R22, [R1+0x38] ;  /* 0x0000380001167983 */ /* 0x001ea80000300a00 */
[----:B--2---:R0:W-:Y:S01]  /*51920*/  STL.64 [R1+0x2de0], R22 ;  /* 0x002de01601007387 */ /* 0x0041e20000100a00 */
[----:B-1----:R-:W2:Y:S02]  /*51930*/  LDL.LU R20, [R1+0x330] ;  /* 0x0003300001147983 */ /* 0x002ea40000300800 */
[----:B------:R-:W2:Y:S01]  /*51940*/  LDL.LU R21, [R1+0x334] ;  /* 0x0003340001157983 */ /* 0x000ea20000300800 */
[----:B0-----:R-:W2:Y:S01]  /*51950*/  LDL.LU R22, [R1+0x338] ;  /* 0x0003380001167983 */ /* 0x001ea20000300800 */
[----:B------:R-:W2:Y:S02]  /*51960*/  LDL.LU R23, [R1+0x33c] ;  /* 0x00033c0001177983 */ /* 0x000ea40000300800 */
[----:B------:R-:W3:Y:S02]  /*51970*/  LDL.LU.64 R10, [R1+0x2e00] ;  /* 0x002e0000010a7983 */ /* 0x000ee40000300a00 */
[----:B------:R-:W3:Y:S01]  /*51980*/  LDL.LU.64 R8, [R1+0x2df8] ;  /* 0x002df80001087983 */ /* 0x000ee20000300a00 */
[----:B------:R0:W-:Y:S01]  /*51990*/  STL.64 [R1+0x2d98], R26 ;  /* 0x002d981a01007387 */ /* 0x0001e20000100a00 */
[----:B------:R-:W4:Y:S03]  /*519a0*/  LDL.LU R24, [R1+0x2c0] ;  /* 0x0002c00001187983 */ /* 0x000f260000300800 */
[----:B------:R-:W-:Y:S02]  /*519b0*/  STL.64 [R1+0x590], R12 ;  /* 0x0005900c01007387 */ /* 0x000fe40000100a00 */
[----:B------:R-:W-:Y:S01]  /*519c0*/  STL.64 [R1+0x598], R14 ;  /* 0x0005980e01007387 */ /* 0x000fe20000100a00 */
[----:B------:R-:W4:Y:S04]  /*519d0*/  LDL.LU R25, [R1+0x2c4] ;  /* 0x0002c40001197983 */ /* 0x000f280000300800 */
[----:B0-----:R-:W2:Y:S01]  /*519e0*/  LDL.LU R26, [R1+0x2c8] ;  /* 0x0002c800011a7983 */ /* 0x001ea20000300800 */
[----:B------:R-:W2:Y:S03]  /*519f0*/  LDL.LU R27, [R1+0x2cc] ;  /* 0x0002cc00011b7983 */ /* 0x000ea60000300800 */
[----:B--2---:R-:W-:Y:S01]  /*51a00*/  STL.64 [R1+0x2db0], R26 ;  /* 0x002db01a01007387 */ /* 0x004fe20000100a00 */
[----:B----4-:R0:W-:Y:S03]  /*51a10*/  STL.64 [R1+0x2da8], R24 ;  /* 0x002da81801007387 */ /* 0x0101e60000100a00 */
        /* <DEDUP_REMOVED lines=13> */
[----:B------:R-:W3:Y:S09]  /*51af0*/  LDL.LU R14, [R1+0x298] ;  /* 0x00029800010e7983 */ /* 0x000ef20000300800 */
[----:B------:R0:W-:Y:S01]  /*51b00*/  STL.64 [R1+0x690], R16 ;  /* 0x0006901001007387 */ /* 0x0001e20000100a00 */
[----:B------:R1:W-:Y:S01]  /*51b10*/  STL.64 [R1+0x698], R18 ;  /* 0x0006981201007387 */ /* 0x0003e20000100a00 */
[----:B0-----:R-:W-:-:S03]  /*51b20*/  IMAD.MOV.U32 R17, RZ, RZ, R6 ;  /* 0x000000ffff117224 */ /* 0x001fc600078e0006 */
[----:B-1----:R-:W4:Y:S01]  /*51b30*/  LDL.LU.64 R18, [R1+0x2df0] ;  /* 0x002df00001127983 */ /* 0x002f220000300a00 */
[----:B------:R-:W-:Y:S02]  /*51b40*/  MOV R16, R7 ;  /* 0x0000000700107202 */ /* 0x000fe40000000f00 */
[----:B------:R-:W2:Y:S01]  /*51b50*/  LDL.LU.64 R6, [R1+0x2de8] ;  /* 0x002de80001067983 */ /* 0x000ea20000300a00 */
[----:B------:R-:W-:Y:S01]  /*51b60*/  MOV R15, R3 ;  /* 0x00000003000f7202 */ /* 0x000fe20000000f00 */
[C---:B--2---:R-:W-:Y:S01]  /*51b70*/  HMMA.16816.F32.BF16 R20, R8.reuse, R6, R20 ;  /* 0x000000060814723c */ /* 0x044fe20000041814 */
[----:B------:R-:W-:Y:S11]  /*51b80*/  MOV R3, R7 ;  /* 0x0000000700037202 */ /* 0x000ff60000000f00 */
[----:B------:R-:W-:Y:S11]  /*51b90*/  @!UPT UIADD3 URZ, URZ, URZ, URZ ;  /* 0x0000003f3f3ff290 */ /* 0x000ff6000fffe03f */
[----:B------:R0:W-:Y:S01]  /*51ba0*/  STL.64 [R1+0x680], R20 ;  /* 0x0006801401007387 */ /* 0x0001e20000100a00 */
[----:B------:R1:W-:Y:S02]  /*51bb0*/  STL.64 [R1+0x688], R22 ;  /* 0x0006881601007387 */ /* 0x0003e40000100a00 */
[----:B0-----:R-:W-:Y:S01]  /*51bc0*/  IMAD.MOV.U32 R20, RZ, RZ, R6 ;  /* 0x000000ffff147224 */ /* 0x001fe200078e0006 */
[----:B-1----:R-:W2:Y:S01]  /*51bd0*/  LDL.LU.64 R22, [R1+0x2de0] ;  /* 0x002de00001167983 */ /* 0x002ea20000300a00 */
[----:B------:R-:W2:Y:S02]  /*51be0*/  LDL.LU.64 R6, [R1+0x2dd8] ;  /* 0x002dd80001067983 */ /* 0x000ea40000300a00 */
        /* <DEDUP_REMOVED lines=9> */
[----:B------:R-:W3:Y:S01]  /*51c80*/  LDL.LU.64 R4, [R1+0x2db8] ;  /* 0x002db80001047983 */ /* 0x000ee20000300a00 */
[----:B--2---:R-:W-:Y:S11]  /*51c90*/  HMMA.16816.F32.BF16 R24, R8, R6, R24 ;  /* 0x000000060818723c */ /* 0x004ff60000041818 */
[----:B------:R-:W-:Y:S11]  /*51ca0*/  @!UPT UIADD3 URZ, URZ, URZ, URZ ;  /* 0x0000003f3f3ff290 */ /* 0x000ff6000fffe03f */
[----:B------:R-:W-:Y:S01]  /*51cb0*/  @!UPT UIADD3 URZ, URZ, URZ, URZ ;  /* 0x0000003f3f3ff290 */ /* 0x000fe2000fffe03f */
[----:B------:R-:W-:Y:S01]  /*51cc0*/  STL.64 [R1+0x660], R24 ;  /* 0x0006601801007387 */ /* 0x000fe20000100a00 */
[----:B------:R0:W-:Y:S03]  /*51cd0*/  STL.64 [R1+0x668], R26 ;  /* 0x0006681a01007387 */ /* 0x0001e60000100a00 */
[----:B0-----:R-:W2:Y:S01]  /*51ce0*/  LDL.LU.64 R26, [R1+0x2db0] ;  /* 0x002db000011a7983 */ /* 0x001ea20000300a00 */
[----:B------:R-:W2:Y:S02]  /*51cf0*/  LDL.LU.64 R24, [R1+0x2da8] ;  /* 0x002da80001187983 */ /* 0x000ea40000300a00 */
[----:B------:R0:W-:Y:S02]  /*51d00*/  STL.64 [R1+0x2d28], R6 ;  /* 0x002d280601007387 */ /* 0x0001e40000100a00 */
[----:B---3--:R1:W-:Y:S02]  /*51d10*/  STL.64 [R1+0x2d20], R4 ;  /* 0x002d200401007387 */ /* 0x0083e40000100a00 */
[----:B0-----:R-:W-:Y:S01]  /*51d20*/  IMAD.MOV.U32 R6, RZ, RZ, R2 ;  /* 0x000000ffff067224 */ /* 0x001fe200078e0002 */
[----:B------:R-:W-:Y:S01]  /*51d30*/  MOV R7, R21 ;  /* 0x0000001500077202 */ /* 0x000fe20000000f00 */
[----:B------:R-:W3:Y:S01]  /*51d40*/  LDL.LU R2, [R1+0x2da0] ;  /* 0x002da00001027983 */ /* 0x000ee20000300800 */
[----:B-1----:R-:W-:-:S03]  /*51d50*/  IMAD.MOV.U32 R4, RZ, RZ, R22 ;  /* 0x000000ffff047224 */ /* 0x002fc600078e0016 */
[----:B------:R0:W-:Y:S02]  /*51d60*/  STL.64 [R1+0x2d38], R6 ;  /* 0x002d380601007387 */ /* 0x0001e40000100a00 */
[----:B0-----:R-:W-:Y:S01]  /*51d70*/  MOV R7, R3 ;  /* 0x0000000300077202 */ /* 0x001fe20000000f00 */
[----:B------:R-:W-:Y:S02]  /*51d80*/  MOV R3, R23 ;  /* 0x0000001700037202 */ /* 0x000fe40000000f00 */
[----:B------:R-:W-:Y:S01]  /*51d90*/  IMAD.MOV.U32 R6, RZ, RZ, R20 ;  /* 0x000000ffff067224 */ /* 0x000fe200078e0014 */
[C---:B--2---:R-:W-:Y:S11]  /*51da0*/  HMMA.16816.F32.BF16 R24, R8.reuse, R22, R24 ;  /* 0x000000160818723c */ /* 0x044ff60000041818 */
[----:B------:R-:W-:Y:S11]  /*51db0*/  @!UPT UIADD3 URZ, URZ, URZ, URZ ;  /* 0x0000003f3f3ff290 */ /* 0x000ff6000fffe03f */
[----:B------:R-:W-:Y:S01]  /*51dc0*/  @!UPT UIADD3 URZ, URZ, URZ, URZ ;  /* 0x0000003f3f3ff290 */ /* 0x000fe2000fffe03f */
[----:B------:R-:W-:Y:S01]  /*51dd0*/  STL.64 [R1+0x650], R24 ;  /* 0x0006501801007387 */ /* 0x000fe20000100a00 */
[----:B------:R0:W-:Y:S03]  /*51de0*/  STL.64 [R1+0x658], R26 ;  /* 0x0006581a01007387 */ /* 0x0001e60000100a00 */
[----:B0-----:R-:W2:Y:S01]  /*51df0*/  LDL.LU.64 R26, [R1+0x2d98] ;  /* 0x002d9800011a7983 */ /* 0x001ea20000300a00 */
[----:B------:R-:W4:Y:S02]  /*51e00*/  LDL.LU.64 R22, [R1+0x2d90] ;  /* 0x002d900001167983 */ /* 0x000f240000300a00 */
[----:B------:R-:W4:Y:S02]  /*51e10*/  LDL.LU.64 R20, [R1+0x2d88] ;  /* 0x002d880001147983 */ /* 0x000f240000300a00 */
[----:B------:R-:W-:Y:S01]  /*51e20*/  STL.64 [R1+0x2d58], R6 ;  /* 0x002d580601007387 */ /* 0x000fe20000100a00 */
[----:B------:R-:W-:Y:S01]  /*51e30*/  STL [R1+0x2d50], R4 ;  /* 0x002d500401007387 */ /* 0x000fe20000100800 */
[C---:B----4-:R-:W-:Y:S11]  /*51e40*/  HMMA.16816.F32.BF16 R20, R8.reuse, R18, R20 ;  /* 0x000000120814723c */ /* 0x050ff60000041814 */
[----:B------:R-:W-:Y:S11]  /*51e50*/  @!UPT UIADD3 URZ, URZ, URZ, URZ ;  /* 0x0000003f3f3ff290 */ /* 0x000ff6000fffe03f */
[----:B------:R-:W-:Y:S01]  /*51e60*/  @!UPT UIADD3 URZ, URZ, URZ, URZ ;  /* 0x0000003f3f3ff290 */ /* 0x000fe2000fffe03f */
[----:B------:R-:W-:Y:S01]  /*51e70*/  STL.64 [R1+0x640], R20 ;  /* 0x0006401401007387 */ /* 0x000fe20000100a00 */
[----:B------:R0:W-:Y:S03]  /*51e80*/  STL.64 [R1+0x648], R22 ;  /* 0x0006481601007387 */ /* 0x0001e60000100a00 */
[----:B0-----:R-:W4:Y:S01]  /*51e90*/  LDL.LU.64 R22, [R1+0x2d80] ;  /* 0x002d800001167983 */ /* 0x001f220000300a00 */
[----:B------:R-:W-:Y:S01]  /*51ea0*/  MOV R7, R16 ;  /* 0x0000001000077202 */ /* 0x000fe20000000f00 */
[----:B------:R0:W-:Y:S02]  /*51eb0*/  STL.64 [R1+0x2d10], R18 ;  /* 0x002d101201007387 */ /* 0x0001e40000100a00 */
[----:B------:R-:W-:Y:S01]  /*51ec0*/  IMAD.MOV.U32 R6, RZ, RZ, R17 ;  /* 0x000000ffff067224 */ /* 0x000fe200078e0011 */
[----:B------:R-:W2:Y:S01]  /*51ed0*/  LDL.LU R16, [R1+0x220] ;  /* 0x0002200001107983 */ /* 0x000ea20000300800 */
[----:B------:R-:W2:Y:S03]  /*51ee0*/  LDL.LU R17, [R1+0x224] ;  /* 0x0002240001117983 */ /* 0x000ea60000300800 */
[----:B0-----:R-:W2:Y:S01]  /*51ef0*/  LDL.LU R18, [R1+0x228] ;  /* 0x0002280001127983 */ /* 0x001ea20000300800 */
[----:B------:R-:W2:Y:S01]  /*51f00*/  LDL.LU R19, [R1+0x22c] ;  /* 0x00022c0001137983 */ /* 0x000ea20000300800 */
[----:B----4-:R-:W-:Y:S11]  /*51f10*/  HMMA.16816.F32.BF16 R12, R8, R22, R12 ;  /* 0x00000016080c723c */ /* 0x010ff6000004180c */
[----:B------:R-:W-:Y:S11]  /*51f20*/  @!UPT UIADD3 URZ, URZ, URZ, URZ ;  /* 0x0000003f3f3ff290 */ /* 0x000ff6000fffe03f */
[----:B------:R-:W-:Y:S01]  /*51f30*/  @!UPT UIADD3 URZ, URZ, URZ, URZ ;  /* 0x0000003f3f3ff290 */ /* 0x000fe2000fffe03f */
[----:B------:R0:W-:Y:S01]  /*51f40*/  STL.64 [R1+0x630], R12 ;  /* 0x0006300c01007387 */ /* 0x0001e20000100a00 */
[----:B------:R-:W-:Y:S02]  /*51f50*/  STL.64 [R1+0x638], R14 ;  /* 0x0006380e01007387 */ /* 0x000fe40000100a00 */
[----:B0-----:R-:W-:Y:S01]  /*51f60*/  IMAD.MOV.U32 R13, RZ, RZ, R22 ;  /* 0x000000ffff0d7224 */ /* 0x001fe200078e0016 */
[----:B------:R-:W-:-:S05]  /*51f70*/  MOV R12, R23 ;  /* 0x00000017000c7202 */ /* 0x000fca0000000f00 */
[----:B------:R0:W-:Y:S04]  /*51f80*/  STL.64 [R1+0x2d30], R12 ;  /* 0x002d300c01007387 */ /* 0x0001e80000100a00 */
[----:B0-----:R-:W4:Y:S01]  /*51f90*/  LDL.LU R12, [R1+0xb0] ;  /* 0x0000b000010c7983 */ /* 0x001f220000300800 */
[----:B------:R-:W4:Y:S02]  /*51fa0*/  LDL.LU R13, [R1+0xb4] ;  /* 0x0000b400010d7983 */ /* 0x000f240000300800 */
[----:B------:R-:W3:Y:S02]  /*51fb0*/  LDL.LU R14, [R1+0xb8] ;  /* 0x0000b800010e7983 */ /* 0x000ee40000300800 */
[----:B------:R-:W3:Y:S01]  /*51fc0*/  LDL.LU R15, [R1+0xbc] ;  /* 0x0000bc00010f7983 */ /* 0x000ee20000300800 */
[----:B--2---:R-:W-:Y:S01]  /*51fd0*/  HMMA.16816.F32.BF16 R8, R8, R26, R16 ;  /* 0x0000001a0808723c */ /* 0x004fe20000041810 */
[----:B---3--:R-:W-:Y:S01]  /*51fe0*/  STL.64 [R1+0x2d48], R14 ;  /* 0x002d480e01007387 */ /* 0x008fe20000100a00 */
[----:B----4-:R0:W-:Y:S03]  /*51ff0*/  STL.64 [R1+0x2d40], R12 ;  /* 0x002d400c01007387 */ /* 0x0101e60000100a00 */
        /* <DEDUP_REMOVED lines=12> */
[----:B------:R0:W-:Y:S01]  /*520c0*/  STL.64 [R1+0x580], R8 ;  /* 0x0005800801007387 */ /* 0x0001e20000100a00 */
[----:B------:R1:W-:Y:S02]  /*520d0*/  STL.64 [R1+0x588], R10 ;  /* 0x0005880a01007387 */ /* 0x0003e40000100a00 */
[----:B------:R-:W2:Y:S02]  /*520e0*/  LDL.LU.64 R26, [R1+0x2d78] ;  /* 0x002d7800011a7983 */ /* 0x000ea40000300a00 */
[----:B------:R-:W2:Y:S01]  /*520f0*/  LDL.LU.64 R24, [R1+0x2d70] ;  /* 0x002d700001187983 */ /* 0x000ea20000300a00 */
        /* <DEDUP_REMOVED lines=11> */
[----:B------:R-:W4:Y:S02]  /*521b0*/  LDL.LU R4, [R1+0x2d50] ;  /* 0x002d500001047983 */ /* 0x000f240000300800 */
[----:B----4-:R-:W-:Y:S02]  /*521c0*/  IMAD.MOV.U32 R18, RZ, RZ, R4 ;  /* 0x000000ffff127224 */ /* 0x010fe400078e0004 */
[C---:B--2---:R-:W-:Y:S01]  /*521d0*/  HMMA.16816.F32.BF16 R4, R24.reuse, R6, R12 ;  /* 0x000000061804723c */ /* 0x044fe2000004180c */
[----:B------:R-:W2:Y:S01]  /*521e0*/  LDL.LU.64 R14, [R1+0x2d48] ;  /* 0x002d4800010e7983 */ /* 0x000ea20000300a00 */
[----:B------:R-:W2:Y:S11]  /*521f0*/  LDL.LU.64 R12, [R1+0x2d40] ;  /* 0x002d4000010c7983 */ /* 0x000eb60000300a00 */
[----:B------:R-:W-:Y:S10]  /*52200*/  @!UPT UIADD3 URZ, URZ, URZ, URZ ;  /* 0x0000003f3f3ff290 */ /* 0x000ff4000fffe03f */
[----:B------:R-:W-:Y:S01]  /*52210*/  STL.64 [R1+0x540], R4 ;  /* 0x0005400401007387 */ /* 0x000fe20000100a00 */
[----:B------:R0:W-:Y:S03]  /*52220*/  STL.64 [R1+0x548], R6 ;  /* 0x0005480601007387 */ /* 0x0001e60000100a00 */
[----:B0-----:R-:W2:Y:S04]  /*52230*/  LDL.LU.64 R6, [R1+0x2d38] ;  /* 0x002d380001067983 */ /* 0x001ea80000300a00 */
[----:B------:R-:W0:Y:S01]  /*52240*/  S2R R23, SR_TID.X ;  /* 0x0000000000177919 */ /* 0x000e220000002100 */
[----:B--2---:R-:W-:Y:S03]  /*52250*/  HMMA.16816.F32.BF16 R4, R24, R6, R12 ;  /* 0x000000061804723c */ /* 0x004fe6000004180c */
[----:B------:R-:W2:Y:S11]  /*52260*/  LDL.LU.64 R12, [R1+0x2d30] ;  /* 0x002d3000010c7983 */ /* 0x000eb60000300a00 */
[----:B------:R-:W-:Y:S09]  /*52270*/  @!UPT UIADD3 URZ, URZ, URZ, URZ ;  /* 0x0000003f3f3ff290 */ /* 0x000ff2000fffe03f */
[----:B------:R-:W-:Y:S01]  /*52280*/  STL.64 [R1+0x530], R4 ;  /* 0x0005300401007387 */ /* 0x000fe20000100a00 */
[----:B------:R1:W-:Y:S03]  /*52290*/  STL.64 [R1+0x538], R6 ;  /* 0x0005380601007387 */ /* 0x0003e60000100a00 */
[----:B-1----:R-:W3:Y:S01]  /*522a0*/  LDL.LU.64 R6, [R1+0x2d28] ;  /* 0x002d280001067983 */ /* 0x002ee20000300a00 */
[----:B------:R-:W4:Y:S01]  /*522b0*/  LDL.LU.64 R4, [R1+0x2d20] ;  /* 0x002d200001047983 */ /* 0x000f220000300a00 */
[C---:B0-----:R-:W-:Y:S02]  /*522c0*/  LOP3.LUT R22, R23.reuse, 0x7, RZ, 0xc0, !PT ;  /* 0x0000000717167812 */ /* 0x041fe400078ec0ff */
[----:B------:R-:W-:-:S03]  /*522d0*/  SHF.L.U32 R21, R23, 0x8, RZ ;  /* 0x0000000817157819 */ /* 0x000fc600000006ff */
[----:B------:R-:W-:Y:S01]  /*522e0*/  IMAD.SHL.U32 R22, R22, 0x10, RZ ;  /* 0x0000001016167824 */ /* 0x000fe200078e00ff */
[----:B------:R-:W-:-:S04]  /*522f0*/  MOV R19, R3 ;  /* 0x0000000300137202 */ /* 0x000fc80000000f00 */
[----:B------:R-:W-:Y:S01]  /*52300*/  LOP3.LUT R20, R22, 0xf00, R21, 0xf8, !PT ;  /* 0x00000f0016147812 */ /* 0x000fe200078ef815 */
[C---:B------:R-:W-:Y:S02]  /*52310*/  LOP3.LUT R3, R23.reuse, 0x7, RZ, 0xc0, !PT ;  /* 0x0000000717037812 */ /* 0x040fe400078ec0ff */
[C---:B------:R-:W-:Y:S01]  /*52320*/  IMAD.SHL.U32 R21, R23.reuse, 0x2, RZ ;  /* 0x0000000217157824 */ /* 0x040fe200078e00ff */
[----:B------:R-:W-:Y:S01]  /*52330*/  LOP3.LUT R20, R20, 0x10, R23, 0x78, !PT ;  /* 0x0000001014147812 */ /* 0x000fe200078e7817 */
[----:B------:R-:W-:-:S03]  /*52340*/  LOP3.LUT R23, R23, 0xe0, RZ, 0xc0, !PT ;  /* 0x000000e017177812 */ /* 0x000fc600078ec0ff */
[----:B------:R-:W-:Y:S02]  /*52350*/  LOP3.LUT R14, R22, 0x30, R21, 0x78, !PT ;  /* 0x00000030160e7812 */ /* 0x000fe400078e7815 */
[----:B------:R-:W-:Y:S02]  /*52360*/  LEA R3, R3, R23, 0x2 ;  /* 0x0000001703037211 */ /* 0x000fe400078e10ff */
[----:B------:R-:W-:-:S03]  /*52370*/  LOP3.LUT R20, R20, 0x40, RZ, 0x3c, !PT ;  /* 0x0000004014147812 */ /* 0x000fc600078e3cff */
[----:B------:R-:W-:-:S05]  /*52380*/  IMAD.U32 R3, R3, 0x40, R14 ;  /* 0x0000004003037824 */ /* 0x000fca00078e000e */
[----:B------:R-:W-:Y:S02]  /*52390*/  LOP3.LUT R3, R3, 0x40, RZ, 0x3c, !PT ;  /* 0x0000004003037812 */ /* 0x000fe400078e3cff */
[----:B--2---:R-:W-:Y:S01]  /*523a0*/  MOV R14, R13 ;  /* 0x0000000d000e7202 */ /* 0x004fe20000000f00 */
[----:B------:R-:W-:-:S05]  /*523b0*/  IMAD.MOV.U32 R15, RZ, RZ, R12 ;  /* 0x000000ffff0f7224 */ /* 0x000fca00078e000c */
[----:B------:R4:W-:Y:S01]  /*523c0*/  STL.64 [R1+0x2d18], R14 ;  /* 0x002d180e01007387 */ /* 0x0009e20000100a00 */
[----:B------:R-:W2:Y:S02]  /*523d0*/  LDL.LU R12, [R1+0xa0] ;  /* 0x0000a000010c7983 */ /* 0x000ea40000300800 */
[----:B------:R-:W2:Y:S01]  /*523e0*/  LDL.LU R13, [R1+0xa4] ;  /* 0x0000a400010d7983 */ /* 0x000ea20000300800 */
[----:B---3--:R-:W-:Y:S01]  /*523f0*/  HMMA.16816.F32.BF16 R8, R24, R6, R8 ;  /* 0x000000061808723c */ /* 0x008fe20000041808 */
[----:B----4-:R-:W-:Y:S01]  /*52400*/  MOV R14, R5 ;  /* 0x00000005000e7202 */ /* 0x010fe20000000f00 */
[----:B------:R-:W-:Y:S02]  /*52410*/  IMAD.MOV.U32 R15, RZ, RZ, R4 ;  /* 0x000000ffff0f7224 */ /* 0x000fe400078e0004 */
[----:B------:R-:W0:Y:S04]  /*52420*/  LDSM.16.M88.4 R4, [R20+0x40000] ;  /* 0x040000001404783b */ /* 0x000e280000000200 */
[----:B0-----:R-:W-:Y:S11]  /*52430*/  STL.64 [R1+0x2cf8], R6 ;  /* 0x002cf80601007387 */ /* 0x001ff60000100a00 */
[----:B------:R-:W-:Y:S04]  /*52440*/  @!UPT UIADD3 URZ, URZ, URZ, URZ ;  /* 0x0000003f3f3ff290 */ /* 0x000fe8000fffe03f */
[----:B------:R-:W-:Y:S02]  /*52450*/  STL.64 [R1+0x520], R8 ;  /* 0x0005200801007387 */ /* 0x000fe40000100a00 */
[----:B------:R-:W-:Y:S02]  /*52460*/  STL.64 [R1+0x528], R10 ;  /* 0x0005280a01007387 */ /* 0x000fe40000100a00 */
[----:B------:R-:W-:Y:S02]  /*52470*/  STL.64 [R1+0x2cf0], R4 ;  /* 0x002cf00401007387 */ /* 0x000fe40000100a00 */
[----:B------:R-:W0:Y:S04]  /*52480*/  LDSM.16.M88.4 R4, [R3+0x20000] ;  /* 0x020000000304783b */ /* 0x000e280000000200 */
[----:B------:R1:W-:Y:S04]  /*52490*/  STL [R1+0x2cd0], R20 ;  /* 0x002cd01401007387 */ /* 0x0003e80000100800 */
[----:B-1----:R-:W3:Y:S01]  /*524a0*/  LDL.LU R20, [R1+0x90] ;  /* 0x0000900001147983 */ /* 0x002ee20000300800 */
[----:B------:R-:W3:Y:S02]  /*524b0*/  LDL.LU R21, [R1+0x94] ;  /* 0x0000940001157983 */ /* 0x000ee40000300800 */
[----:B------:R-:W3:Y:S02]  /*524c0*/  LDL.LU R22, [R1+0x98] ;  /* 0x0000980001167983 */ /* 0x000ee40000300800 */
[----:B------:R-:W3:Y:S01]  /*524d0*/  LDL.LU R23, [R1+0x9c] ;  /* 0x00009c0001177983 */ /* 0x000ee20000300800 */
[----:B0-----:R0:W-:Y:S01]  /*524e0*/  STL.64 [R1+0x40], R4 ;  /* 0x0000400401007387 */ /* 0x0011e20000100a00 */
[----:B------:R1:W-:Y:S03]  /*524f0*/  STL.64 [R1+0x48], R6 ;  /* 0x0000480601007387 */ /* 0x0003e60000100a00 */
[----:B0-----:R-:W4:Y:S01]  /*52500*/  LDL.LU R4, [R1+0x80] ;  /* 0x0000800001047983 */ /* 0x001f220000300800 */
[----:B------:R-:W4:Y:S01]  /*52510*/  LDL.LU R5, [R1+0x84] ;  /* 0x0000840001057983 */ /* 0x000f220000300800 */
[----:B------:R-:W-:Y:S01]  /*52520*/  MOV R10, R17 ;  /* 0x00000011000a7202 */ /* 0x000fe20000000f00 */
[----:B------:R-:W-:Y:S01]  /*52530*/  IMAD.MOV.U32 R11, RZ, RZ, R16 ;  /* 0x000000ffff0b7224 */ /* 0x000fe200078e0010 */
[----:B-1----:R-:W-:Y:S01]  /*52540*/  MOV R6, R2 ;  /* 0x0000000200067202 */ /* 0x002fe20000000f00 */
[----:B------:R-:W-:-:S05]  /*52550*/  IMAD.MOV.U32 R7, RZ, RZ, R0 ;  /* 0x000000ffff077224 */ /* 0x000fca00078e0000 */
[----:B------:R-:W-:Y:S01]  /*52560*/  STL.64 [R1+0x2d08], R6 ;  /* 0x002d080601007387 */ /* 0x000fe20000100a00 */
[C---:B--2---:R-:W-:Y:S03]  /*52570*/  HMMA.16816.F32.BF16 R16, R24.reuse, R18, R12 ;  /* 0x000000121810723c */ /* 0x044fe6000004180c */
[----:B----4-:R0:W-:Y:S04]  /*52580*/  STL.64 [R1+0x2d00], R4 ;  /* 0x002d000401007387 */ /* 0x0101e80000100a00 */
[----:B0-----:R-:W2:Y:S01]  /*52590*/  LDL.LU R4, [R1+0xd0] ;  /* 0x0000d00001047983 */ /* 0x001ea20000300800 */
[----:B------:R-:W2:Y:S02]  /*525a0*/  LDL.LU R5, [R1+0xd4] ;  /* 0x0000d40001057983 */ /* 0x000ea40000300800 */
[----:B------:R-:W2:Y:S02]  /*525b0*/  LDL.LU R6, [R1+0xd8] ;  /* 0x0000d80001067983 */ /* 0x000ea40000300800 */
[----:B------:R-:W2:Y:S01]  /*525c0*/  LDL.LU R7, [R1+0xdc] ;  /* 0x0000dc0001077983 */ /* 0x000ea20000300800 */
[----:B------:R-:W2:Y:S10]  /*525d0*/  LDL.LU.64 R14, [R1+0x2d18] ;  /* 0x002d1800010e7983 */ /* 0x000eb40000300a00 */
[----:B------:R-:W-:Y:S02]  /*525e0*/  STL.64 [R1+0x510], R16 ;  /* 0x0005101001007387 */ /* 0x000fe40000100a00 */
[----:B------:R-:W-:Y:S02]  /*525f0*/  STL.64 [R1+0x518], R18 ;  /* 0x0005181201007387 */ /* 0x000fe40000100a00 */
[----:B------:R-:W0:Y:S04]  /*52600*/  LDSM.16.M88.4 R16, [R3+0x24000] ;  /* 0x024000000310783b */ /* 0x000e280000000200 */
[----:B0-----:R-:W-:Y:S01]  /*52610*/  STL.64 [R1+0x20], R16 ;  /* 0x0000201001007387 */ /* 0x001fe20000100a00 */
[----:B------:R0:W-:Y:S03]  /*52620*/  STL.64 [R1+0x28], R18 ;  /* 0x0000281201007387 */ /* 0x0001e60000100a00 */
[----:B0-----:R-:W3:Y:S01]  /*52630*/  LDL.LU.64 R18, [R1+0x2d10] ;  /* 0x002d100001127983 */ /* 0x001ee20000300a00 */
[C---:B--2---:R-:W-:Y:S03]  /*52640*/  HMMA.16816.F32.BF16 R12, R24.reuse, R14, R4 ;  /* 0x0000000e180c723c */ /* 0x044fe60000041804 */
[----:B------:R-:W0:Y:S05]  /*52650*/  LDSM.16.M88.4 R4, [R3+0x30000] ;  /* 0x030000000304783b */ /* 0x000e2a0000000200 */
[----:B---3--:R-:W-:Y:S01]  /*52660*/  HMMA.16816.F32.BF16 R20, R24, R18, R20 ;  /* 0x000000121814723c */ /* 0x008fe20000041814 */
[----:B0-----:R-:W-:Y:S01]  /*52670*/  MOV R2, R6 ;  /* 0x0000000600027202 */ /* 0x001fe20000000f00 */
[----:B------:R-:W-:Y:S11]  /*52680*/  IMAD.MOV.U32 R0, RZ, RZ, R7 ;  /* 0x000000ffff007224 */ /* 0x000ff600078e0007 */
[----:B------:R-:W-:Y:S10]  /*52690*/  @!UPT UIADD3 URZ, URZ, URZ, URZ ;  /* 0x0000003f3f3ff290 */ /* 0x000ff4000fffe03f */
[----:B------:R-:W-:Y:S01]  /*526a0*/  STL.64 [R1+0x4f0], R20 ;  /* 0x0004f01401007387 */ /* 0x000fe20000100a00 */
[----:B------:R-:W-:Y:S02]  /*526b0*/  STL.64 [R1+0x4f8], R22 ;  /* 0x0004f81601007387 */ /* 0x000fe40000100a00 */
[----:B------:R-:W-:Y:S02]  /*526c0*/  STL.64 [R1+0x4d0], R12 ;  /* 0x0004d00c01007387 */ /* 0x000fe40000100a00 */
[----:B------:R0:W-:Y:S01]  /*526d0*/  STL.64 [R1+0x4d8], R14 ;  /* 0x0004d80e01007387 */ /* 0x0001e20000100a00 */
[----:B------:R-:W-:Y:S01]  /*526e0*/  STL.64 [R1+0x30], R4 ;  /* 0x0000300401007387 */ /* 0x000fe20000100a00 */
[----:B------:R1:W-:Y:S01]  /*526f0*/  STL.64 [R1+0x38], R6 ;  /* 0x0000380601007387 */ /* 0x0003e20000100a00 */
[----:B------:R-:W-:Y:S01]  /*52700*/  MOV R9, R16 ;  /* 0x0000001000097202 */ /* 0x000fe20000000f00 */
[----:B------:R-:W-:Y:S01]  /*52710*/  IMAD.MOV.U32 R8, RZ, RZ, R17 ;  /* 0x000000ffff087224 */ /* 0x000fe200078e0011 */
[----:B------:R-:W-:Y:S04]  /*52720*/  LDSM.16.M88.4 R20, [R3+0x2c000] ;  /* 0x02c000000314783b */ /* 0x000fe80000000200 */
[----:B------:R-:W2:Y:S01]  /*52730*/  LDSM.16.M88.4 R16, [R3+0x28000] ;  /* 0x028000000310783b */ /* 0x000ea20000000200 */
[----:B0-----:R-:W-:Y:S01]  /*52740*/  MOV R15, R4 ;  /* 0x00000004000f7202 */ /* 0x001fe20000000f00 */
[----:B------:R-:W-:-:S02]  /*52750*/  IMAD.MOV.U32 R14, RZ, RZ, R5 ;  /* 0x000000ffff0e7224 */ /* 0x000fc400078e0005 */
[----:B-1----:R-:W3:Y:S01]  /*52760*/  LDL.LU.64 R6, [R1+0x2d08] ;  /* 0x002d080001067983 */ /* 0x002ee20000300a00 */
[----:B------:R-:W3:Y:S03]  /*52770*/  LDL.LU.64 R4, [R1+0x2d00] ;  /* 0x002d000001047983 */ /* 0x000ee60000300a00 */
[----:B------:R0:W-:Y:S01]  /*52780*/  STL.64 [R1+0x2ce8], R14 ;  /* 0x002ce80e01007387 */ /* 0x0001e20000100a00 */
[----:B------:R-:W4:Y:S02]  /*52790*/  LDL.LU R12, [R1+0xc0] ;  /* 0x0000c000010c7983 */ /* 0x000f240000300800 */
[----:B------:R-:W4:Y:S01]  /*527a0*/  LDL.LU R13, [R1+0xc4] ;  /* 0x0000c400010d7983 */ /* 0x000f220000300800 */
[----:B0-----:R-:W4:Y:S01]  /*527b0*/  LDL.LU R14, [R1+0xc8] ;  /* 0x0000c800010e7983 */ /* 0x001f220000300800 */
[----:B------:R-:W4:Y:S03]  /*527c0*/  LDL.LU R15, [R1+0xcc] ;  /* 0x0000cc00010f7983 */ /* 0x000f260000300800 */
[----:B--2---:R-:W-:Y:S01]  /*527d0*/  STL.64 [R1+0x10], R16 ;  /* 0x0000101001007387 */ /* 0x004fe20000100a00 */
[----:B------:R-:W-:Y:S02]  /*527e0*/  STL.64 [R1+0x18], R18 ;  /* 0x0000181201007387 */ /* 0x000fe40000100a00 */
[----:B------:R0:W-:Y:S02]  /*527f0*/  STL.64 [R1+0x2ce0], R16 ;  /* 0x002ce01001007387 */ /* 0x0001e40000100a00 */
[----:B0-----:R-:W-:Y:S01]  /*52800*/  MOV R16, R9 ;  /* 0x0000000900107202 */ /* 0x001fe20000000f00 */
[----:B------:R-:W-:Y:S01]  /*52810*/  IMAD.MOV.U32 R17, RZ, RZ, R8 ;  /* 0x000000ffff117224 */ /* 0x000fe200078e0008 */
[----:B------:R-:W-:Y:S01]  /*52820*/  STL.64 [R1], R20 ;  /* 0x0000001401007387 */ /* 0x000fe20000100a00 */
[----:B------:R-:W-:Y:S02]  /*52830*/  STL.64 [R1+0x8], R22 ;  /* 0x0000081601007387 */ /* 0x000fe40000100a00 */
[----:B------:R0:W-:Y:S02]  /*52840*/  STL.64 [R1+0x2cd8], R20 ;  /* 0x002cd81401007387 */ /* 0x0001e40000100a00 */
[----:B0-----:R-:W2:Y:S01]  /*52850*/  LDL.LU R20, [R1+0x120] ;  /* 0x0001200001147983 */ /* 0x001ea20000300800 */
[----:B------:R-:W2:Y:S02]  /*52860*/  LDL.LU R21, [R1+0x124] ;  /* 0x0001240001157983 */ /* 0x000ea40000300800 */
[----:B------:R-:W2:Y:S02]  /*52870*/  LDL.LU R22, [R1+0x128] ;  /* 0x0001280001167983 */ /* 0x000ea40000300800 */
[----:B------:R-:W2:Y:S01]  /*52880*/  LDL.LU R23, [R1+0x12c] ;  /* 0x00012c0001177983 */ /* 0x000ea20000300800 */
[----:B------:R-:W-:Y:S01]  /*52890*/  STL [R1+0x292c], R0 ;  /* 0x00292c0001007387 */ /* 0x000fe20000100800 */
[----:B------:R-:W-:Y:S01]  /*528a0*/  STL [R1+0x2928], R2 ;  /* 0x0029280201007387 */ /* 0x000fe20000100800 */
[----:B---3--:R-:W-:Y:S02]  /*528b0*/  HMMA.16816.F32.BF16 R8, R24, R10, R4 ;  /* 0x0000000a1808723c */ /* 0x008fe40000041804 */
[----:B------:R-:W4:Y:S01]  /*528c0*/  LDL.LU.64 R6, [R1+0x2cf8] ;  /* 0x002cf80001067983 */ /* 0x000f220000300a00 */
[----:B------:R-:W4:Y:S02]  /*528d0*/  LDL.LU.64 R4, [R1+0x2cf0] ;  /* 0x002cf00001047983 */ /* 0x000f240000300a00 */
[----:B------:R-:W4:Y:S11]  /*528e0*/  LDL.64 R24, [R1+0x40] ;  /* 0x0000400001187983 */ /* 0x000f360000100a00 */
[----:B------:R-:W-:Y:S07]  /*528f0*/  @!UPT UIADD3 URZ, URZ, URZ, URZ ;  /* 0x0000003f3f3ff290 */ /* 0x000fee000fffe03f */
[----:B------:R-:W-:Y:S01]  /*52900*/  STL.64 [R1+0x4a0], R8 ;  /* 0x0004a00801007387 */ /* 0x000fe20000100a00 */
[----:B------:R-:W-:Y:S02]  /*52910*/  STL.64 [R1+0x4a8], R10 ;  /* 0x0004a80a01007387 */ /* 0x000fe40000100a00 */
[----:B------:R-:W0:Y:S02]  /*52920*/  LDSM.16.M88.4 R8, [R3+0x34000] ;  /* 0x034000000308783b */ /* 0x000e240000000200 */
[----:B0-----:R-:W-:Y:S02]  /*52930*/  STL.64 [R1+0x2cb8], R10 ;  /* 0x002cb80a01007387 */ /* 0x001fe40000100a00 */
[----:B------:R0:W-:Y:S02]  /*52940*/  STL.64 [R1+0x2cb0], R8 ;  /* 0x002cb00801007387 */ /* 0x0001e40000100a00 */
[----:B0-----:R-:W3:Y:S01]  /*52950*/  LDL.LU R8, [R1+0xf0] ;  /* 0x0000f00001087983 */ /* 0x001ee20000300800 */
[----:B------:R-:W3:Y:S02]  /*52960*/  LDL.LU R9, [R1+0xf4] ;  /* 0x0000f40001097983 */ /* 0x000ee40000300800 */
[----:B------:R-:W3:Y:S02]  /*52970*/  LDL.LU R10, [R1+0xf8] ;  /* 0x0000f800010a7983 */ /* 0x000ee40000300800 */
[----:B------:R-:W3:Y:S01]  /*52980*/  LDL.LU R11, [R1+0xfc] ;  /* 0x0000fc00010b7983 */ /* 0x000ee20000300800 */
[C---:B----4-:R-:W-:Y:S11]  /*52990*/  HMMA.16816.F32.BF16 R12, R4.reuse, R24, R12 ;  /* 0x00000018040c723c */ /* 0x050ff6000004180c */
[----:B------:R-:W-:Y:S11]  /*529a0*/  @!UPT UIADD3 URZ, URZ, URZ, URZ ;  /* 0x0000003f3f3ff290 */ /* 0x000ff6000fffe03f */
[----:B------:R-:W-:Y:S01]  /*529b0*/  @!UPT UIADD3 URZ, URZ, URZ, URZ ;  /* 0x0000003f3f3ff290 */ /* 0x000fe2000fffe03f */
[----:B------:R0:W-:Y:S02]  /*529c0*/  STL.64 [R1+0x490], R12 ;  /* 0x0004900c01007387 */ /* 0x0001e40000100a00 */
[----:B0-----:R-:W-:Y:S01]  /*529d0*/  MOV R13, R24 ;  /* 0x00000018000d7202 */ /* 0x001fe20000000f00 */
[----:B------:R-:W-:Y:S02]  /*529e0*/  IMAD.MOV.U32 R12, RZ, RZ, R25 ;  /* 0x000000ffff0c7224 */ /* 0x000fe400078e0019 */
[----:B------:R-:W0:Y:S04]  /*529f0*/  LDSM.16.M88.4 R24, [R3+0x38000] ;  /* 0x038000000318783b */ /* 0x000e280000000200 */
[----:B------:R1:W-:Y:S04]  /*52a00*/  STL.64 [R1+0x498], R14 ;  /* 0x0004980e01007387 */ /* 0x0003e80000100a00 */
[----:B-1----:R-:W4:Y:S01]  /*52a10*/  LDL.LU.64 R14, [R1+0x2ce8] ;  /* 0x002ce800010e7983 */ /* 0x002f220000300a00 */
[----:B---3--:R-:W-:Y:S03]  /*52a20*/  HMMA.16816.F32.BF16 R8, R4, R16, R8 ;  /* 0x000000100408723c */ /* 0x008fe60000041808 */
[----:B------:R-:W1:Y:S04]  /*52a30*/  LDSM.16.M88.4 R16, [R3+0x3c000] ;  /* 0x03c000000310783b */ /* 0x000e680000000200 */
[----:B0-----:R0:W-:Y:S01]  /*52a40*/  STL.64 [R1+0x60], R24 ;  /* 0x0000601801007387 */ /* 0x0011e20000100a00 */
[----:B------:R3:W-:Y:S03]  /*52a50*/  STL.64 [R1+0x68], R26 ;  /* 0x0000681a01007387 */ /* 0x0007e60000100a00 */
[----:B0-----:R-:W2:Y:S01]  /*52a60*/  LDL.LU R24, [R1+0x110] ;  /* 0x0001100001187983 */ /* 0x001ea20000300800 */
[----:B---3--:R-:W-:Y:S01]  /*52a70*/  MOV R26, R29 ;  /* 0x0000001d001a7202 */ /* 0x008fe20000000f00 */
[----:B------:R-:W3:Y:S11]  /*52a80*/  LDL.LU R25, [R1+0x114] ;  /* 0x0001140001197983 */ /* 0x000ef60000300800 */
[----:B------:R-:W-:Y:S01]  /*52a90*/  MOV R0, R9 ;  /* 0x0000000900007202 */ /* 0x000fe20000000f00 */
[----:B------:R-:W-:Y:S01]  /*52aa0*/  IMAD.MOV.U32 R2, RZ, RZ, R10 ;  /* 0x000000ffff027224 */ /* 0x000fe200078e000a */
[----:B------:R-:W-:Y:S01]  /*52ab0*/  MOV R29, R11 ;  /* 0x0000000b001d7202 */ /* 0x000fe20000000f00 */
[----:B------:R-:W-:Y:S02]  /*52ac0*/  STL [R1+0x480], R8 ;  /* 0x0004800801007387 */ /* 0x000fe40000100800 */
[----:B------:R-:W-:Y:S02]  /*52ad0*/  STL [R1+0x2938], R0 ;  /* 0x0029380001007387 */ /* 0x000fe40000100800 */
[----:B------:R-:W-:Y:S01]  /*52ae0*/  STL [R1+0x2934], R2 ;  /* 0x0029340201007387 */ /* 0x000fe20000100800 */
[----:B------:R-:W-:Y:S04]  /*52af0*/  STL [R1+0x2930], R29 ;  /* 0x0029301d01007387 */ /* 0x000fe80000100800 */
[----:B-1----:R0:W-:Y:S01]  /*52b00*/  STL.64 [R1+0x70], R16 ;  /* 0x0000701001007387 */ /* 0x0021e20000100a00 */
[----:B------:R2:W-:Y:S03]  /*52b10*/  STL.64 [R1+0x78], R18 ;  /* 0x0000781201007387 */ /* 0x0005e60000100a00 */
[----:B0-----:R-:W2:Y:S01]  /*52b20*/  LDL.LU.64 R16, [R1+0x2ce0] ;  /* 0x002ce00001107983 */ /* 0x001ea20000300a00 */
[----:B------:R-:W-:-:S02]  /*52b30*/  IMAD.MOV.U32 R27, RZ, RZ, R28 ;  /* 0x000000ffff1b7224 */ /* 0x000fc400078e001c */
[----:B------:R-:W-:Y:S01]  /*52b40*/  IMAD.MOV.U32 R28, RZ, RZ, R18 ;  /* 0x000000ffff1c7224 */ /* 0x000fe200078e0012 */
[----:B------:R-:W-:-:S05]  /*52b50*/  MOV R3, R19 ;  /* 0x0000001300037202 */ /* 0x000fca0000000f00 */
[----:B------:R-:W-:Y:S01]  /*52b60*/  STL [R1+0x2940], R3 ;  /* 0x0029400301007387 */ /* 0x000fe20000100800 */
[----:B------:R-:W-:Y:S01]  /*52b70*/  STL [R1+0x293c], R28 ;  /* 0x00293c1c01007387 */ /* 0x000fe20000100800 */
[C---:B--2---:R-:W-:Y:S02]  /*52b80*/  HMMA.16816.F32.BF16 R16, R4.reuse, R16, R20 ;  /* 0x000000100410723c */ /* 0x044fe40000041814 */
[----:B------:R-:W3:Y:S11]  /*52b90*/  LDL.LU.64 R20, [R1+0x2cd8] ;  /* 0x002cd80001147983 */ /* 0x000ef60000300a00 */
[----:B------:R-:W-:Y:S10]  /*52ba0*/  @!UPT UIADD3 URZ, URZ, URZ, URZ ;  /* 0x0000003f3f3ff290 */ /* 0x000ff4000fffe03f */
[----:B------:R0:W-:Y:S01]  /*52bb0*/  STL [R1+0x47c], R19 ;  /* 0x00047c1301007387 */ /* 0x0001e20000100800 */
[----:B------:R-:W-:Y:S01]  /*52bc0*/  IMAD.MOV.U32 R0, RZ, RZ, R16 ;  /* 0x000000ffff007224 */ /* 0x000fe200078e0010 */
[----:B------:R-:W-:Y:S01]  /*52bd0*/  MOV R2, R17 ;  /* 0x0000001100027202 */ /* 0x000fe20000000f00 */
[----:B------:R-:W2:Y:S02]  /*52be0*/  LDL.LU R16, [R1+0x1f0] ;  /* 0x0001f00001107983 */ /* 0x000ea40000300800 */
[----:B------:R-:W-:Y:S01]  /*52bf0*/  IMAD.MOV.U32 R29, RZ, RZ, R18 ;  /* 0x000000ffff1d7224 */ /* 0x000fe200078e0012 */
[----:B------:R-:W2:Y:S01]  /*52c00*/  LDL.LU R17, [R1+0x1f4] ;  /* 0x0001f40001117983 */ /* 0x000ea20000300800 */
[----:B------:R-:W2:Y:S03]  /*52c10*/  LDL.LU R18, [R1+0x1f8] ;  /* 0x0001f80001127983 */ /* 0x000ea60000300800 */
[----:B0-----:R-:W2:Y:S01]  /*52c20*/  LDL.LU R19, [R1+0x1fc] ;  /* 0x0001fc0001137983 */ /* 0x001ea20000300800 */
[----:B----4-:R-:W-:Y:S01]  /*52c30*/  IMAD.MOV.U32 R8, RZ, RZ, R15 ;  /* 0x000000ffff087224 */ /* 0x010fe200078e000f */
[----:B---3--:R-:W-:Y:S01]  /*52c40*/  HMMA.16816.F32.BF16 R24, R4, R20, R24 ;  /* 0x000000140418723c */ /* 0x008fe20000041818 */
[----:B------:R-:W-:Y:S01]  /*52c50*/  MOV R15, R20 ;  /* 0x00000014000f7202 */ /* 0x000fe20000000f00 */
[----:B--2---:R-:W-:Y:S01]  /*52c60*/  STL.64 [R1+0x2cc8], R18 ;  /* 0x002cc81201007387 */ /* 0x004fe20000100a00 */
[----:B------:R0:W-:Y:S03]  /*52c70*/  STL.64 [R1+0x2cc0], R16 ;  /* 0x002cc01001007387 */ /* 0x0001e60000100a00 */
[----:B0-----:R-:W2:Y:S01]  /*52c80*/  LDL.LU R16, [R1+0x160] ;  /* 0x0001600001107983 */ /* 0x001ea20000300800 */
[----:B------:R-:W2:Y:S02]  /*52c90*/  LDL.LU R17, [R1+0x164] ;  /* 0x0001640001117983 */ /* 0x000ea40000300800 */
[----:B------:R-:W2:Y:S02]  /*52ca0*/  LDL.LU R18, [R1+0x168] ;  /* 0x0001680001127983 */ /* 0x000ea40000300800 */
[----:B------:R-:W2:Y:S01]  /*52cb0*/  LDL.LU R19, [R1+0x16c] ;  /* 0x00016c0001137983 */ /* 0x000ea20000300800 */
[----:B------:R-:W-:Y:S01]  /*52cc0*/  STL [R1+0x294c], R29 ;  /* 0x00294c1d01007387 */ /* 0x000fe20000100800 */
[----:B------:R0:W-:Y:S02]  /*52cd0*/  STL [R1+0x2948], R2 ;  /* 0x0029480201007387 */ /* 0x0001e40000100800 */
[----:B------:R1:W-:Y:S02]  /*52ce0*/  STL [R1+0x2944], R0 ;  /* 0x0029440001007387 */ /* 0x0003e40000100800 */
[----:B------:R-:W3:Y:S07]  /*52cf0*/  LDL.LU R20, [R1+0x2cd0] ;  /* 0x002cd00001147983 */ /* 0x000eee0000300800 */
[----:B------:R-:W-:Y:S01]  /*52d00*/  MOV R3, R26 ;  /* 0x0000001a00037202 */ /* 0x000fe20000000f00 */
[----:B------:R-:W-:Y:S01]  /*52d10*/  STL.64 [R1+0x460], R24 ;  /* 0x0004601801007387 */ /* 0x000fe20000100a00 */
[----:B------:R-:W-:Y:S01]  /*52d20*/  IMAD.MOV.U32 R28, RZ, RZ, R27 ;  /* 0x000000ffff1c7224 */ /* 0x000fe200078e001b */
[----:B------:R-:W-:-:S04]  /*52d30*/  MOV R9, R14 ;  /* 0x0000000e00097202 */ /* 0x000fc80000000f00 */
[----:B------:R-:W-:Y:S01]  /*52d40*/  STL [R1+0x2954], R28 ;  /* 0x0029541c01007387 */ /* 0x000fe20000100800 */
[----:B------:R-:W-:Y:S03]  /*52d50*/  STL [R1+0x2950], R3 ;  /* 0x0029500301007387 */ /* 0x000fe60000100800 */
[----:B------:R-:W4:Y:S04]  /*52d60*/  S2R R22, SR_TID.X ;  /* 0x0000000000167919 */ /* 0x000f280000002100 */
[----:B---3--:R-:W3:Y:S01]  /*52d70*/  LDSM.16.M88.4 R24, [R20+0x41000] ;  /* 0x041000001418783b */ /* 0x008ee20000000200 */
[----:B--2---:R-:W-:Y:S11]  /*52d80*/  HMMA.16816.F32.BF16 R8, R4, R8, R16 ;  /* 0x000000080408723c */ /* 0x004ff60000041810 */
[----:B------:R-:W-:Y:S11]  /*52d90*/  @!UPT UIADD3 URZ, URZ, URZ, URZ ;  /* 0x0000003f3f3ff290 */ /* 0x000ff6000fffe03f */
[----:B------:R-:W-:Y:S02]  /*52da0*/  @!UPT UIADD3 URZ, URZ, URZ, URZ ;  /* 0x0000003f3f3ff290 */ /* 0x000fe4000fffe03f */
[----:B0-----:R-:W-:Y:S01]  /*52db0*/  IMAD.MOV.U32 R2, RZ, RZ, R10 ;  /* 0x000000ffff027224 */ /* 0x001fe200078e000a */
[----:B-1----:R-:W-:Y:S02]  /*52dc0*/  MOV R0, R11 ;  /* 0x0000000b00007202 */ /* 0x002fe40000000f00 */
[----:B------:R-:W-:Y:S01]  /*52dd0*/  MOV R29, R9 ;  /* 0x00000009001d7202 */ /* 0x000fe20000000f00 */
[----:B---3--:R-:W-:Y:S01]  /*52de0*/  STL.64 [R1+0x2ca8], R26 ;  /* 0x002ca81a01007387 */ /* 0x008fe20000100a00 */
[----:B------:R0:W-:Y:S03]  /*52df0*/  STL.64 [R1+0x2ca0], R24 ;  /* 0x002ca01801007387 */ /* 0x0001e60000100a00 */
[----:B0-----:R-:W2:Y:S01]  /*52e00*/  LDL.LU R24, [R1+0x620] ;  /* 0x0006200001187983 */ /* 0x001ea20000300800 */
[----:B------:R-:W2:Y:S02]  /*52e10*/  LDL.LU R25, [R1+0x624] ;  /* 0x0006240001197983 */ /* 0x000ea40000300800 */
[----:B------:R-:W2:Y:S02]  /*52e20*/  LDL.LU R26, [R1+0x628] ;  /* 0x00062800011a7983 */ /* 0x000ea40000300800 */
[----:B------:R-:W2:Y:S01]  /*52e30*/  LDL.LU R27, [R1+0x62c] ;  /* 0x00062c00011b7983 */ /* 0x000ea20000300800 */
[----:B------:R-:W3:Y:S01]  /*52e40*/  LDL.LU.64 R18, [R1+0x2cc8] ;  /* 0x002cc80001127983 */ /* 0x000ee20000300a00 */
[----:B------:R-:W3:Y:S02]  /*52e50*/  LDL.LU.64 R16, [R1+0x2cc0] ;  /* 0x002cc00001107983 */ /* 0x000ee40000300a00 */
[----:B------:R0:W-:Y:S02]  /*52e60*/  STL [R1+0x450], R8 ;  /* 0x0004500801007387 */ /* 0x0001e40000100800 */
[----:B------:R-:W2:Y:S01]  /*52e70*/  LDL.LU.64 R10, [R1+0x2cb8] ;  /* 0x002cb800010a7983 */ /* 0x000ea20000300a00 */
[----:B0-----:R-:W3:Y:S04]  /*52e80*/  LDL.LU.64 R8, [R1+0x2cb0] ;  /* 0x002cb00001087983 */ /* 0x001ee80000300a00 */
[----:B------:R-:W0:Y:S01]  /*52e90*/  S2R R23, SR_TID.X ;  /* 0x0000000000177919 */ /* 0x000e220000002100 */
[----:B----4-:R-:W-:Y:S01]  /*52ea0*/  LOP3.LUT R22, R22, 0x7, RZ, 0xc0, !PT ;  /* 0x0000000716167812 */ /* 0x010fe200078ec0ff */
[----:B------:R-:W-:-:S02]  /*52eb0*/  IMAD.MOV.U32 R14, RZ, RZ, R21 ;  /* 0x000000ffff0e7224 */ /* 0x000fc400078e0015 */
[----:B------:R-:W-:Y:S02]  /*52ec0*/  STL [R1+0x2a20], R0 ;  /* 0x002a200001007387 */ /* 0x000fe40000100800 */
[----:B------:R-:W-:Y:S01]  /*52ed0*/  IMAD.SHL.U32 R22, R22, 0x10, RZ ;  /* 0x0000001016167824 */ /* 0x000fe200078e00ff */
[----:B------:R-:W-:Y:S01]  /*52ee0*/  STL [R1+0x2a1c], R2 ;  /* 0x002a1c0201007387 */ /* 0x000fe20000100800 */
[----:B------:R1:W-:Y:S01]  /*52ef0*/  STL [R1+0x2a18], R29 ;  /* 0x002a181d01007387 */ /* 0x0003e20000100800 */
[----:B0-----:R-:W-:-:S04]  /*52f00*/  SHF.L.U32 R21, R23, 0x8, RZ ;  /* 0x0000000817157819 */ /* 0x001fc800000006ff */
[----:B-1----:R-:W-:-:S04]  /*52f10*/  LOP3.LUT R29, R22, 0xf00, R21, 0xf8, !PT ;  /* 0x00000f00161d7812 */ /* 0x002fc800078ef815 */
[----:B------:R-:W-:-:S04]  /*52f20*/  LOP3.LUT R29, R29, 0x10, R23, 0x78, !PT ;  /* 0x000000101d1d7812 */ /* 0x000fc800078e7817 */
[----:B------:R-:W-:-:S05]  /*52f30*/  LOP3.LUT R29, R29, 0x40, RZ, 0x3c, !PT ;  /* 0x000000401d1d7812 */ /* 0x000fca00078e3cff */
[----:B------:R-:W0:Y:S04]  /*52f40*/  LDSM.16.M88.4 R20, [R29+0x42000] ;  /* 0x042000001d14783b */ /* 0x000e280000000200 */
[----:B0-----:R-:W-:Y:S01]  /*52f50*/  STL.64 [R1+0x2c30], R22 ;  /* 0x002c301601007387 */ /* 0x001fe20000100a00 */
[----:B------:R-:W-:Y:S01]  /*52f60*/  STL.64 [R1+0x2c28], R20 ;  /* 0x002c281401007387 */ /* 0x000fe20000100a00 */
[C---:B---3--:R-:W-:Y:S11]  /*52f70*/  HMMA.16816.F32.BF16 R16, R4.reuse, R8, R16 ;  /* 0x000000080410723c */ /* 0x048ff60000041810 */
[----:B------:R-:W-:Y:S11]  /*52f80*/  @!UPT UIADD3 URZ, URZ, URZ, URZ ;  /* 0x0000003f3f3ff290 */ /* 0x000ff6000fffe03f */
[----:B------:R-:W-:Y:S01]  /*52f90*/  @!UPT UIADD3 URZ, URZ, URZ, URZ ;  /* 0x0000003f3f3ff290 */ /* 0x000fe2000fffe03f */
[----:B------:R-:W-:Y:S01]  /*52fa0*/  STL.64 [R1+0x430], R16 ;  /* 0x0004301001007387 */ /* 0x000fe20000100a00 */
[----:B------:R-:W-:Y:S01]  /*52fb0*/  IMAD.MOV.U32 R28, RZ, RZ, R18 ;  /* 0x000000ffff1c7224 */ /* 0x000fe200078e0012 */
[----:B------:R-:W-:Y:S02]  /*52fc0*/  MOV R3, R19 ;  /* 0x0000001300037202 */ /* 0x000fe40000000f00 */
[----:B------:R-:W0:Y:S01]  /*52fd0*/  LDSM.16.M88.4 R16, [R29+0x43000] ;  /* 0x043000001d10783b */ /* 0x000e220000000200 */
[----:B--2---:R-:W-:Y:S02]  /*52fe0*/  STL.64 [R1+0x2c50], R10 ;  /* 0x002c500a01007387 */ /* 0x004fe40000100a00 */
[----:B------:R-:W-:Y:S02]  /*52ff0*/  STL.64 [R1+0x2c48], R8 ;  /* 0x002c480801007387 */ /* 0x000fe40000100a00 */
[----:B------:R-:W-:Y:S01]  /*53000*/  STL [R1+0x2a28], R3 ;  /* 0x002a280301007387 */ /* 0x000fe20000100800 */
[----:B------:R-:W-:Y:S04]  /*53010*/  STL [R1+0x2a24], R28 ;  /* 0x002a241c01007387 */ /* 0x000fe80000100800 */
[----:B0-----:R-:W-:Y:S01]  /*53020*/  STL.64 [R1+0x2b98], R18 ;  /* 0x002b981201007387 */ /* 0x001fe20000100a00 */
[----:B------:R0:W-:Y:S03]  /*53030*/  STL.64 [R1+0x2b90], R16 ;  /* 0x002b901001007387 */ /* 0x0001e60000100a00 */
[----:B0-----:R-:W2:Y:S01]  /*53040*/  LDL.64 R16, [R1+0x60] ;  /* 0x0000600001107983 */ /* 0x001ea20000100a00 */
[----:B------:R-:W3:Y:S01]  /*53050*/  LDL.LU R20, [R1+0x6c0] ;  /* 0x0006c00001147983 */ /* 0x000ee20000300800 */
[----:B--2---:R-:W-:Y:S11]  /*53060*/  HMMA.16816.F32.BF16 R8, R4, R16, R24 ;  /* 0x000000100408723c */ /* 0x004ff60000041818 */
[----:B------:R-:W-:Y:S11]  /*53070*/  @!UPT UIADD3 URZ, URZ, URZ, URZ ;  /* 0x0000003f3f3ff290 */ /* 0x000ff6000fffe03f */
[----:B------:R-:W-:Y:S01]  /*53080*/  @!UPT UIADD3 URZ, URZ, URZ, URZ ;  /* 0x0000003f3f3ff290 */ /* 0x000fe2000fffe03f */
[----:B------:R0:W-:Y:S01]  /*53090*/  STL.64 [R1+0x420], R8 ;  /* 0x0004200801007387 */ /* 0x0001e20000100a00 */
[----:B------:R-:W-:Y:S02]  /*530a0*/  STL.64 [R1+0x428], R10 ;  /* 0x0004280a01007387 */ /* 0x000fe40000100a00 */
[----:B------:R-:W3:Y:S02]  /*530b0*/  LDL.LU R21, [R1+0x6c4] ;  /* 0x0006c40001157983 */ /* 0x000ee40000300800 */
[----:B------:R-:W2:Y:S01]  /*530c0*/  LDL.LU R22, [R1+0x6c8] ;  /* 0x0006c80001167983 */ /* 0x000ea20000300800 */
[----:B------:R-:W2:Y:S01]  /*530d0*/  LDL.LU R23, [R1+0x6cc] ;  /* 0x0006cc0001177983 */ /* 0x000ea20000300800 */
[----:B0-----:R-:W-:Y:S01]  /*530e0*/  IMAD.MOV.U32 R8, RZ, RZ, R15 ;  /* 0x000000ffff087224 */ /* 0x001fe200078e000f */
[----:B------:R-:W-:Y:S02]  /*530f0*/  MOV R9, R14 ;  /* 0x0000000e00097202 */ /* 0x000fe40000000f00 */
[----:B--2---:R-:W-:Y:S01]  /*53100*/  STL.64 [R1+0x2c60], R22 ;  /* 0x002c601601007387 */ /* 0x004fe20000100a00 */
[----:B---3--:R0:W-:Y:S02]  /*53110*/  STL.64 [R1+0x2c58], R20 ;  /* 0x002c581401007387 */ /* 0x0081e40000100a00 */
[----:B------:R-:W-:Y:S01]  /*53120*/  STL.64 [R1+0x2c68], R8 ;  /* 0x002c680801007387 */ /* 0x000fe20000100a00 */
        /* <DEDUP_REMOVED lines=10> */
[----:B0-----:R-:W2:Y:S04]  /*531d0*/  LDL.64 R20, [R1+0x20] ;  /* 0x0000200001147983 */ /* 0x001ea80000100a00 */
[----:B--2---:R0:W-:Y:S01]  /*531e0*/  STL.64 [R1+0x2c88], R20 ;  /* 0x002c881401007387 */ /* 0x0041e20000100a00 */
[----:B------:R-:W2:Y:S02]  /*531f0*/  LDL.64 R8, [R1+0x10] ;  /* 0x0000100001087983 */ /* 0x000ea40000100a00 */
[----:B0-----:R-:W-:Y:S01]  /*53200*/  IMAD.MOV.U32 R20, RZ, RZ, R13 ;  /* 0x000000ffff147224 */ /* 0x001fe200078e000d */
[----:B------:R-:W-:-:S02]  /*53210*/  MOV R21, R12 ;  /* 0x0000000c00157202 */ /* 0x000fc40000000f00 */
[----:B------:R-:W0:Y:S04]  /*53220*/  LDSM.16.M88.4 R12, [R29+0x44000] ;  /* 0x044000001d0c783b */ /* 0x000e280000000200 */
[----:B--2---:R1:W-:Y:S04]  /*53230*/  STL.64 [R1+0x2c80], R8 ;  /* 0x002c800801007387 */ /* 0x0043e80000100a00 */
        /* <DEDUP_REMOVED lines=10> */
[----:B------:R1:W-:Y:S04]  /*532e0*/  STL.64 [R1+0x2c40], R16 ;  /* 0x002c401001007387 */ /* 0x0003e80000100a00 */
[----:B-1----:R-:W4:Y:S01]  /*532f0*/  LDL.64 R16, [R1+0x70] ;  /* 0x0000700001107983 */ /* 0x002f220000100a00 */
[----:B0-----:R-:W-:Y:S02]  /*53300*/  STL.64 [R1+0x2b08], R14 ;  /* 0x002b080e01007387 */ /* 0x001fe40000100a00 */
        /* <DEDUP_REMOVED lines=10> */
[----:B------:R-:W3:Y:S01]  /*533b0*/  LDL.LU R15, [R1+0x24c] ;  /* 0x00024c00010f7983 */ /* 0x000ee20000300800 */
[----:B----4-:R-:W-:Y:S01]  /*533c0*/  HMMA.16816.F32.BF16 R4, R4, R16, R24 ;  /* 0x000000100404723c */ /* 0x010fe20000041818 */
[----:B---3--:R-:W-:Y:S01]  /*533d0*/  STL.64 [R1+0x2bb8], R14 ;  /* 0x002bb80e01007387 */ /* 0x008fe20000100a00 */
[----:B--2---:R0:W-:Y:S03]  /*533e0*/  STL.64 [R1+0x2bb0], R12 ;  /* 0x002bb00c01007387 */ /* 0x0041e60000100a00 */
[----:B0-----:R-:W2:Y:S04]  /*533f0*/  LDL R12, [R1+0x30] ;  /* 0x00003000010c7983 */ /* 0x001ea80000100800 */
[----:B------:R-:W2:Y:S01]  /*53400*/  LDL R13, [R1+0x34] ;  /* 0x00003400010d7983 */ /* 0x000ea20000100800 */
[----:B------:R-:W3:Y:S02]  /*53410*/  LDL.LU.64 R26, [R1+0x2ca8] ;  /* 0x002ca800011a7983 */ /* 0x000ee40000300a00 */
[----:B------:R-:W3:Y:S11]  /*53420*/  LDL.LU.64 R24, [R1+0x2ca0] ;  /* 0x002ca00001187983 */ /* 0x000ef60000300a00 */
[----:B------:R-:W-:Y:S01]  /*53430*/  STL.64 [R1+0x3e0], R4 ;  /* 0x0003e00401007387 */ /* 0x000fe20000100a00 */
[----:B------:R-:W-:Y:S02]  /*53440*/  STL.64 [R1+0x3e8], R6 ;  /* 0x0003e80601007387 */ /* 0x000fe40000100a00 */
[----:B------:R-:W0:Y:S04]  /*53450*/  LDSM.16.M88.4 R4, [R29+0x45000] ;  /* 0x045000001d04783b */ /* 0x000e280000000200 */
[----:B------:R-:W-:Y:S01]  /*53460*/  IMAD.MOV.U32 R2, RZ, RZ, R16 ;  /* 0x000000ffff027224 */ /* 0x000fe200078e0010 */
[----:B------:R-:W-:Y:S01]  /*53470*/  MOV R0, R17 ;  /* 0x0000001100007202 */ /* 0x000fe20000000f00 */
[----:B------:R-:W4:Y:S01]  /*53480*/  LDL.LU R16, [R1+0x6b0] ;  /* 0x0006b00001107983 */ /* 0x000f220000300800 */
[----:B------:R-:W4:Y:S02]  /*53490*/  LDL.LU R17, [R1+0x6b4] ;  /* 0x0006b40001117983 */ /* 0x000f240000300800 */
[----:B------:R-:W4:Y:S02]  /*534a0*/  LDL.LU R18, [R1+0x6b8] ;  /* 0x0006b80001127983 */ /* 0x000f240000300800 */
[----:B------:R-:W4:Y:S01]  /*534b0*/  LDL.LU R19, [R1+0x6bc] ;  /* 0x0006bc0001137983 */ /* 0x000f220000300800 */
[----:B0-----:R-:W-:Y:S01]  /*534c0*/  STL.64 [R1+0x2a98], R6 ;  /* 0x002a980601007387 */ /* 0x001fe20000100a00 */
[----:B------:R0:W-:Y:S02]  /*534d0*/  STL.64 [R1+0x2a90], R4 ;  /* 0x002a900401007387 */ /* 0x0001e40000100a00 */
[----:B0-----:R-:W-:Y:S01]  /*534e0*/  IMAD.MOV.U32 R4, RZ, RZ, R2 ;  /* 0x000000ffff047224 */ /* 0x001fe200078e0002 */
[----:B------:R-:W-:-:S05]  /*534f0*/  MOV R5, R0 ;  /* 0x0000000000057202 */ /* 0x000fca0000000f00 */
[----:B------:R0:W-:Y:S04]  /*53500*/  STL.64 [R1+0x2c38], R4 ;  /* 0x002c380401007387 */ /* 0x0001e80000100a00 */
[----:B0-----:R-:W2:Y:S01]  /*53510*/  LDL.LU R4, [R1+0x6e0] ;  /* 0x0006e00001047983 */ /* 0x001ea20000300800 */
[----:B------:R-:W2:Y:S02]  /*53520*/  LDL.LU R5, [R1+0x6e4] ;  /* 0x0006e40001057983 */ /* 0x000ea40000300800 */
[----:B------:R-:W2:Y:S02]  /*53530*/  LDL.LU R6, [R1+0x6e8] ;  /* 0x0006e80001067983 */ /* 0x000ea40000300800 */
[----:B------:R-:W2:Y:S01]  /*53540*/  LDL.LU R7, [R1+0x6ec] ;  /* 0x0006ec0001077983 */ /* 0x000ea20000300800 */
[C---:B---3--:R-:W-:Y:S01]  /*53550*/  HMMA.16816.F32.BF16 R20, R24.reuse, R20, R8 ;  /* 0x000000141814723c */ /* 0x048fe20000041808 */
[----:B------:R-:W3:Y:S01]  /*53560*/  LDL.LU.64 R10, [R1+0x2c98] ;  /* 0x002c9800010a7983 */ /* 0x000ee20000300a00 */
[----:B------:R-:W3:Y:S11]  /*53570*/  LDL.LU.64 R8, [R1+0x2c90] ;  /* 0x002c900001087983 */ /* 0x000ef60000300a00 */
[----:B------:R-:W-:Y:S10]  /*53580*/  @!UPT UIADD3 URZ, URZ, URZ, URZ ;  /* 0x0000003f3f3ff290 */ /* 0x000ff4000fffe03f */
[----:B------:R0:W-:Y:S01]  /*53590*/  STL.64 [R1+0x3d0], R20 ;  /* 0x0003d01401007387 */ /* 0x0001e20000100a00 */
[----:B------:R-:W-:Y:S03]  /*535a0*/  STL.64 [R1+0x3d8], R22 ;  /* 0x0003d81601007387 */ /* 0x000fe60000100a00 */
[----:B0-----:R-:W3:Y:S02]  /*535b0*/  LDL.LU.64 R20, [R1+0x2c88] ;  /* 0x002c880001147983 */ /* 0x001ee40000300a00 */
[C---:B---3--:R-:W-:Y:S11]  /*535c0*/  HMMA.16816.F32.BF16 R8, R24.reuse, R20, R8 ;  /* 0x000000141808723c */ /* 0x048ff60000041808 */
[----:B------:R-:W-:Y:S11]  /*535d0*/  @!UPT UIADD3 URZ, URZ, URZ, URZ ;  /* 0x0000003f3f3ff290 */ /* 0x000ff6000fffe03f */
[----:B------:R-:W-:Y:S01]  /*535e0*/  @!UPT UIADD3 URZ, URZ, URZ, URZ ;  /* 0x0000003f3f3ff290 */ /* 0x000fe2000fffe03f */
[----:B------:R0:W-:Y:S01]  /*535f0*/  STL.64 [R1+0x3c0], R8 ;  /* 0x0003c00801007387 */ /* 0x0001e20000100a00 */
[----:B------:R-:W-:Y:S03]  /*53600*/  STL.64 [R1+0x3c8], R10 ;  /* 0x0003c80a01007387 */ /* 0x000fe60000100a00 */
[----:B0-----:R-:W2:Y:S01]  /*53610*/  LDL.LU.64 R8, [R1+0x2c80] ;  /* 0x002c800001087983 */ /* 0x001ea20000300a00 */
[----:B------:R-:W-:Y:S01]  /*53620*/  IMAD.MOV.U32 R2, RZ, RZ, R20 ;  /* 0x000000ffff027224 */ /* 0x000fe200078e0014 */
[----:B------:R-:W-:Y:S01]  /*53630*/  MOV R0, R21 ;  /* 0x0000001500007202 */ /* 0x000fe20000000f00 */
[----:B------:R-:W3:Y:S01]  /*53640*/  LDL.LU.64 R22, [R1+0x2c78] ;  /* 0x002c780001167983 */ /* 0x000ee20000300a00 */
[----:B------:R-:W3:Y:S01]  /*53650*/  LDL.LU.64 R20, [R1+0x2c70] ;  /* 0x002c700001147983 */ /* 0x000ee20000300a00 */
[C---:B--2---:R-:W-:Y:S01]  /*53660*/  HMMA.16816.F32.BF16 R4, R24.reuse, R8, R4 ;  /* 0x000000081804723c */ /* 0x044fe20000041804 */
[----:B------:R-:W-:Y:S11]  /*53670*/  MOV R3, R9 ;  /* 0x0000000900037202 */ /* 0x000ff60000000f00 */
[----:B------:R-:W-:Y:S11]  /*53680*/  @!UPT UIADD3 URZ, URZ, URZ, URZ ;  /* 0x0000003f3f3ff290 */ /* 0x000ff6000fffe03f */
[----:B------:R0:W-:Y:S01]  /*53690*/  STL.64 [R1+0x3b0], R4 ;  /* 0x0003b00401007387 */ /* 0x0001e20000100a00 */
[----:B------:R-:W-:Y:S02]  /*536a0*/  STL.64 [R1+0x3b8], R6 ;  /* 0x0003b80601007387 */ /* 0x000fe40000100a00 */
[----:B0-----:R-:W-:Y:S02]  /*536b0*/  IMAD.MOV.U32 R4, RZ, RZ, R8 ;  /* 0x000000ffff047224 */ /* 0x001fe400078e0008 */
[----:B------:R-:W3:Y:S02]  /*536c0*/  LDL.LU.64 R8, [R1+0x2c68] ;  /* 0x002c680001087983 */ /* 0x000ee40000300a00 */
[C---:B---3--:R-:W-:Y:S02]  /*536d0*/  HMMA.16816.F32.BF16 R8, R24.reuse, R8, R20 ;  /* 0x000000081808723c */ /* 0x048fe40000041814 */
[----:B------:R-:W2:Y:S01]  /*536e0*/  LDL.LU.64 R22, [R1+0x2c60] ;  /* 0x002c600001167983 */ /* 0x000ea20000300a00 */
[----:B------:R-:W2:Y:S11]  /*536f0*/  LDL.LU.64 R20, [R1+0x2c58] ;  /* 0x002c580001147983 */ /* 0x000eb60000300a00 */
[----:B------:R-:W-:Y:S09]  /*53700*/  @!UPT UIADD3 URZ, URZ, URZ, URZ ;  /* 0x0000003f3f3ff290 */ /* 0x000ff2000fffe03f */
[----:B------:R-:W-:Y:S01]  /*53710*/  STL.64 [R1+0x3a0], R8 ;  /* 0x0003a00801007387 */ /* 0x000fe20000100a00 */
[----:B------:R0:W-:Y:S03]  /*53720*/  STL.64 [R1+0x3a8], R10 ;  /* 0x0003a80a01007387 */ /* 0x0001e60000100a00 */
[----:B0-----:R-:W3:Y:S01]  /*53730*/  LDL.LU.64 R10, [R1+0x2c50] ;  /* 0x002c5000010a7983 */ /* 0x001ee20000300a00 */
[----:B------:R-:W4:Y:S02]  /*53740*/  LDL.LU.64 R8, [R1+0x2c48] ;  /* 0x002c480001087983 */ /* 0x000f240000300a00 */
[----:B------:R0:W-:Y:S01]  /*53750*/  STL.64 [R1+0x2bd0], R12 ;  /* 0x002bd00c01007387 */ /* 0x0001e20000100a00 */
[C---:B--2---:R-:W-:Y:S01]  /*53760*/  HMMA.16816.F32.BF16 R20, R24.reuse, R12, R20 ;  /* 0x0000000c1814723c */ /* 0x044fe20000041814 */
[----:B0-----:R-:W2:Y:S11]  /*53770*/  LDL.LU R12, [R1+0x5c0] ;  /* 0x0005c000010c7983 */ /* 0x001eb60000300800 */
[----:B------:R-:W-:Y:S11]  /*53780*/  @!UPT UIADD3 URZ, URZ, URZ, URZ ;  /* 0x0000003f3f3ff290 */ /* 0x000ff6000fffe03f */
[----:B------:R0:W-:Y:S01]  /*53790*/  STL.64 [R1+0x390], R20 ;  /* 0x0003901401007387 */ /* 0x0001e20000100a00 */
[----:B------:R1:W-:Y:S02]  /*537a0*/  STL.64 [R1+0x398], R22 ;  /* 0x0003981601007387 */ /* 0x0003e40000100a00 */
[----:B------:R-:W2:Y:S02]  /*537b0*/  LDL.LU R13, [R1+0x5c4] ;  /* 0x0005c400010d7983 */ /* 0x000ea40000300800 */
[----:B------:R-:W2:Y:S01]  /*537c0*/  LDL.LU R14, [R1+0x5c8] ;  /* 0x0005c800010e7983 */ /* 0x000ea20000300800 */
[----:B------:R-:W2:Y:S01]  /*537d0*/  LDL.LU R15, [R1+0x5cc] ;  /* 0x0005cc00010f7983 */ /* 0x000ea20000300800 */
[----:B----4-:R-:W-:Y:S03]  /*537e0*/  HMMA.16816.F32.BF16 R16, R24, R8, R16 ;  /* 0x000000081810723c */ /* 0x010fe60000041810 */
[----:B--2---:R-:W-:Y:S01]  /*537f0*/  STL.64 [R1+0x2be0], R14 ;  /* 0x002be00e01007387 */ /* 0x004fe20000100a00 */
[----:B------:R2:W-:Y:S02]  /*53800*/  STL.64 [R1+0x2bd8], R12 ;  /* 0x002bd80c01007387 */ /* 0x0005e40000100a00 */
[----:B0-----:R-:W4:Y:S02]  /*53810*/  LDL.LU R20, [R1+0x600] ;  /* 0x0006000001147983 */ /* 0x001f240000300800 */
[----:B------:R-:W4:Y:S01]  /*53820*/  LDL.LU R21, [R1+0x604] ;  /* 0x0006040001157983 */ /* 0x000f220000300800 */
[----:B-1----:R-:W4:Y:S01]  /*53830*/  LDL.LU R22, [R1+0x608] ;  /* 0x0006080001167983 */ /* 0x002f220000300800 */
[----:B------:R-:W4:Y:S02]  /*53840*/  LDL.LU R23, [R1+0x60c] ;  /* 0x00060c0001177983 */ /* 0x000f240000300800 */
[----:B--2---:R-:W-:Y:S01]  /*53850*/  IMAD.MOV.U32 R12, RZ, RZ, R4 ;  /* 0x000000ffff0c7224 */ /* 0x004fe200078e0004 */
[----:B------:R-:W-:Y:S01]  /*53860*/  MOV R13, R3 ;  /* 0x00000003000d7202 */ /* 0x000fe20000000f00 */
[----:B------:R-:W2:Y:S01]  /*53870*/  LDL.LU R4, [R1+0x6a0] ;  /* 0x0006a00001047983 */ /* 0x000ea20000300800 */
[----:B------:R-:W2:Y:S02]  /*53880*/  LDL.LU R5, [R1+0x6a4] ;  /* 0x0006a40001057983 */ /* 0x000ea40000300800 */
[----:B------:R-:W2:Y:S02]  /*53890*/  LDL.LU R6, [R1+0x6a8] ;  /* 0x0006a80001067983 */ /* 0x000ea40000300800 */
[----:B------:R-:W2:Y:S01]  /*538a0*/  LDL.LU R7, [R1+0x6ac] ;  /* 0x0006ac0001077983 */ /* 0x000ea20000300800 */
[----:B------:R0:W-:Y:S02]  /*538b0*/  STL.64 [R1+0x2bf8], R12 ;  /* 0x002bf80c01007387 */ /* 0x0001e40000100a00 */
[----:B0-----:R-:W-:Y:S01]  /*538c0*/  IMAD.MOV.U32 R12, RZ, RZ, R2 ;  /* 0x000000ffff0c7224 */ /* 0x001fe200078e0002 */
[----:B------:R-:W-:-:S05]  /*538d0*/  MOV R13, R0 ;  /* 0x00000000000d7202 */ /* 0x000fca0000000f00 */
[----:B------:R0:W-:Y:S04]  /*538e0*/  STL.64 [R1+0x2c10], R12 ;  /* 0x002c100c01007387 */ /* 0x0001e80000100a00 */
[----:B0-----:R-:W2:Y:S01]  /*538f0*/  LDL.64 R12, [R1+0x40] ;  /* 0x00004000010c7983 */ /* 0x001ea20000100a00 */
[----:B------:R0:W-:Y:S02]  /*53900*/  STL.64 [R1+0x380], R16 ;  /* 0x0003801001007387 */ /* 0x0001e40000100a00 */
[----:B------:R-:W-:Y:S01]  /*53910*/  STL.64 [R1+0x388], R18 ;  /* 0x0003881201007387 */ /* 0x000fe20000100a00 */
[----:B0-----:R-:W2:Y:S01]  /*53920*/  LDL.LU.64 R16, [R1+0x2c40] ;  /* 0x002c400001107983 */ /* 0x001ea20000300a00 */
        /* <DEDUP_REMOVED lines=12> */
[C---:B------:R-:W-:Y:S01]  /*539f0*/  HMMA.16816.F32.BF16 R4, R24.reuse, R16, R4 ;  /* 0x000000101804723c */ /* 0x040fe20000041804 */
        /* <DEDUP_REMOVED lines=13> */
[----:B------:R-:W-:Y:S03]  /*53ad0*/  STL.64 [R1+0x378], R6 ;  /* 0x0003780601007387 */ /* 0x000fe60000100a00 */
[----:B0-----:R-:W4:Y:S02]  /*53ae0*/  LDL.LU.64 R4, [R1+0x2c38] ;  /* 0x002c380001047983 */ /* 0x001f240000300a00 */
[----:B----4-:R-:W-:Y:S02]  /*53af0*/  HMMA.16816.F32.BF16 R24, R24, R4, R20 ;  /* 0x000000041818723c */ /* 0x010fe40000041814 */
[----:B------:R-:W2:Y:S01]  /*53b00*/  LDL.LU.64 R22, [R1+0x2c30] ;  /* 0x002c300001167983 */ /* 0x000ea20000300a00 */
[----:B------:R-:W2:Y:S01]  /*53b10*/  LDL.LU.64 R20, [R1+0x2c28] ;  /* 0x002c280001147983 */ /* 0x000ea20000300a00 */
[----:B------:R-:W-:Y:S11]  /*53b20*/  MOV R3, R13 ;  /* 0x0000000d00037202 */ /* 0x000ff60000000f00 */
[----:B------:R-:W-:Y:S08]  /*53b30*/  @!UPT UIADD3 URZ, URZ, URZ, URZ ;  /* 0x0000003f3f3ff290 */ /* 0x000ff0000fffe03f */
[----:B------:R0:W-:Y:S01]  /*53b40*/  STL.64 [R1+0x340], R24 ;  /* 0x0003401801007387 */ /* 0x0001e20000100a00 */
[----:B------:R1:W-:Y:S03]  /*53b50*/  STL.64 [R1+0x348], R26 ;  /* 0x0003481a01007387 */ /* 0x0003e60000100a00 */
[----:B0-----:R-:W3:Y:S01]  /*53b60*/  LDL.64 R24, [R1] ;  /* 0x0000000001187983 */ /* 0x001ee20000100a00 */
[----:B-1----:R-:W-:Y:S01]  /*53b70*/  IMAD.MOV.U32 R26, RZ, RZ, R12 ;  /* 0x000000ffff1a7224 */ /* 0x002fe200078e000c */
[C---:B--2---:R-:W-:Y:S11]  /*53b80*/  HMMA.16816.F32.BF16 R8, R20.reuse, R12, R8 ;  /* 0x0000000c1408723c */ /* 0x044ff60000041808 */
[----:B------:R-:W-:Y:S11]  /*53b90*/  @!UPT UIADD3 URZ, URZ, URZ, URZ ;  /* 0x0000003f3f3ff290 */ /* 0x000ff6000fffe03f */
[----:B------:R-:W-:Y:S01]  /*53ba0*/  @!UPT UIADD3 URZ, URZ, URZ, URZ ;  /* 0x0000003f3f3ff290 */ /* 0x000fe2000fffe03f */
        /* <DEDUP_REMOVED lines=9> */
[----:B------:R0:W-:Y:S01]  /*53c40*/  STL.64 [R1+0x310], R12 ;  /* 0x0003100c01007387 */ /* 0x0001e20000100a00 */
[----:B------:R2:W-:Y:S03]  /*53c50*/  STL.64 [R1+0x318], R14 ;  /* 0x0003180e01007387 */ /* 0x0005e60000100a00 */
[----:B0-----:R-:W2:Y:S02]  /*53c60*/  LDL.LU.64 R12, [R1+0x2bf8] ;  /* 0x002bf800010c7983 */ /* 0x001ea40000300a00 */
[C---:B--2---:R-:W-:Y:S02]  /*53c70*/  HMMA.16816.F32.BF16 R12, R20.reuse, R12, R8 ;  /* 0x0000000c140c723c */ /* 0x044fe40000041808 */
[----:B------:R-:W2:Y:S01]  /*53c80*/  LDL.LU.64 R10, [R1+0x2bf0] ;  /* 0x002bf000010a7983 */ /* 0x000ea20000300a00 */
[----:B------:R-:W2:Y:S11]  /*53c90*/  LDL.LU.64 R8, [R1+0x2be8] ;  /* 0x002be80001087983 */ /* 0x000eb60000300a00 */
[----:B------:R-:W-:Y:S09]  /*53ca0*/  @!UPT UIADD3 URZ, URZ, URZ, URZ ;  /* 0x0000003f3f3ff290 */ /* 0x000ff2000fffe03f */
        /* <DEDUP_REMOVED lines=9> */
[----:B0-----:R-:W2:Y:S01]  /*53d40*/  LDL.LU.64 R12, [R1+0x2bd0] ;  /* 0x002bd000010c7983 */ /* 0x001ea20000300a00 */
[----:B------:R-:W-:Y:S01]  /*53d50*/  STL.64 [R1+0x2b58], R24 ;  /* 0x002b581801007387 */ /* 0x000fe20000100a00 */
[C---:B--2---:R-:W-:Y:S02]  /*53d60*/  HMMA.16816.F32.BF16 R12, R20.reuse, R12, R8 ;  /* 0x0000000c140c723c */ /* 0x044fe40000041808 */
[----:B------:R-:W2:Y:S01]  /*53d70*/  LDL.LU.64 R10, [R1+0x2bc8] ;  /* 0x002bc800010a7983 */ /* 0x000ea20000300a00 */
[----:B------:R-:W3:Y:S11]  /*53d80*/  LDL.LU.64 R8, [R1+0x2bc0] ;  /* 0x002bc00001087983 */ /* 0x000ef60000300a00 */
        /* <DEDUP_REMOVED lines=12> */
[----:B--2---:R-:W-:Y:S02]  /*53e50*/  STL.64 [R1+0x2b38], R10 ;  /* 0x002b380a01007387 */ /* 0x004fe40000100a00 */
[----:B------:R0:W-:Y:S02]  /*53e60*/  STL.64 [R1+0x2b30], R8 ;  /* 0x002b300801007387 */ /* 0x0001e40000100a00 */
[----:B0-----:R-:W2:Y:S01]  /*53e70*/  LDL.LU R8, [R1+0x230] ;  /* 0x0002300001087983 */ /* 0x001ea20000300800 */
[----:B------:R-:W2:Y:S02]  /*53e80*/  LDL.LU R9, [R1+0x234] ;  /* 0x0002340001097983 */ /* 0x000ea40000300800 */
[----:B------:R-:W2:Y:S02]  /*53e90*/  LDL.LU R10, [R1+0x238] ;  /* 0x00023800010a7983 */ /* 0x000ea40000300800 */
[----:B------:R-:W2:Y:S02]  /*53ea0*/  LDL.LU R11, [R1+0x23c] ;  /* 0x00023c00010b7983 */ /* 0x000ea40000300800 */
[----:B------:R-:W-:Y:S01]  /*53eb0*/  IMAD.MOV.U32 R2, RZ, RZ, R16 ;  /* 0x000000ffff027224 */ /* 0x000fe200078e0010 */
[----:B------:R-:W-:Y:S01]  /*53ec0*/  MOV R0, R17 ;  /* 0x0000001100007202 */ /* 0x000fe20000000f00 */
[C---:B--2---:R-:W-:Y:S11]  /*53ed0*/  HMMA.16816.F32.BF16 R8, R20.reuse, R16, R8 ;  /* 0x000000101408723c */ /* 0x044ff60000041808 */
[----:B------:R-:W-:Y:S11]  /*53ee0*/  @!UPT UIADD3 URZ, URZ, URZ, URZ ;  /* 0x0000003f3f3ff290 */ /* 0x000ff6000fffe03f */
[----:B------:R-:W-:Y:S01]  /*53ef0*/  @!UPT UIADD3 URZ, URZ, URZ, URZ ;  /* 0x0000003f3f3ff290 */ /* 0x000fe2000fffe03f */
[----:B------:R-:W-:Y:S01]  /*53f00*/  STL.64 [R1+0x440], R8 ;  /* 0x0004400801007387 */ /* 0x000fe20000100a00 */
[----:B------:R3:W-:Y:S02]  /*53f10*/  STL.64 [R1+0x448], R10 ;  /* 0x0004480a01007387 */ /* 0x0007e40000100a00 */
[----:B------:R-:W2:Y:S02]  /*53f20*/  LDL.LU.64 R18, [R1+0x2b98] ;  /* 0x002b980001127983 */ /* 0x000ea40000300a00 */
[----:B------:R-:W2:Y:S01]  /*53f30*/  LDL.LU.64 R16, [R1+0x2b90] ;  /* 0x002b900001107983 */ /* 0x000ea20000300a00 */
[----:B---3--:R-:W-:Y:S01]  /*53f40*/  HMMA.16816.F32.BF16 R8, R20, R4, R12 ;  /* 0x000000041408723c */ /* 0x008fe2000004180c */
[----:B------:R0:W-:Y:S01]  /*53f50*/  STL.64 [R1+0x2b60], R4 ;  /* 0x002b600401007387 */ /* 0x0001e20000100a00 */
[----:B------:R-:W3:Y:S11]  /*53f60*/  LDL.LU R12, [R1+0x150] ;  /* 0x00015000010c7983 */ /* 0x000ef60000300800 */
[----:B------:R-:W-:Y:S10]  /*53f70*/  @!UPT UIADD3 URZ, URZ, URZ, URZ ;  /* 0x0000003f3f3ff290 */ /* 0x000ff4000fffe03f */
[----:B------:R-:W-:Y:S01]  /*53f80*/  STL.64 [R1+0x400], R8 ;  /* 0x0004000801007387 */ /* 0x000fe20000100a00 */
[----:B------:R-:W-:Y:S02]  /*53f90*/  STL.64 [R1+0x408], R10 ;  /* 0x0004080a01007387 */ /* 0x000fe40000100a00 */
[----:B------:R-:W3:Y:S02]  /*53fa0*/  LDL.LU R13, [R1+0x154] ;  /* 0x00015400010d7983 */ /* 0x000ee40000300800 */
[----:B------:R-:W4:Y:S01]  /*53fb0*/  LDL.LU R14, [R1+0x158] ;  /* 0x00015800010e7983 */ /* 0x000f220000300800 */
[----:B------:R-:W4:Y:S01]  /*53fc0*/  LDL.LU R15, [R1+0x15c] ;  /* 0x00015c00010f7983 */ /* 0x000f220000300800 */
[----:B0-----:R-:W2:Y:S02]  /*53fd0*/  LDL.LU R4, [R1+0x1b0] ;  /* 0x0001b00001047983 */ /* 0x001ea40000300800 */
[----:B------:R-:W2:Y:S02]  /*53fe0*/  LDL.LU R5, [R1+0x1b4] ;  /* 0x0001b40001057983 */ /* 0x000ea40000300800 */
[----:B------:R-:W2:Y:S01]  /*53ff0*/  LDL.LU R6, [R1+0x1b8] ;  /* 0x0001b80001067983 */ /* 0x000ea20000300800 */
[----:B------:R-:W2:Y:S04]  /*54000*/  LDL.LU R7, [R1+0x1bc] ;  /* 0x0001bc0001077983 */ /* 0x000ea80000300800 */
[----:B--2---:R-:W-:Y:S01]  /*54010*/  STL.64 [R1+0x2b70], R6 ;  /* 0x002b700601007387 */ /* 0x004fe20000100a00 */
[----:B------:R0:W-:Y:S03]  /*54020*/  STL.64 [R1+0x2b68], R4 ;  /* 0x002b680401007387 */ /* 0x0001e60000100a00 */
[----:B0-----:R-:W2:Y:S01]  /*54030*/  LDL.LU R4, [R1+0x1c0] ;  /* 0x0001c00001047983 */ /* 0x001ea20000300800 */
[----:B------:R-:W2:Y:S02]  /*54040*/  LDL.LU R5, [R1+0x1c4] ;  /* 0x0001c40001057983 */ /* 0x000ea40000300800 */
[----:B------:R-:W2:Y:S02]  /*54050*/  LDL.LU R6, [R1+0x1c8] ;  /* 0x0001c80001067983 */ /* 0x000ea40000300800 */
[----:B------:R-:W2:Y:S02]  /*54060*/  LDL.LU R7, [R1+0x1cc] ;  /* 0x0001cc0001077983 */ /* 0x000ea40000300800 */
[----:B--2---:R-:W-:Y:S01]  /*54070*/  STL.64 [R1+0x2b80], R6 ;  /* 0x002b800601007387 */ /* 0x004fe20000100a00 */
[----:B------:R0:W-:Y:S02]  /*54080*/  STL.64 [R1+0x2b78], R4 ;  /* 0x002b780401007387 */ /* 0x0001e40000100a00 */
[----:B------:R-:W2:Y:S02]  /*54090*/  LDL.64 R24, [R1+0x10] ;  /* 0x0000100001187983 */ /* 0x000ea40000100a00 */
[----:B0-----:R-:W-:Y:S01]  /*540a0*/  IMAD.MOV.U32 R4, RZ, RZ, R26 ;  /* 0x000000ffff047224 */ /* 0x001fe200078e001a */
[----:B--2---:R0:W-:Y:S04]  /*540b0*/  STL.64 [R1+0x2b88], R24 ;  /* 0x002b881801007387 */ /* 0x0041e80000100a00 */
[----:B0-----:R-:W2:Y:S01]  /*540c0*/  LDL.LU R24, [R1+0x1d0] ;  /* 0x0001d00001187983 */ /* 0x001ea20000300800 */
[----:B------:R-:W2:Y:S02]  /*540d0*/  LDL.LU R25, [R1+0x1d4] ;  /* 0x0001d40001197983 */ /* 0x000ea40000300800 */
[----:B------:R-:W2:Y:S02]  /*540e0*/  LDL.LU R26, [R1+0x1d8] ;  /* 0x0001d800011a7983 */ /* 0x000ea40000300800 */
[----:B------:R-:W2:Y:S01]  /*540f0*/  LDL.LU R27, [R1+0x1dc] ;  /* 0x0001dc00011b7983 */ /* 0x000ea20000300800 */
[----:B----4-:R-:W-:Y:S01]  /*54100*/  STL.64 [R1+0x2b18], R14 ;  /* 0x002b180e01007387 */ /* 0x010fe20000100a00 */
[----:B---3--:R0:W-:Y:S02]  /*54110*/  STL.64 [R1+0x2b10], R12 ;  /* 0x002b100c01007387 */ /* 0x0081e40000100a00 */
[----:B------:R-:W3:Y:S02]  /*54120*/  LDL.64 R8, [R1+0x30] ;  /* 0x0000300001087983 */ /* 0x000ee40000100a00 */
[----:B0-----:R-:W-:Y:S01]  /*54130*/  IMAD.MOV.U32 R12, RZ, RZ, R2 ;  /* 0x000000ffff0c7224 */ /* 0x001fe200078e0002 */
[----:B------:R-:W-:-:S02]  /*54140*/  MOV R13, R0 ;  /* 0x00000000000d7202 */ /* 0x000fc40000000f00 */
[----:B------:R-:W-:Y:S01]  /*54150*/  MOV R5, R3 ;  /* 0x0000000300057202 */ /* 0x000fe20000000f00 */
[----:B---3--:R0:W-:Y:S04]  /*54160*/  STL.64 [R1+0x2b50], R8 ;  /* 0x002b500801007387 */ /* 0x0081e80000100a00 */
[----:B0-----:R-:W3:Y:S01]  /*54170*/  LDL.LU R8, [R1+0x1a0] ;  /* 0x0001a00001087983 */ /* 0x001ee20000300800 */
[----:B------:R-:W3:Y:S02]  /*54180*/  LDL.LU R9, [R1+0x1a4] ;  /* 0x0001a40001097983 */ /* 0x000ee40000300800 */
[----:B------:R-:W3:Y:S02]  /*54190*/  LDL.LU R10, [R1+0x1a8] ;  /* 0x0001a800010a7983 */ /* 0x000ee40000300800 */
[----:B------:R-:W3:Y:S01]  /*541a0*/  LDL.LU R11, [R1+0x1ac] ;  /* 0x0001ac00010b7983 */ /* 0x000ee20000300800 */
[----:B------:R0:W-:Y:S04]  /*541b0*/  STL.64 [R1+0x2b28], R12 ;  /* 0x002b280c01007387 */ /* 0x0001e80000100a00 */
        /* <DEDUP_REMOVED lines=10> */
[----:B------:R-:W2:Y:S01]  /*54260*/  LDL.LU R15, [R1+0x19c] ;  /* 0x00019c00010f7983 */ /* 0x000ea20000300800 */
[----:B------:R-:W3:Y:S01]  /*54270*/  LDL.64 R20, [R1+0x20] ;  /* 0x0000200001147983 */ /* 0x000ee20000100a00 */
[----:B------:R-:W4:Y:S11]  /*54280*/  LDL.LU.64 R24, [R1+0x2b88] ;  /* 0x002b880001187983 */ /* 0x000f360000300a00 */
[----:B------:R-:W-:Y:S02]  /*54290*/  STL.64 [R1+0x3f0], R4 ;  /* 0x0003f00401007387 */ /* 0x000fe40000100a00 */
[----:B------:R0:W-:Y:S02]  /*542a0*/  STL.64 [R1+0x3f8], R6 ;  /* 0x0003f80601007387 */ /* 0x0001e40000100a00 */
        /* <DEDUP_REMOVED lines=9> */
[----:B------:R0:W-:Y:S02]  /*54340*/  STL.64 [R1+0x2ae8], R20 ;  /* 0x002ae81401007387 */ /* 0x0001e40000100a00 */
[----:B0-----:R-:W2:Y:S01]  /*54350*/  LDL.64 R20, [R1+0x40] ;  /* 0x0000400001147983 */ /* 0x001ea20000100a00 */
[----:B----4-:R-:W-:Y:S01]  /*54360*/  MOV R3, R25 ;  /* 0x0000001900037202 */ /* 0x010fe20000000f00 */
[C---:B---3--:R-:W-:Y:S02]  /*54370*/  HMMA.16816.F32.BF16 R4, R16.reuse, R24, R4 ;  /* 0x000000181004723c */ /* 0x048fe40000041804 */
[----:B--2---:R0:W-:Y:S04]  /*54380*/  STL.64 [R1+0x2b20], R20 ;  /* 0x002b201401007387 */ /* 0x0041e80000100a00 */
[----:B0-----:R-:W2:Y:S01]  /*54390*/  LDL.LU R20, [R1+0x170] ;  /* 0x0001700001147983 */ /* 0x001ea20000300800 */
[----:B------:R-:W2:Y:S02]  /*543a0*/  LDL.LU R21, [R1+0x174] ;  /* 0x0001740001157983 */ /* 0x000ea40000300800 */
[----:B------:R-:W2:Y:S02]  /*543b0*/  LDL.LU R22, [R1+0x178] ;  /* 0x0001780001167983 */ /* 0x000ea40000300800 */
[----:B------:R-:W2:Y:S11]  /*543c0*/  LDL.LU R23, [R1+0x17c] ;  /* 0x00017c0001177983 */ /* 0x000eb60000300800 */
[----:B------:R-:W-:Y:S01]  /*543d0*/  @!UPT UIADD3 URZ, URZ, URZ, URZ ;  /* 0x0000003f3f3ff290 */ /* 0x000fe2000fffe03f */
[----:B------:R0:W-:Y:S01]  /*543e0*/  STL.64 [R1+0x2e0], R4 ;  /* 0x0002e00401007387 */ /* 0x0001e20000100a00 */
[----:B------:R1:W-:Y:S03]  /*543f0*/  STL.64 [R1+0x2e8], R6 ;  /* 0x0002e80601007387 */ /* 0x0003e60000100a00 */
[----:B0-----:R-:W3:Y:S01]  /*54400*/  LDL.LU.64 R4, [R1+0x2b60] ;  /* 0x002b600001047983 */ /* 0x001ee20000300a00 */
[----:B-1----:R-:W-:Y:S02]  /*54410*/  IMAD.MOV.U32 R6, RZ, RZ, R24 ;  /* 0x000000ffff067224 */ /* 0x002fe400078e0018 */
[----:B------:R-:W4:Y:S02]  /*54420*/  LDL.LU.64 R24, [R1+0x2b58] ;  /* 0x002b580001187983 */ /* 0x000f240000300a00 */
[C---:B----4-:R-:W-:Y:S11]  /*54430*/  HMMA.16816.F32.BF16 R8, R16.reuse, R24, R8 ;  /* 0x000000181008723c */ /* 0x050ff60000041808 */
[----:B------:R-:W-:Y:S11]  /*54440*/  @!UPT UIADD3 URZ, URZ, URZ, URZ ;  /* 0x0000003f3f3ff290 */ /* 0x000ff6000fffe03f */
[----:B------:R-:W-:Y:S01]  /*54450*/  @!UPT UIADD3 URZ, URZ, URZ, URZ ;  /* 0x0000003f3f3ff290 */ /* 0x000fe2000fffe03f */
[----:B------:R0:W-:Y:S01]  /*54460*/  STL.64 [R1+0x2d0], R8 ;  /* 0x0002d00801007387 */ /* 0x0001e20000100a00 */
[----:B------:R-:W-:Y:S03]  /*54470*/  STL.64 [R1+0x2d8], R10 ;  /* 0x0002d80a01007387 */ /* 0x000fe60000100a00 */
[----:B0-----:R-:W4:Y:S01]  /*54480*/  LDL.LU.64 R8, [R1+0x2b50] ;  /* 0x002b500001087983 */ /* 0x001f220000300a00 */
[----:B------:R0:W-:Y:S03]  /*54490*/  STL.64 [R1+0x2ae0], R24 ;  /* 0x002ae01801007387 */ /* 0x0001e60000100a00 */
[----:B0-----:R-:W2:Y:S01]  /*544a0*/  LDL.LU R24, [R1+0x130] ;  /* 0x0001300001187983 */ /* 0x001ea20000300800 */
[----:B------:R-:W2:Y:S02]  /*544b0*/  LDL.LU R25, [R1+0x134] ;  /* 0x0001340001197983 */ /* 0x000ea40000300800 */
[----:B------:R-:W2:Y:S02]  /*544c0*/  LDL.LU R26, [R1+0x138] ;  /* 0x00013800011a7983 */ /* 0x000ea40000300800 */
[----:B------:R-:W2:Y:S01]  /*544d0*/  LDL.LU R27, [R1+0x13c] ;  /* 0x00013c00011b7983 */ /* 0x000ea20000300800 */
[C---:B----4-:R-:W-:Y:S01]  /*544e0*/  HMMA.16816.F32.BF16 R12, R16.reuse, R8, R12 ;  /* 0x00000008100c723c */ /* 0x050fe2000004180c */
[----:B------:R-:W-:Y:S01]  /*544f0*/  IMAD.MOV.U32 R2, RZ, RZ, R8 ;  /* 0x000000ffff027224 */ /* 0x000fe200078e0008 */
[----:B------:R-:W-:Y:S01]  /*54500*/  MOV R0, R9 ;  /* 0x0000000900007202 */ /* 0x000fe20000000f00 */
[----:B--2---:R-:W-:Y:S01]  /*54510*/  STL.64 [R1+0x2af8], R26 ;  /* 0x002af81a01007387 */ /* 0x004fe20000100a00 */
[----:B------:R0:W-:Y:S03]  /*54520*/  STL.64 [R1+0x2af0], R24 ;  /* 0x002af01801007387 */ /* 0x0001e60000100a00 */
[----:B0-----:R-:W2:Y:S01]  /*54530*/  LDL.LU R24, [R1+0x140] ;  /* 0x0001400001187983 */ /* 0x001ea20000300800 */
[----:B------:R-:W2:Y:S02]  /*54540*/  LDL.LU R25, [R1+0x144] ;  /* 0x0001440001197983 */ /* 0x000ea40000300800 */
[----:B------:R-:W2:Y:S02]  /*54550*/  LDL.LU R26, [R1+0x148] ;  /* 0x00014800011a7983 */ /* 0x000ea40000300800 */
[----:B------:R-:W2:Y:S11]  /*54560*/  LDL.LU R27, [R1+0x14c] ;  /* 0x00014c00011b7983 */ /* 0x000eb60000300800 */
[----:B------:R-:W-:Y:S01]  /*54570*/  STL.64 [R1+0x2c0], R12 ;  /* 0x0002c00c01007387 */ /* 0x000fe20000100a00 */
[----:B------:R0:W-:Y:S03]  /*54580*/  STL.64 [R1+0x2c8], R14 ;  /* 0x0002c80e01007387 */ /* 0x0001e60000100a00 */
[----:B0-----:R-:W4:Y:S01]  /*54590*/  LDL.LU.64 R14, [R1+0x2b48] ;  /* 0x002b4800010e7983 */ /* 0x001f220000300a00 */
[----:B------:R-:W4:Y:S02]  /*545a0*/  LDL.LU.64 R12, [R1+0x2b40] ;  /* 0x002b4000010c7983 */ /* 0x000f240000300a00 */
[----:B------:R-:W2:Y:S02]  /*545b0*/  LDL.LU.64 R10, [R1+0x2b38] ;  /* 0x002b3800010a7983 */ /* 0x000ea40000300a00 */
[----:B------:R-:W4:Y:S02]  /*545c0*/  LDL.LU.64 R8, [R1+0x2b30] ;  /* 0x002b300001087983 */ /* 0x000f240000300a00 */
[C---:B----4-:R-:W-:Y:S11]  /*545d0*/  HMMA.16816.F32.BF16 R12, R16.reuse, R8, R12 ;  /* 0x00000008100c723c */ /* 0x050ff6000004180c */
[----:B------:R-:W-:Y:S11]  /*545e0*/  @!UPT UIADD3 URZ, URZ, URZ, URZ ;  /* 0x0000003f3f3ff290 */ /* 0x000ff6000fffe03f */
[----:B------:R-:W-:Y:S01]  /*545f0*/  @!UPT UIADD3 URZ, URZ, URZ, URZ ;  /* 0x0000003f3f3ff290 */ /* 0x000fe2000fffe03f */
[----:B------:R0:W-:Y:S01]  /*54600*/  STL.64 [R1+0x2b0], R12 ;  /* 0x0002b00c01007387 */ /* 0x0001e20000100a00 */
[----:B------:R-:W-:Y:S03]  /*54610*/  STL.64 [R1+0x2b8], R14 ;  /* 0x0002b80e01007387 */ /* 0x000fe60000100a00 */
[----:B0-----:R-:W4:Y:S01]  /*54620*/  LDL.LU.64 R12, [R1+0x2b28] ;  /* 0x002b2800010c7983 */ /* 0x001f220000300a00 */
[----:B--2---:R-:W-:Y:S02]  /*54630*/  STL.64 [R1+0x2ad8], R10 ;  /* 0x002ad80a01007387 */ /* 0x004fe40000100a00 */
[----:B------:R0:W-:Y:S02]  /*54640*/  STL.64 [R1+0x2ad0], R8 ;  /* 0x002ad00801007387 */ /* 0x0001e40000100a00 */
[----:B0-----:R-:W2:Y:S01]  /*54650*/  LDL.LU R8, [R1+0x210] ;  /* 0x0002100001087983 */ /* 0x001ea20000300800 */
[----:B------:R-:W2:Y:S02]  /*54660*/  LDL.LU R9, [R1+0x214] ;  /* 0x0002140001097983 */ /* 0x000ea40000300800 */
[----:B------:R-:W2:Y:S02]  /*54670*/  LDL.LU R10, [R1+0x218] ;  /* 0x00021800010a7983 */ /* 0x000ea40000300800 */
[----:B------:R-:W2:Y:S01]  /*54680*/  LDL.LU R11, [R1+0x21c] ;  /* 0x00021c00010b7983 */ /* 0x000ea20000300800 */
[C---:B----4-:R-:W-:Y:S01]  /*54690*/  HMMA.16816.F32.BF16 R12, R16.reuse, R12, R20 ;  /* 0x0000000c100c723c */ /* 0x050fe20000041814 */
[----:B------:R-:W4:Y:S11]  /*546a0*/  LDL.LU.64 R20, [R1+0x2b20] ;  /* 0x002b200001147983 */ /* 0x000f360000300a00 */
[----:B------:R-:W-:Y:S11]  /*546b0*/  @!UPT UIADD3 URZ, URZ, URZ, URZ ;  /* 0x0000003f3f3ff290 */ /* 0x000ff6000fffe03f */
[----:B------:R-:W-:Y:S01]  /*546c0*/  STL.64 [R1+0x2a0], R12 ;  /* 0x0002a00c01007387 */ /* 0x000fe20000100a00 */
[----:B------:R0:W-:Y:S03]  /*546d0*/  STL.64 [R1+0x2a8], R14 ;  /* 0x0002a80e01007387 */ /* 0x0001e60000100a00 */
[----:B0-----:R-:W3:Y:S01]  /*546e0*/  LDL.LU.64 R14, [R1+0x2b18] ;  /* 0x002b1800010e7983 */ /* 0x001ee20000300a00 */
[----:B------:R-:W3:Y:S02]  /*546f0*/  LDL.LU.64 R12, [R1+0x2b10] ;  /* 0x002b1000010c7983 */ /* 0x000ee40000300a00 */
[----:B---3--:R-:W-:Y:S01]  /*54700*/  HMMA.16816.F32.BF16 R16, R16, R4, R12 ;  /* 0x000000041010723c */ /* 0x008fe2000004180c */
[----:B------:R-:W4:Y:S01]  /*54710*/  LDL.LU.64 R14, [R1+0x2b08] ;  /* 0x002b0800010e7983 */ /* 0x000f220000300a00 */
[----:B------:R-:W4:Y:S02]  /*54720*/  LDL.LU.64 R12, [R1+0x2b00] ;  /* 0x002b0000010c7983 */ /* 0x000f240000300a00 */
[----:B------:R-:W-:Y:S11]  /*54730*/  STL.64 [R1+0x2aa8], R4 ;  /* 0x002aa80401007387 */ /* 0x000ff60000100a00 */
[----:B------:R-:W-:Y:S08]  /*54740*/  @!UPT UIADD3 URZ, URZ, URZ, URZ ;  /* 0x0000003f3f3ff290 */ /* 0x000ff0000fffe03f */
[----:B------:R0:W-:Y:S01]  /*54750*/  STL.64 [R1+0x290], R16 ;  /* 0x0002901001007387 */ /* 0x0001e20000100a00 */
[----:B------:R1:W-:Y:S03]  /*54760*/  STL.64 [R1+0x298], R18 ;  /* 0x0002981201007387 */ /* 0x0003e60000100a00 */
[----:B0-----:R-:W3:Y:S01]  /*54770*/  LDL.LU R16, [R1+0x570] ;  /* 0x0005700001107983 */ /* 0x001ee20000300800 */
[----:B------:R-:W3:Y:S02]  /*54780*/  LDL.LU R17, [R1+0x574] ;  /* 0x0005740001117983 */ /* 0x000ee40000300800 */
[----:B-1----:R-:W2:Y:S02]  /*54790*/  LDL.LU R18, [R1+0x578] ;  /* 0x0005780001127983 */ /* 0x002ea40000300800 */
[----:B------:R-:W2:Y:S01]  /*547a0*/  LDL.LU R19, [R1+0x57c] ;  /* 0x00057c0001137983 */ /* 0x000ea20000300800 */
[----:B----4-:R-:W-:Y:S01]  /*547b0*/  HMMA.16816.F32.BF16 R24, R12, R20, R24 ;  /* 0x000000140c18723c */ /* 0x010fe20000041818 */
[----:B--2---:R-:W-:Y:S01]  /*547c0*/  STL.64 [R1+0x2a38], R18 ;  /* 0x002a381201007387 */ /* 0x004fe20000100a00 */
[----:B---3--:R0:W-:Y:S11]  /*547d0*/  STL.64 [R1+0x2a30], R16 ;  /* 0x002a301001007387 */ /* 0x0081f60000100a00 */
[----:B------:R-:W-:Y:S10]  /*547e0*/  @!UPT UIADD3 URZ, URZ, URZ, URZ ;  /* 0x0000003f3f3ff290 */ /* 0x000ff4000fffe03f */
[----:B------:R-:W-:Y:S02]  /*547f0*/  STL.64 [R1+0x240], R24 ;  /* 0x0002401801007387 */ /* 0x000fe40000100a00 */
[----:B------:R1:W-:Y:S02]  /*54800*/  STL.64 [R1+0x248], R26 ;  /* 0x0002481a01007387 */ /* 0x0003e40000100a00 */
[----:B0-----:R-:W-:Y:S01]  /*54810*/  IMAD.MOV.U32 R16, RZ, RZ, R2 ;  /* 0x000000ffff107224 */ /* 0x001fe200078e0002 */
[----:B------:R-:W-:Y:S01]  /*54820*/  MOV R17, R0 ;  /* 0x0000000000117202 */ /* 0x000fe20000000f00 */
[----:B-1----:R-:W2:Y:S01]  /*54830*/  LDL.LU.64 R26, [R1+0x2af8] ;  /* 0x002af800011a7983 */ /* 0x002ea20000300a00 */
[----:B------:R-:W2:Y:S02]  /*54840*/  LDL.LU.64 R24, [R1+0x2af0] ;  /* 0x002af00001187983 */ /* 0x000ea40000300a00 */
[----:B------:R-:W-:Y:S01]  /*54850*/  IMAD.MOV.U32 R2, RZ, RZ, R20 ;  /* 0x000000ffff027224 */ /* 0x000fe200078e0014 */
[----:B------:R-:W-:-:S02]  /*54860*/  MOV R0, R21 ;  /* 0x0000001500007202 */ /* 0x000fc40000000f00 */
[----:B------:R-:W2:Y:S02]  /*54870*/  LDL.LU.64 R20, [R1+0x2ae8] ;  /* 0x002ae80001147983 */ /* 0x000ea40000300a00 */
[----:B--2---:R-:W-:Y:S11]  /*54880*/  HMMA.16816.F32.BF16 R24, R12, R20, R24 ;  /* 0x000000140c18723c */ /* 0x004ff60000041818 */
[----:B------:R-:W-:Y:S11]  /*54890*/  @!UPT UIADD3 URZ, URZ, URZ, URZ ;  /* 0x0000003f3f3ff290 */ /* 0x000ff6000fffe03f */
[----:B------:R-:W-:Y:S01]  /*548a0*/  @!UPT UIADD3 URZ, URZ, URZ, URZ ;  /* 0x0000003f3f3ff290 */ /* 0x000fe2000fffe03f */
[----:B------:R0:W-:Y:S01]  /*548b0*/  STL.64 [R1+0x230], R24 ;  /* 0x0002301801007387 */ /* 0x0001e20000100a00 */
[----:B------:R-:W-:Y:S03]  /*548c0*/  STL.64 [R1+0x238], R26 ;  /* 0x0002381a01007387 */ /* 0x000fe60000100a00 */
[----:B0-----:R-:W2:Y:S01]  /*548d0*/  LDL.LU.64 R24, [R1+0x2ae0] ;  /* 0x002ae00001187983 */ /* 0x001ea20000300a00 */
[----:B------:R0:W-:Y:S03]  /*548e0*/  STL.64 [R1+0x2a78], R20 ;  /* 0x002a781401007387 */ /* 0x0001e60000100a00 */
[----:B0-----:R-:W3:Y:S01]  /*548f0*/  LDL.LU R20, [R1+0x200] ;  /* 0x0002000001147983 */ /* 0x001ee20000300800 */
[----:B------:R-:W3:Y:S02]  /*54900*/  LDL.LU R21, [R1+0x204] ;  /* 0x0002040001157983 */ /* 0x000ee40000300800 */
[----:B------:R-:W3:Y:S02]  /*54910*/  LDL.LU R22, [R1+0x208] ;  /* 0x0002080001167983 */ /* 0x000ee40000300800 */
[----:B------:R-:W3:Y:S02]  /*54920*/  LDL.LU R23, [R1+0x20c] ;  /* 0x00020c0001177983 */ /* 0x000ee40000300800 */
[----:B------:R-:W-:Y:S01]  /*54930*/  IMAD.MOV.U32 R4, RZ, RZ, R6 ;  /* 0x000000ffff047224 */ /* 0x000fe200078e0006 */
[----:B------:R-:W-:-:S07]  /*54940*/  MOV R5, R3 ;  /* 0x0000000300057202 */ /* 0x000fce0000000f00 */
[C---:B---3--:R-:W-:Y:S08]  /*54950*/  HMMA.16816.F32.BF16 R20, R12.reuse, R4, R20 ;  /* 0x000000040c14723c */ /* 0x048ff00000041814 */
[----:B--2---:R-:W-:Y:S11]  /*54960*/  HMMA.16816.F32.BF16 R4, R12, R24, R8 ;  /* 0x000000180c04723c */ /* 0x004ff60000041808 */
[----:B------:R-:W-:Y:S04]  /*54970*/  @!UPT UIADD3 URZ, URZ, URZ, URZ ;  /* 0x0000003f3f3ff290 */ /* 0x000fe8000fffe03f */
[----:B------:R0:W-:Y:S01]  /*54980*/  STL.64 [R1+0x220], R20 ;  /* 0x0002201401007387 */ /* 0x0001e20000100a00 */
[----:B------:R-:W-:Y:S07]  /*54990*/  STL.64 [R1+0x228], R22 ;  /* 0x0002281601007387 */ /* 0x000fee0000100a00 */
[----:B------:R-:W-:Y:S02]  /*549a0*/  STL.64 [R1+0x210], R4 ;  /* 0x0002100401007387 */ /* 0x000fe40000100a00 */
[----:B------:R-:W-:Y:S01]  /*549b0*/  STL.64 [R1+0x218], R6 ;  /* 0x0002180601007387 */ /* 0x000fe20000100a00 */
[----:B------:R-:W2:Y:S01]  /*549c0*/  LDL.LU R8, [R1+0x250] ;  /* 0x0002500001087983 */ /* 0x000ea20000300800 */
[----:B------:R-:W2:Y:S02]  /*549d0*/  LDL.LU R9, [R1+0x254] ;  /* 0x0002540001097983 */ /* 0x000ea40000300800 */
[----:B------:R-:W2:Y:S02]  /*549e0*/  LDL.LU R10, [R1+0x258] ;  /* 0x00025800010a7983 */ /* 0x000ea40000300800 */
[----:B------:R-:W2:Y:S02]  /*549f0*/  LDL.LU R11, [R1+0x25c] ;  /* 0x00025c00010b7983 */ /* 0x000ea40000300800 */
[----:B0-----:R-:W-:Y:S01]  /*54a00*/  IMAD.MOV.U32 R20, RZ, RZ, R2 ;  /* 0x000000ffff147224 */ /* 0x001fe200078e0002 */
[----:B------:R-:W-:-:S05]  /*54a10*/  MOV R21, R0 ;  /* 0x0000000000157202 */ /* 0x000fca0000000f00 */
[----:B------:R0:W-:Y:S04]  /*54a20*/  STL.64 [R1+0x2aa0], R20 ;  /* 0x002aa01401007387 */ /* 0x0001e80000100a00 */
        /* <DEDUP_REMOVED lines=16> */
[----:B------:R-:W4:Y:S01]  /*54b30*/  LDL.64 R4, [R1+0x60] ;  /* 0x0000600001047983 */ /* 0x000f220000100a00 */
[----:B------:R0:W-:Y:S03]  /*54b40*/  STL.64 [R1+0x2a58], R24 ;  /* 0x002a581801007387 */ /* 0x0001e60000100a00 */
[----:B0-----:R-:W3:Y:S01]  /*54b50*/  LDL.LU.64 R24, [R1+0x10] ;  /* 0x0000100001187983 */ /* 0x001ee20000300a00 */
[C---:B--2---:R-:W-:Y:S03]  /*54b60*/  HMMA.16816.F32.BF16 R8, R12.reuse, R16, R8 ;  /* 0x000000100c08723c */ /* 0x044fe60000041808 */
[----:B---3--:R0:W-:Y:S04]  /*54b70*/  STL.64 [R1+0x2a70], R24 ;  /* 0x002a701801007387 */ /* 0x0081e80000100a00 */
        /* <DEDUP_REMOVED lines=13> */
[----:B------:R-:W2:Y:S02]  /*54c50*/  LDL.LU.64 R8, [R1+0x2ad0] ;  /* 0x002ad00001087983 */ /* 0x000ea40000300a00 */
[----:B------:R0:W-:Y:S02]  /*54c60*/  STL.64 [R1+0x2a50], R16 ;  /* 0x002a501001007387 */ /* 0x0001e40000100a00 */
[----:B0-----:R-:W3:Y:S01]  /*54c70*/  LDL.LU R16, [R1+0x500] ;  /* 0x0005000001107983 */ /* 0x001ee20000300800 */
[----:B------:R-:W3:Y:S02]  /*54c80*/  LDL.LU R17, [R1+0x504] ;  /* 0x0005040001117983 */ /* 0x000ee40000300800 */
[----:B------:R-:W3:Y:S02]  /*54c90*/  LDL.LU R18, [R1+0x508] ;  /* 0x0005080001127983 */ /* 0x000ee40000300800 */
[----:B------:R-:W3:Y:S01]  /*54ca0*/  LDL.LU R19, [R1+0x50c] ;  /* 0x00050c0001137983 */ /* 0x000ee20000300800 */
[C---:B--2---:R-:W-:Y:S01]  /*54cb0*/  HMMA.16816.F32.BF16 R20, R12.reuse, R8, R20 ;  /* 0x000000080c14723c */ /* 0x044fe20000041814 */
[----:B---3--:R-:W-:Y:S01]  /*54cc0*/  STL.64 [R1+0x2a68], R18 ;  /* 0x002a681201007387 */ /* 0x008fe20000100a00 */
[----:B------:R0:W-:Y:S03]  /*54cd0*/  STL.64 [R1+0x2a60], R16 ;  /* 0x002a601001007387 */ /* 0x0001e60000100a00 */
[----:B0-----:R-:W2:Y:S01]  /*54ce0*/  LDL.LU R16, [R1+0x4e0] ;  /* 0x0004e00001107983 */ /* 0x001ea20000300800 */
[----:B------:R-:W2:Y:S02]  /*54cf0*/  LDL.LU R17, [R1+0x4e4] ;  /* 0x0004e40001117983 */ /* 0x000ea40000300800 */
[----:B------:R-:W2:Y:S02]  /*54d00*/  LDL.LU R18, [R1+0x4e8] ;  /* 0x0004e80001127983 */ /* 0x000ea40000300800 */
[----:B------:R-:W2:Y:S11]  /*54d10*/  LDL.LU R19, [R1+0x4ec] ;  /* 0x0004ec0001137983 */ /* 0x000eb60000300800 */
[----:B------:R-:W-:Y:S02]  /*54d20*/  @!UPT UIADD3 URZ, URZ, URZ, URZ ;  /* 0x0000003f3f3ff290 */ /* 0x000fe4000fffe03f */
[----:B------:R-:W-:Y:S01]  /*54d30*/  STL.64 [R1+0x1f0], R20 ;  /* 0x0001f01401007387 */ /* 0x000fe20000100a00 */
[----:B------:R0:W-:Y:S03]  /*54d40*/  STL.64 [R1+0x1f8], R22 ;  /* 0x0001f81601007387 */ /* 0x0001e60000100a00 */
[----:B0-----:R-:W3:Y:S01]  /*54d50*/  LDL.LU.64 R22, [R1+0x2ac8] ;  /* 0x002ac80001167983 */ /* 0x001ee20000300a00 */
[----:B------:R-:W3:Y:S02]  /*54d60*/  LDL.LU.64 R20, [R1+0x2ac0] ;  /* 0x002ac00001147983 */ /* 0x000ee40000300a00 */
[----:B------:R-:W-:Y:S02]  /*54d70*/  STL.64 [R1+0x2a48], R10 ;  /* 0x002a480a01007387 */ /* 0x000fe40000100a00 */
[----:B------:R0:W-:Y:S02]  /*54d80*/  STL.64 [R1+0x2a40], R8 ;  /* 0x002a400801007387 */ /* 0x0001e40000100a00 */
[----:B----4-:R-:W-:Y:S01]  /*54d90*/  IMAD.MOV.U32 R0, RZ, RZ, R4 ;  /* 0x000000ffff007224 */ /* 0x010fe200078e0004 */
[----:B------:R-:W-:Y:S01]  /*54da0*/  MOV R2, R5 ;  /* 0x0000000500027202 */ /* 0x000fe20000000f00 */
[----:B0-----:R-:W4:Y:S01]  /*54db0*/  LDL.LU R8, [R1+0x550] ;  /* 0x0005500001087983 */ /* 0x001f220000300800 */
[----:B------:R-:W4:Y:S02]  /*54dc0*/  LDL.LU R9, [R1+0x554] ;  /* 0x0005540001097983 */ /* 0x000f240000300800 */
[----:B------:R-:W4:Y:S02]  /*54dd0*/  LDL.LU R10, [R1+0x558] ;  /* 0x00055800010a7983 */ /* 0x000f240000300800 */
[----:B------:R-:W4:Y:S01]  /*54de0*/  LDL.LU R11, [R1+0x55c] ;  /* 0x00055c00010b7983 */ /* 0x000f220000300800 */
        /* <DEDUP_REMOVED lines=8> */
[----:B---3--:R-:W-:Y:S01]  /*54e70*/  HMMA.16816.F32.BF16 R12, R12, R4, R20 ;  /* 0x000000040c0c723c */ /* 0x008fe20000041814 */
[----:B------:R-:W3:Y:S01]  /*54e80*/  LDL.LU.64 R20, [R1+0x2aa0] ;  /* 0x002aa00001147983 */ /* 0x000ee20000300a00 */
[----:B------:R-:W3:Y:S02]  /*54e90*/  LDL.LU.64 R6, [R1+0x2a98] ;  /* 0x002a980001067983 */ /* 0x000ee40000300a00 */
[----:B------:R-:W3:Y:S11]  /*54ea0*/  LDL.LU.64 R4, [R1+0x2a90] ;  /* 0x002a900001047983 */ /* 0x000ef60000300a00 */
[----:B------:R-:W-:Y:S08]  /*54eb0*/  @!UPT UIADD3 URZ, URZ, URZ, URZ ;  /* 0x0000003f3f3ff290 */ /* 0x000ff0000fffe03f */
[----:B------:R-:W-:Y:S01]  /*54ec0*/  STL.64 [R1+0x1c0], R12 ;  /* 0x0001c00c01007387 */ /* 0x000fe20000100a00 */
[----:B------:R-:W-:Y:S01]  /*54ed0*/  STL.64 [R1+0x1c8], R14 ;  /* 0x0001c80e01007387 */ /* 0x000fe20000100a00 */
[C---:B---3--:R-:W-:Y:S02]  /*54ee0*/  HMMA.16816.F32.BF16 R20, R4.reuse, R20, R24 ;  /* 0x000000140414723c */ /* 0x048fe40000041818 */
[----:B------:R-:W3:Y:S01]  /*54ef0*/  LDL.LU.64 R26, [R1+0x2a88] ;  /* 0x002a8800011a7983 */ /* 0x000ee20000300a00 */
[----:B------:R-:W3:Y:S11]  /*54f00*/  LDL.LU.64 R24, [R1+0x2a80] ;  /* 0x002a800001187983 */ /* 0x000ef60000300a00 */
[----:B------:R-:W-:Y:S09]  /*54f10*/  @!UPT UIADD3 URZ, URZ, URZ, URZ ;  /* 0x0000003f3f3ff290 */ /* 0x000ff2000fffe03f */
        /* <DEDUP_REMOVED lines=9> */
[----:B------:R-:W-:Y:S02]  /*54fb0*/  MOV R13, R2 ;  /* 0x00000002000d7202 */ /* 0x000fe40000000f00 */
[----:B------:R-:W0:Y:S02]  /*54fc0*/  S2R R2, SR_TID.X ;  /* 0x0000000000027919 */ /* 0x000e240000002100 */
[----:B0-----:R-:W-:Y:S01]  /*54fd0*/  IMAD.SHL.U32 R28, R2, 0x100, RZ ;  /* 0x00000100021c7824 */ /* 0x001fe200078e00ff */
[C---:B--2---:R-:W-:Y:S01]  /*54fe0*/  HMMA.16816.F32.BF16 R16, R4.reuse, R24, R16 ;  /* 0x000000180410723c */ /* 0x044fe20000041810 */
[----:B------:R-:W-:Y:S01]  /*54ff0*/  MOV R2, R24 ;  /* 0x0000001800027202 */ /* 0x000fe20000000f00 */
[----:B------:R-:W-:Y:S11]  /*55000*/  IMAD.MOV.U32 R29, RZ, RZ, R25 ;  /* 0x000000ffff1d7224 */ /* 0x000ff600078e0019 */
[----:B------:R-:W-:Y:S10]  /*55010*/  @!UPT UIADD3 URZ, URZ, URZ, URZ ;  /* 0x0000003f3f3ff290 */ /* 0x000ff4000fffe03f */
[----:B------:R-:W-:Y:S01]  /*55020*/  STL.64 [R1+0x190], R16 ;  /* 0x0001901001007387 */ /* 0x000fe20000100a00 */
[----:B------:R0:W-:Y:S03]  /*55030*/  STL.64 [R1+0x198], R18 ;  /* 0x0001981201007387 */ /* 0x0001e60000100a00 */
[----:B0-----:R-:W2:Y:S01]  /*55040*/  LDL.LU.64 R18, [R1+0x2a68] ;  /* 0x002a680001127983 */ /* 0x001ea20000300a00 */
[----:B------:R-:W2:Y:S02]  /*55050*/  LDL.LU.64 R16, [R1+0x2a60] ;  /* 0x002a600001107983 */ /* 0x000ea40000300a00 */
[----:B------:R-:W2:Y:S02]  /*55060*/  LDL.LU.64 R24, [R1+0x2a58] ;  /* 0x002a580001187983 */ /* 0x000ea40000300a00 */
[C---:B--2---:R-:W-:Y:S11]  /*55070*/  HMMA.16816.F32.BF16 R16, R4.reuse, R24, R16 ;  /* 0x000000180410723c */ /* 0x044ff60000041810 */
[----:B------:R-:W-:Y:S11]  /*55080*/  @!UPT UIADD3 URZ, URZ, URZ, URZ ;  /* 0x0000003f3f3ff290 */ /* 0x000ff6000fffe03f */
[----:B------:R-:W-:Y:S01]  /*55090*/  @!UPT UIADD3 URZ, URZ, URZ, URZ ;  /* 0x0000003f3f3ff290 */ /* 0x000fe2000fffe03f */
[----:B------:R0:W-:Y:S01]  /*550a0*/  STL.64 [R1+0x180], R16 ;  /* 0x0001801001007387 */ /* 0x0001e20000100a00 */
[----:B------:R4:W-:Y:S03]  /*550b0*/  STL.64 [R1+0x188], R18 ;  /* 0x0001881201007387 */ /* 0x0009e60000100a00 */
[----:B0-----:R-:W4:Y:S01]  /*550c0*/  LDL.LU.64 R16, [R1+0x2a50] ;  /* 0x002a500001107983 */ /* 0x001f220000300a00 */
[----:B------:R-:W-:Y:S02]  /*550d0*/  IMAD.MOV.U32 R12, RZ, RZ, R0 ;  /* 0x000000ffff0c7224 */ /* 0x000fe400078e0000 */
[----:B------:R-:W0:Y:S01]  /*550e0*/  S2R R0, SR_TID.X ;  /* 0x0000000000007919 */ /* 0x000e220000002100 */
[----:B------:R-:W1:Y:S01]  /*550f0*/  S2R R22, SR_TID.X ;  /* 0x0000000000167919 */ /* 0x000e620000002100 */
[----:B------:R-:W-:Y:S01]  /*55100*/  IMAD.MOV.U32 R3, RZ, RZ, R21 ;  /* 0x000000ffff037224 */ /* 0x000fe200078e0015 */
[----:B0-----:R-:W-:Y:S01]  /*55110*/  LOP3.LUT R0, R0, 0x7, RZ, 0xc0, !PT ;  /* 0x0000000700007812 */ /* 0x001fe200078ec0ff */
[----:B----4-:R-:W-:Y:S01]  /*55120*/  HMMA.16816.F32.BF16 R16, R4, R16, R8 ;  /* 0x000000100410723c */ /* 0x010fe20000041808 */
[----:B------:R-:W2:Y:S01]  /*55130*/  LDL.LU.64 R10, [R1+0x2a48] ;  /* 0x002a4800010a7983 */ /* 0x000ea20000300a00 */
[----:B------:R-:W3:Y:S11]  /*55140*/  LDL.LU.64 R8, [R1+0x2a40] ;  /* 0x002a400001087983 */ /* 0x000ef60000300a00 */
[----:B------:R-:W-:Y:S10]  /*55150*/  @!UPT UIADD3 URZ, URZ, URZ, URZ ;  /* 0x0000003f3f3ff290 */ /* 0x000ff4000fffe03f */
[----:B------:R-:W-:Y:S01]  /*55160*/  STL.64 [R1+0x170], R16 ;  /* 0x0001701001007387 */ /* 0x000fe20000100a00 */
[----:B------:R0:W-:Y:S03]  /*55170*/  STL.64 [R1+0x178], R18 ;  /* 0x0001781201007387 */ /* 0x0001e60000100a00 */
[----:B0-----:R-:W4:Y:S01]  /*55180*/  LDL.LU.64 R18, [R1+0x2a38] ;  /* 0x002a380001127983 */ /* 0x001f220000300a00 */
[----:B------:R-:W4:Y:S01]  /*55190*/  LDL.LU.64 R16, [R1+0x2a30] ;  /* 0x002a300001107983 */ /* 0x000f220000300a00 */
[----:B------:R-:W-:-:S04]  /*551a0*/  SHF.L.U32 R0, R0, 0x4, RZ ;  /* 0x0000000400007819 */ /* 0x000fc800000006ff */
[----:B------:R-:W-:-:S04]  /*551b0*/  LOP3.LUT R23, R0, 0xf00, R28, 0xf8, !PT ;  /* 0x00000f0000177812 */ /* 0x000fc800078ef81c */
[----:B-1----:R-:W-:-:S04]  /*551c0*/  LOP3.LUT R23, R23, 0x10, R22, 0x78, !PT ;  /* 0x0000001017177812 */ /* 0x002fc800078e7816 */
[----:B------:R-:W-:Y:S01]  /*551d0*/  LOP3.LUT R23, R23, 0x40, RZ, 0x3c, !PT ;  /* 0x0000004017177812 */ /* 0x000fe200078e3cff */
[----:B------:R-:W-:Y:S02]  /*551e0*/  MOV R28, R24 ;  /* 0x00000018001c7202 */ /* 0x000fe40000000f00 */
[----:B------:R-:W-:Y:S01]  /*551f0*/  IMAD.MOV.U32 R0, RZ, RZ, R25 ;  /* 0x000000ffff007224 */ /* 0x000fe200078e0019 */
[----:B------:R-:W-:Y:S01]  /*55200*/  LOP3.LUT R14, R22, 0x7, RZ, 0xc0, !PT ;  /* 0x00000007160e7812 */ /* 0x000fe200078ec0ff */
[----:B------:R-:W-:Y:S02]  /*55210*/  LDSM.16.M88.4 R24, [R23+0x46000] ;  /* 0x046000001718783b */ /* 0x000fe40000000200 */
[----:B------:R-:W0:Y:S02]  /*55220*/  LDSM.16.M88.4 R20, [R23+0x47000] ;  /* 0x047000001714783b */ /* 0x000e240000000200 */
[----:B------:R-:W1:Y:S01]  /*55230*/  S2R R15, SR_TID.X ;  /* 0x00000000000f7919 */ /* 0x000e620000002100 */
[----:B------:R-:W-:-:S03]  /*55240*/  SHF.L.U32 R14, R14, 0x4, RZ ;  /* 0x000000040e0e7819 */ /* 0x000fc600000006ff */
[----:B0-----:R1:W-:Y:S02]  /*55250*/  STL.64 [R1+0x29a0], R22 ;  /* 0x0029a01601007387 */ /* 0x0013e40000100a00 */
[----:B-1----:R-:W-:-:S05]  /*55260*/  IMAD.SHL.U32 R23, R15, 0x100, RZ ;  /* 0x000001000f177824 */ /* 0x002fca00078e00ff */
[----:B------:R-:W-:Y:S01]  /*55270*/  LOP3.LUT R23, R14, 0xf00, R23, 0xf8, !PT ;  /* 0x00000f000e177812 */ /* 0x000fe200078ef817 */
[----:B------:R0:W-:Y:S03]  /*55280*/  STL.64 [R1+0x2998], R20 ;  /* 0x0029981401007387 */ /* 0x0001e60000100a00 */
[----:B------:R-:W-:-:S04]  /*55290*/  LOP3.LUT R23, R23, 0x10, R15, 0x78, !PT ;  /* 0x0000001017177812 */ /* 0x000fc800078e780f */
[----:B------:R-:W-:Y:S01]  /*552a0*/  LOP3.LUT R23, R23, 0x60, RZ, 0x3c, !PT ;  /* 0x0000006017177812 */ /* 0x000fe200078e3cff */
[----:B0-----:R-:W4:Y:S04]  /*552b0*/  LDL.LU.64 R20, [R1+0x70] ;  /* 0x0000700001147983 */ /* 0x001f280000300a00 */
[----:B--2---:R-:W-:Y:S01]  /*552c0*/  STL.64 [R1+0x29c8], R10 ;  /* 0x0029c80a01007387 */ /* 0x004fe20000100a00 */
[----:B---3--:R0:W-:Y:S01]  /*552d0*/  STL.64 [R1+0x29c0], R8 ;  /* 0x0029c00801007387 */ /* 0x0081e20000100a00 */
[C---:B----4-:R-:W-:Y:S11]  /*552e0*/  HMMA.16816.F32.BF16 R16, R4.reuse, R8, R16 ;  /* 0x000000080410723c */ /* 0x050ff60000041810 */
[----:B------:R-:W-:Y:S11]  /*552f0*/  @!UPT UIADD3 URZ, URZ, URZ, URZ ;  /* 0x0000003f3f3ff290 */ /* 0x000ff6000fffe03f */
[----:B------:R-:W-:Y:S01]  /*55300*/  @!UPT UIADD3 URZ, URZ, URZ, URZ ;  /* 0x0000003f3f3ff290 */ /* 0x000fe2000fffe03f */
[----:B------:R-:W-:Y:S01]  /*55310*/  STL.64 [R1+0x160], R16 ;  /* 0x0001601001007387 */ /* 0x000fe20000100a00 */
[----:B------:R-:W-:Y:S02]  /*55320*/  STL.64 [R1+0x168], R18 ;  /* 0x0001681201007387 */ /* 0x000fe40000100a00 */
[----:B------:R-:W1:Y:S04]  /*55330*/  LDSM.16.M88.4 R16, [R23+0x40000] ;  /* 0x040000001710783b */ /* 0x000e680000000200 */
[----:B0-----:R-:W2:Y:S01]  /*55340*/  LDL.LU R8, [R1+0x590] ;  /* 0x0005900001087983 */ /* 0x001ea20000300800 */
[----:B------:R-:W2:Y:S01]  /*55350*/  LDL.LU R9, [R1+0x594] ;  /* 0x0005940001097983 */ /* 0x000ea20000300800 */
[----:B------:R-:W2:Y:S02]  /*55360*/  LDL.LU R10, [R1+0x598] ;  /* 0x00059800010a7983 */ /* 0x000ea40000300800 */
[----:B------:R-:W2:Y:S01]  /*55370*/  LDL.LU R11, [R1+0x59c] ;  /* 0x00059c00010b7983 */ /* 0x000ea20000300800 */
[----:B-1----:R-:W-:Y:S01]  /*55380*/  STL.64 [R1+0x28e0], R18 ;  /* 0x0028e01201007387 */ /* 0x002fe20000100a00 */
[----:B------:R0:W-:Y:S03]  /*55390*/  STL.64 [R1+0x28d8], R16 ;  /* 0x0028d81001007387 */ /* 0x0001e60000100a00 */
[----:B0-----:R-:W3:Y:S01]  /*553a0*/  LDL.LU R16, [R1+0x5a0] ;  /* 0x0005a00001107983 */ /* 0x001ee20000300800 */
[----:B------:R-:W3:Y:S02]  /*553b0*/  LDL.LU R17, [R1+0x5a4] ;  /* 0x0005a40001117983 */ /* 0x000ee40000300800 */
[----:B------:R-:W3:Y:S02]  /*553c0*/  LDL.LU R18, [R1+0x5a8] ;  /* 0x0005a80001127983 */ /* 0x000ee40000300800 */
[----:B------:R-:W3:Y:S02]  /*553d0*/  LDL.LU R19, [R1+0x5ac] ;  /* 0x0005ac0001137983 */ /* 0x000ee40000300800 */
[C---:B---3--:R-:W-:Y:S01]  /*553e0*/  HMMA.16816.F32.BF16 R16, R4.reuse, R12, R16 ;  /* 0x0000000c0410723c */ /* 0x048fe20000041810 */
[----:B------:R-:W0:Y:S04]  /*553f0*/  LDSM.16.M88.4 R12, [R23+0x41000] ;  /* 0x04100000170c783b */ /* 0x000e280000000200 */
[----:B0-----:R-:W-:Y:S11]  /*55400*/  STL.64 [R1+0x2860], R14 ;  /* 0x0028600e01007387 */ /* 0x001ff60000100a00 */
[----:B------:R-:W-:Y:S07]  /*55410*/  @!UPT UIADD3 URZ, URZ, URZ, URZ ;  /* 0x0000003f3f3ff290 */ /* 0x000fee000fffe03f */
[----:B------:R-:W-:Y:S02]  /*55420*/  STL.64 [R1+0x150], R16 ;  /* 0x0001501001007387 */ /* 0x000fe40000100a00 */
[----:B------:R-:W-:Y:S02]  /*55430*/  STL.64 [R1+0x158], R18 ;  /* 0x0001581201007387 */ /* 0x000fe40000100a00 */
[----:B------:R0:W-:Y:S02]  /*55440*/  STL.64 [R1+0x2858], R12 ;  /* 0x0028580c01007387 */ /* 0x0001e40000100a00 */
        /* <DEDUP_REMOVED lines=10> */
[----:B--2---:R-:W-:Y:S01]  /*554f0*/  HMMA.16816.F32.BF16 R8, R4, R20, R8 ;  /* 0x000000140408723c */ /* 0x004fe20000041808 */
[----:B------:R-:W0:Y:S04]  /*55500*/  LDSM.16.M88.4 R4, [R23+0x42000] ;  /* 0x042000001704783b */ /* 0x000e280000000200 */
[----:B----4-:R-:W-:Y:S01]  /*55510*/  STL.64 [R1+0x2970], R14 ;  /* 0x0029700e01007387 */ /* 0x010fe20000100a00 */
[----:B---3--:R1:W-:Y:S03]  /*55520*/  STL.64 [R1+0x2968], R12 ;  /* 0x0029680c01007387 */ /* 0x0083e60000100a00 */
[----:B-1----:R-:W2:Y:S01]  /*55530*/  LDL.LU R12, [R1+0x20] ;  /* 0x00002000010c7983 */ /* 0x002ea20000300800 */
[----:B------:R-:W-:-:S02]  /*55540*/  MOV R13, R3 ;  /* 0x00000003000d7202 */ /* 0x000fc40000000f00 */
[----:B------:R-:W3:Y:S03]  /*55550*/  LDL.LU R3, [R1+0x2a28] ;  /* 0x002a280001037983 */ /* 0x000ee60000300800 */
[----:B--2---:R1:W-:Y:S01]  /*55560*/  STL.64 [R1+0x2a00], R12 ;  /* 0x002a000c01007387 */ /* 0x0043e20000100a00 */
[----:B------:R-:W-:Y:S07]  /*55570*/  STL.64 [R1+0x29b0], R20 ;  /* 0x0029b01401007387 */ /* 0x000fee0000100a00 */
[----:B------:R-:W-:Y:S02]  /*55580*/  STL.64 [R1+0x130], R8 ;  /* 0x0001300801007387 */ /* 0x000fe40000100a00 */
[----:B------:R-:W-:Y:S01]  /*55590*/  STL.64 [R1+0x138], R10 ;  /* 0x0001380a01007387 */ /* 0x000fe20000100a00 */
[----:B------:R-:W2:Y:S01]  /*555a0*/  LDL.LU R16, [R1+0x650] ;  /* 0x0006500001107983 */ /* 0x000ea20000300800 */
[----:B------:R-:W2:Y:S02]  /*555b0*/  LDL.LU R17, [R1+0x654] ;  /* 0x0006540001117983 */ /* 0x000ea40000300800 */
[----:B------:R-:W4:Y:S02]  /*555c0*/  LDL.LU R18, [R1+0x658] ;  /* 0x0006580001127983 */ /* 0x000f240000300800 */
[----:B------:R-:W4:Y:S01]  /*555d0*/  LDL.LU R19, [R1+0x65c] ;  /* 0x00065c0001137983 */ /* 0x000f220000300800 */
[----:B-1----:R-:W3:Y:S04]  /*555e0*/  LDL.LU.64 R12, [R1+0x40] ;  /* 0x00004000010c7983 */ /* 0x002ee80000300a00 */
[----:B----4-:R-:W-:Y:S01]  /*555f0*/  STL.64 [R1+0x29d8], R18 ;  /* 0x0029d81201007387 */ /* 0x010fe20000100a00 */
[----:B--2---:R1:W-:Y:S02]  /*55600*/  STL.64 [R1+0x29d0], R16 ;  /* 0x0029d01001007387 */ /* 0x0043e40000100a00 */
[----:B-1----:R-:W-:Y:S01]  /*55610*/  IMAD.MOV.U32 R16, RZ, RZ, R28 ;  /* 0x000000ffff107224 */ /* 0x002fe200078e001c */
[----:B------:R-:W-:Y:S01]  /*55620*/  MOV R17, R0 ;  /* 0x0000000000117202 */ /* 0x000fe20000000f00 */
[----:B------:R-:W2:Y:S01]  /*55630*/  LDL.LU R28, [R1+0x2a24] ;  /* 0x002a2400011c7983 */ /* 0x000ea20000300800 */
[----:B------:R-:W4:Y:S03]  /*55640*/  LDL.LU R0, [R1+0x2a20] ;  /* 0x002a200001007983 */ /* 0x000f260000300800 */
        /* <DEDUP_REMOVED lines=11> */
[----:B--2---:R-:W-:Y:S01]  /*55700*/  STL.64 [R1+0x2a10], R18 ;  /* 0x002a101201007387 */ /* 0x004fe20000100a00 */
[----:B------:R1:W-:Y:S03]  /*55710*/  STL.64 [R1+0x2a08], R16 ;  /* 0x002a081001007387 */ /* 0x0003e60000100a00 */
[----:B-1----:R-:W3:Y:S01]  /*55720*/  LDL.LU R16, [R1+0x690] ;  /* 0x0006900001107983 */ /* 0x002ee20000300800 */
[----:B------:R-:W3:Y:S02]  /*55730*/  LDL.LU R17, [R1+0x694] ;  /* 0x0006940001117983 */ /* 0x000ee40000300800 */
[----:B------:R-:W3:Y:S02]  /*55740*/  LDL.LU R18, [R1+0x698] ;  /* 0x0006980001127983 */ /* 0x000ee40000300800 */
[----:B------:R-:W3:Y:S01]  /*55750*/  LDL.LU R19, [R1+0x69c] ;  /* 0x00069c0001137983 */ /* 0x000ee20000300800 */
[----:B------:R-:W2:Y:S04]  /*55760*/  LDL.LU.64 R8, [R1+0x30] ;  /* 0x0000300001087983 */ /* 0x000ea80000300a00 */
[----:B--2---:R1:W-:Y:S04]  /*55770*/  STL.64 [R1+0x29e0], R8 ;  /* 0x0029e00801007387 */ /* 0x0043e80000100a00 */
[----:B-1----:R-:W2:Y:S01]  /*55780*/  LDL.LU R8, [R1+0x660] ;  /* 0x0006600001087983 */ /* 0x002ea20000300800 */
[----:B------:R-:W2:Y:S02]  /*55790*/  LDL.LU R9, [R1+0x664] ;  /* 0x0006640001097983 */ /* 0x000ea40000300800 */
[----:B------:R-:W2:Y:S02]  /*557a0*/  LDL.LU R10, [R1+0x668] ;  /* 0x00066800010a7983 */ /* 0x000ea40000300800 */
[----:B------:R-:W2:Y:S01]  /*557b0*/  LDL.LU R11, [R1+0x66c] ;  /* 0x00066c00010b7983 */ /* 0x000ea20000300800 */
[----:B------:R-:W2:Y:S01]  /*557c0*/  LDL.LU.64 R20, [R1+0x60] ;  /* 0x0000600001147983 */ /* 0x000ea20000300a00 */
[C---:B---3--:R-:W-:Y:S03]  /*557d0*/  HMMA.16816.F32.BF16 R16, R24.reuse, R12, R16 ;  /* 0x0000000c1810723c */ /* 0x048fe60000041810 */
[----:B--2---:R1:W-:Y:S04]  /*557e0*/  STL.64 [R1+0x29b8], R20 ;  /* 0x0029b81401007387 */ /* 0x0043e80000100a00 */
[----:B-1----:R-:W2:Y:S01]  /*557f0*/  LDL.LU R20, [R1+0x640] ;  /* 0x0006400001147983 */ /* 0x002ea20000300800 */
[----:B------:R-:W2:Y:S02]  /*55800*/  LDL.LU R21, [R1+0x644] ;  /* 0x0006440001157983 */ /* 0x000ea40000300800 */
[----:B------:R-:W2:Y:S02]  /*55810*/  LDL.LU R22, [R1+0x648] ;  /* 0x0006480001167983 */ /* 0x000ea40000300800 */
[----:B------:R-:W2:Y:S01]  /*55820*/  LDL.LU R23, [R1+0x64c] ;  /* 0x00064c0001177983 */ /* 0x000ea20000300800 */
[----:B0-----:R-:W-:Y:S01]  /*55830*/  STL.64 [R1+0x27f0], R6 ;  /* 0x0027f00601007387 */ /* 0x001fe20000100a00 */
[----:B------:R0:W-:Y:S02]  /*55840*/  STL.64 [R1+0x27e8], R4 ;  /* 0x0027e80401007387 */ /* 0x0001e40000100a00 */
[----:B0-----:R-:W-:Y:S01]  /*55850*/  IMAD.MOV.U32 R4, RZ, RZ, R2 ;  /* 0x000000ffff047224 */ /* 0x001fe200078e0002 */
[----:B------:R-:W-:Y:S01]  /*55860*/  MOV R5, R29 ;  /* 0x0000001d00057202 */ /* 0x000fe20000000f00 */
[----:B------:R-:W3:Y:S01]  /*55870*/  LDL.LU R2, [R1+0x2a1c] ;  /* 0x002a1c0001027983 */ /* 0x000ee20000300800 */
[----:B------:R-:W2:Y:S04]  /*55880*/  LDL.LU R29, [R1+0x2a18] ;  /* 0x002a1800011d7983 */ /* 0x000ea80000300800 */
[----:B------:R-:W-:Y:S02]  /*55890*/  STL.64 [R1+0x120], R16 ;  /* 0x0001201001007387 */ /* 0x000fe40000100a00 */
[----:B------:R0:W-:Y:S02]  /*558a0*/  STL.64 [R1+0x128], R18 ;  /* 0x0001281201007387 */ /* 0x0001e40000100a00 */
[----:B------:R-:W-:Y:S01]  /*558b0*/  IMAD.MOV.U32 R7, RZ, RZ, R12 ;  /* 0x000000ffff077224 */ /* 0x000fe200078e000c */
[----:B------:R-:W-:Y:S01]  /*558c0*/  MOV R6, R13 ;  /* 0x0000000d00067202 */ /* 0x000fe20000000f00 */
[----:B0-----:R-:W2:Y:S01]  /*558d0*/  LDL.LU.64 R18, [R1+0x2a10] ;  /* 0x002a100001127983 */ /* 0x001ea20000300a00 */
[----:B------:R-:W2:Y:S02]  /*558e0*/  LDL.LU.64 R16, [R1+0x2a08] ;  /* 0x002a080001107983 */ /* 0x000ea40000300a00 */
[----:B------:R-:W2:Y:S02]  /*558f0*/  LDL.LU.64 R12, [R1+0x2a00] ;  /* 0x002a0000010c7983 */ /* 0x000ea40000300a00 */
        /* <DEDUP_REMOVED lines=8> */
[----:B0-----:R-:W-:Y:S01]  /*55980*/  IMAD.MOV.U32 R12, RZ, RZ, R7 ;  /* 0x000000ffff0c7224 */ /* 0x001fe200078e0007 */
[----:B------:R-:W-:-:S05]  /*55990*/  MOV R13, R6 ;  /* 0x00000006000d7202 */ /* 0x000fca0000000f00 */
        /* <DEDUP_REMOVED lines=29> */
[C---:B---3--:R-:W-:Y:S11]  /*55b70*/  HMMA.16816.F32.BF16 R16, R24.reuse, R8, R16 ;  /* 0x000000081810723c */ /* 0x048ff60000041810 */
[----:B------:R-:W-:Y:S11]  /*55b80*/  @!UPT UIADD3 URZ, URZ, URZ, URZ ;  /* 0x0000003f3f3ff290 */ /* 0x000ff6000fffe03f */
[----:B------:R-:W-:Y:S01]  /*55b90*/  @!UPT UIADD3 URZ, URZ, URZ, URZ ;  /* 0x0000003f3f3ff290 */ /* 0x000fe2000fffe03f */
[----:B------:R0:W-:Y:S01]  /*55ba0*/  STL.64 [R1+0xe0], R16 ;  /* 0x0000e01001007387 */ /* 0x0001e20000100a00 */
[----:B------:R-:W-:Y:S02]  /*55bb0*/  STL.64 [R1+0xe8], R18 ;  /* 0x0000e81201007387 */ /* 0x000fe40000100a00 */
[----:B------:R-:W3:Y:S02]  /*55bc0*/  LDL.LU.64 R10, [R1+0x29c8] ;  /* 0x0029c800010a7983 */ /* 0x000ee40000300a00 */
[----:B0-----:R-:W-:Y:S01]  /*55bd0*/  IMAD.MOV.U32 R17, RZ, RZ, R8 ;  /* 0x000000ffff117224 */ /* 0x001fe200078e0008 */
[----:B------:R-:W-:Y:S02]  /*55be0*/  MOV R16, R9 ;  /* 0x0000000900107202 */ /* 0x000fe40000000f00 */
[----:B------:R-:W2:Y:S02]  /*55bf0*/  LDL.LU.64 R8, [R1+0x29c0] ;  /* 0x0029c00001087983 */ /* 0x000ea40000300a00 */
[C---:B--2---:R-:W-:Y:S11]  /*55c00*/  HMMA.16816.F32.BF16 R20, R24.reuse, R8, R20 ;  /* 0x000000081814723c */ /* 0x044ff60000041814 */
[----:B------:R-:W-:Y:S11]  /*55c10*/  @!UPT UIADD3 URZ, URZ, URZ, URZ ;  /* 0x0000003f3f3ff290 */ /* 0x000ff6000fffe03f */
[----:B------:R-:W-:Y:S01]  /*55c20*/  @!UPT UIADD3 URZ, URZ, URZ, URZ ;  /* 0x0000003f3f3ff290 */ /* 0x000fe2000fffe03f */
[----:B------:R0:W-:Y:S01]  /*55c30*/  STL.64 [R1+0xd0], R20 ;  /* 0x0000d01401007387 */ /* 0x0001e20000100a00 */
[----:B------:R-:W-:Y:S03]  /*55c40*/  STL.64 [R1+0xd8], R22 ;  /* 0x0000d81601007387 */ /* 0x000fe60000100a00 */
[----:B0-----:R-:W2:Y:S01]  /*55c50*/  LDL.LU.64 R20, [R1+0x29b8] ;  /* 0x0029b80001147983 */ /* 0x001ea20000300a00 */
[----:B---3--:R-:W-:Y:S02]  /*55c60*/  STL.64 [R1+0x2910], R10 ;  /* 0x0029100a01007387 */ /* 0x008fe40000100a00 */
[----:B------:R0:W-:Y:S02]  /*55c70*/  STL.64 [R1+0x2908], R8 ;  /* 0x0029080801007387 */ /* 0x0001e40000100a00 */
[----:B0-----:R-:W2:Y:S01]  /*55c80*/  LDL.LU R8, [R1+0x630] ;  /* 0x0006300001087983 */ /* 0x001ea20000300800 */
[----:B------:R-:W2:Y:S02]  /*55c90*/  LDL.LU R9, [R1+0x634] ;  /* 0x0006340001097983 */ /* 0x000ea40000300800 */
[----:B------:R-:W2:Y:S02]  /*55ca0*/  LDL.LU R10, [R1+0x638] ;  /* 0x00063800010a7983 */ /* 0x000ea40000300800 */
[----:B------:R-:W2:Y:S02]  /*55cb0*/  LDL.LU R11, [R1+0x63c] ;  /* 0x00063c00010b7983 */ /* 0x000ea40000300800 */
[C---:B--2---:R-:W-:Y:S11]  /*55cc0*/  HMMA.16816.F32.BF16 R8, R24.reuse, R20, R8 ;  /* 0x000000141808723c */ /* 0x044ff60000041808 */
[----:B------:R-:W-:Y:S11]  /*55cd0*/  @!UPT UIADD3 URZ, URZ, URZ, URZ ;  /* 0x0000003f3f3ff290 */ /* 0x000ff6000fffe03f */
[----:B------:R-:W-:Y:S01]  /*55ce0*/  @!UPT UIADD3 URZ, URZ, URZ, URZ ;  /* 0x0000003f3f3ff290 */ /* 0x000fe2000fffe03f */
[----:B------:R0:W-:Y:S01]  /*55cf0*/  STL.64 [R1+0xc0], R8 ;  /* 0x0000c00801007387 */ /* 0x0001e20000100a00 */
[----:B------:R1:W-:Y:S02]  /*55d00*/  STL.64 [R1+0xc8], R10 ;  /* 0x0000c80a01007387 */ /* 0x0003e40000100a00 */
[----:B0-----:R-:W-:Y:S01]  /*55d10*/  IMAD.MOV.U32 R9, RZ, RZ, R20 ;  /* 0x000000ffff097224 */ /* 0x001fe200078e0014 */
[----:B------:R-:W-:Y:S02]  /*55d20*/  MOV R8, R21 ;  /* 0x0000001500087202 */ /* 0x000fe40000000f00 */
[----:B------:R-:W2:Y:S02]  /*55d30*/  LDL.LU.64 R20, [R1+0x29b0] ;  /* 0x0029b00001147983 */ /* 0x000ea40000300a00 */
[----:B--2---:R-:W-:Y:S02]  /*55d40*/  HMMA.16816.F32.BF16 R24, R24, R20, R12 ;  /* 0x000000141818723c */ /* 0x004fe4000004180c */
[----:B------:R-:W2:Y:S01]  /*55d50*/  LDL.LU.64 R12, [R1+0x29a8] ;  /* 0x0029a800010c7983 */ /* 0x000ea20000300a00 */
[----:B-1----:R-:W-:Y:S01]  /*55d60*/  IMAD.MOV.U32 R11, RZ, RZ, R20 ;  /* 0x000000ffff0b7224 */ /* 0x002fe200078e0014 */
[----:B------:R-:W-:Y:S11]  /*55d70*/  MOV R10, R21 ;  /* 0x00000015000a7202 */ /* 0x000ff60000000f00 */
[----:B------:R-:W-:Y:S08]  /*55d80*/  @!UPT UIADD3 URZ, URZ, URZ, URZ ;  /* 0x0000003f3f3ff290 */ /* 0x000ff0000fffe03f */
[----:B------:R0:W-:Y:S01]  /*55d90*/  STL.64 [R1+0xb0], R24 ;  /* 0x0000b01801007387 */ /* 0x0001e20000100a00 */
[----:B------:R1:W-:Y:S02]  /*55da0*/  STL.64 [R1+0xb8], R26 ;  /* 0x0000b81a01007387 */ /* 0x0003e40000100a00 */
[----:B------:R-:W2:Y:S02]  /*55db0*/  LDL.LU.64 R22, [R1+0x29a0] ;  /* 0x0029a00001167983 */ /* 0x000ea40000300a00 */
[----:B------:R-:W2:Y:S01]  /*55dc0*/  LDL.LU.64 R20, [R1+0x2998] ;  /* 0x0029980001147983 */ /* 0x000ea20000300a00 */
[----:B0-----:R-:W3:Y:S01]  /*55dd0*/  LDL.LU.64 R24, [R1] ;  /* 0x0000000001187983 */ /* 0x001ee20000300a00 */
[----:B-1----:R-:W3:Y:S01]  /*55de0*/  LDL.64 R26, [R1+0x8] ;  /* 0x00000800011a7983 */ /* 0x002ee20000100a00 */
        /* <DEDUP_REMOVED lines=8> */
[----:B------:R-:W2:Y:S11]  /*55e70*/  LDL.LU.64 R4, [R1+0x2978] ;  /* 0x0029780001047983 */ /* 0x000eb60000300a00 */
[----:B------:R-:W-:Y:S10]  /*55e80*/  @!UPT UIADD3 URZ, URZ, URZ, URZ ;  /* 0x0000003f3f3ff290 */ /* 0x000ff4000fffe03f */
[----:B------:R-:W-:Y:S01]  /*55e90*/  STL.64 [R1+0x90], R12 ;  /* 0x0000900c01007387 */ /* 0x000fe20000100a00 */
[----:B------:R0:W-:Y:S03]  /*55ea0*/  STL.64 [R1+0x98], R14 ;  /* 0x0000980e01007387 */ /* 0x0001e60000100a00 */
[----:B0-----:R-:W2:Y:S01]  /*55eb0*/  LDL.LU.64 R14, [R1+0x2970] ;  /* 0x00297000010e7983 */ /* 0x001ea20000300a00 */
[----:B------:R-:W2:Y:S02]  /*55ec0*/  LDL.LU.64 R12, [R1+0x2968] ;  /* 0x00296800010c7983 */ /* 0x000ea40000300a00 */
[C---:B--2---:R-:W-:Y:S01]  /*55ed0*/  HMMA.16816.F32.BF16 R4, R20.reuse, R4, R12 ;  /* 0x000000041404723c */ /* 0x044fe2000004180c */
[----:B------:R-:W2:Y:S01]  /*55ee0*/  LDL.LU.64 R14, [R1+0x2960] ;  /* 0x00296000010e7983 */ /* 0x000ea20000300a00 */
[----:B------:R-:W2:Y:S11]  /*55ef0*/  LDL.LU.64 R12, [R1+0x2958] ;  /* 0x00295800010c7983 */ /* 0x000eb60000300a00 */
[----:B------:R-:W-:Y:S10]  /*55f00*/  @!UPT UIADD3 URZ, URZ, URZ, URZ ;  /* 0x0000003f3f3ff290 */ /* 0x000ff4000fffe03f */
[----:B------:R-:W-:Y:S01]  /*55f10*/  STL.64 [R1+0x80], R4 ;  /* 0x0000800401007387 */ /* 0x000fe20000100a00 */
[----:B------:R2:W-:Y:S02]  /*55f20*/  STL.64 [R1+0x88], R6 ;  /* 0x0000880601007387 */ /* 0x0005e40000100a00 */
[----:B---3--:R0:W-:Y:S01]  /*55f30*/  STL.64 [R1+0x2890], R26 ;  /* 0x0028901a01007387 */ /* 0x0081e20000100a00 */
[----:B--2---:R-:W-:Y:S01]  /*55f40*/  HMMA.16816.F32.BF16 R4, R20, R24, R12 ;  /* 0x000000181404723c */ /* 0x004fe2000004180c */
[----:B------:R-:W2:Y:S06]  /*55f50*/  LDL.LU R12, [R1+0x430] ;  /* 0x00043000010c7983 */ /* 0x000eac0000300800 */
[----:B------:R-:W-:Y:S01]  /*55f60*/  IMAD.MOV.U32 R14, RZ, RZ, R28 ;  /* 0x000000ffff0e7224 */ /* 0x000fe200078e001c */
[----:B------:R-:W-:Y:S11]  /*55f70*/  MOV R15, R3 ;  /* 0x00000003000f7202 */ /* 0x000ff60000000f00 */
[----:B------:R-:W-:Y:S04]  /*55f80*/  @!UPT UIADD3 URZ, URZ, URZ, URZ ;  /* 0x0000003f3f3ff290 */ /* 0x000fe8000fffe03f */
[----:B------:R-:W-:Y:S01]  /*55f90*/  STL.64 [R1+0x50], R4 ;  /* 0x0000500401007387 */ /* 0x000fe20000100a00 */
[----:B------:R-:W-:Y:S02]  /*55fa0*/  STL.64 [R1+0x58], R6 ;  /* 0x0000580601007387 */ /* 0x000fe40000100a00 */
[----:B------:R-:W2:Y:S02]  /*55fb0*/  LDL.LU R13, [R1+0x434] ;  /* 0x00043400010d7983 */ /* 0x000ea40000300800 */
[----:B------:R-:W3:Y:S01]  /*55fc0*/  LDL.LU R28, [R1+0x2954] ;  /* 0x00295400011c7983 */ /* 0x000ee20000300800 */
[----:B------:R-:W2:Y:S01]  /*55fd0*/  LDL.LU R3, [R1+0x2950] ;  /* 0x0029500001037983 */ /* 0x000ea20000300800 */
[----:B0-----:R-:W2:Y:S02]  /*55fe0*/  LDL R26, [R1+0x18] ;  /* 0x00001800011a7983 */ /* 0x001ea40000100800 */
[----:B------:R-:W2:Y:S02]  /*55ff0*/  LDL R27, [R1+0x1c] ;  /* 0x00001c00011b7983 */ /* 0x000ea40000100800 */
[----:B--2---:R0:W-:Y:S04]  /*56000*/  STL.64 [R1+0x28a8], R26 ;  /* 0x0028a81a01007387 */ /* 0x0041e80000100a00 */
[----:B0-----:R-:W2:Y:S04]  /*56010*/  LDL R26, [R1+0x28] ;  /* 0x00002800011a7983 */ /* 0x001ea80000100800 */
[----:B------:R-:W2:Y:S01]  /*56020*/  LDL R27, [R1+0x2c] ;  /* 0x00002c00011b7983 */ /* 0x000ea20000100800 */
[----:B------:R-:W2:Y:S02]  /*56030*/  LDL.LU R4, [R1+0x490] ;  /* 0x0004900001047983 */ /* 0x000ea40000300800 */
[----:B------:R-:W2:Y:S02]  /*56040*/  LDL.LU R5, [R1+0x494] ;  /* 0x0004940001057983 */ /* 0x000ea40000300800 */
[----:B------:R-:W2:Y:S01]  /*56050*/  LDL.LU R6, [R1+0x498] ;  /* 0x0004980001067983 */ /* 0x000ea20000300800 */
[----:B------:R-:W2:Y:S01]  /*56060*/  LDL.LU R7, [R1+0x49c] ;  /* 0x00049c0001077983 */ /* 0x000ea20000300800 */
[----:B------:R-:W-:Y:S01]  /*56070*/  IMAD.MOV.U32 R24, RZ, RZ, R11 ;  /* 0x000000ffff187224 */ /* 0x000fe200078e000b */
[----:B------:R-:W-:-:S02]  /*56080*/  MOV R25, R10 ;  /* 0x0000000a00197202 */ /* 0x000fc40000000f00 */
[----:B--2---:R-:W-:Y:S01]  /*56090*/  STL.64 [R1+0x28f0], R6 ;  /* 0x0028f00601007387 */ /* 0x004fe20000100a00 */
[----:B------:R0:W-:Y:S02]  /*560a0*/  STL.64 [R1+0x28e8], R4 ;  /* 0x0028e80401007387 */ /* 0x0001e40000100a00 */
[----:B------:R-:W-:Y:S02]  /*560b0*/  STL.64 [R1+0x28c0], R26 ;  /* 0x0028c01a01007387 */ /* 0x000fe40000100a00 */
[----:B------:R1:W-:Y:S02]  /*560c0*/  STL.64 [R1+0x28f8], R24 ;  /* 0x0028f81801007387 */ /* 0x0003e40000100a00 */
[----:B0-----:R-:W-:Y:S01]  /*560d0*/  IMAD.MOV.U32 R4, RZ, RZ, R9 ;  /* 0x000000ffff047224 */ /* 0x001fe200078e0009 */
[----:B------:R-:W-:-:S05]  /*560e0*/  MOV R5, R8 ;  /* 0x0000000800057202 */ /* 0x000fca0000000f00 */
[----:B------:R0:W-:Y:S01]  /*560f0*/  STL.64 [R1+0x2900], R4 ;  /* 0x0029000401007387 */ /* 0x0001e20000100a00 */
[----:B-1----:R-:W2:Y:S02]  /*56100*/  LDL.LU R24, [R1+0x4d0] ;  /* 0x0004d00001187983 */ /* 0x002ea40000300800 */
[----:B------:R-:W2:Y:S02]  /*56110*/  LDL.LU R25, [R1+0x4d4] ;  /* 0x0004d40001197983 */ /* 0x000ea40000300800 */
[----:B------:R-:W2:Y:S01]  /*56120*/  LDL.LU R26, [R1+0x4d8] ;  /* 0x0004d800011a7983 */ /* 0x000ea20000300800 */
[----:B------:R-:W2:Y:S01]  /*56130*/  LDL.LU R27, [R1+0x4dc] ;  /* 0x0004dc00011b7983 */ /* 0x000ea20000300800 */
[----:B------:R-:W-:Y:S01]  /*56140*/  MOV R9, R16 ;  /* 0x0000001000097202 */ /* 0x000fe20000000f00 */
[----:B------:R-:W-:Y:S02]  /*56150*/  IMAD.MOV.U32 R8, RZ, RZ, R17 ;  /* 0x000000ffff087224 */ /* 0x000fe400078e0011 */
[----:B--2---:R-:W-:Y:S01]  /*56160*/  STL.64 [R1+0x2920], R26 ;  /* 0x0029201a01007387 */ /* 0x004fe20000100a00 */
[----:B------:R1:W-:Y:S02]  /*56170*/  STL.64 [R1+0x2918], R24 ;  /* 0x0029181801007387 */ /* 0x0003e40000100a00 */
[----:B0-----:R-:W2:Y:S02]  /*56180*/  LDL.LU R4, [R1+0x4f0] ;  /* 0x0004f00001047983 */ /* 0x001ea40000300800 */
[----:B------:R-:W2:Y:S01]  /*56190*/  LDL.LU R5, [R1+0x4f4] ;  /* 0x0004f40001057983 */ /* 0x000ea20000300800 */
[----:B------:R-:W2:Y:S01]  /*561a0*/  LDL.LU R6, [R1+0x4f8] ;  /* 0x0004f80001067983 */ /* 0x000ea20000300800 */
[----:B------:R-:W2:Y:S03]  /*561b0*/  LDL.LU R7, [R1+0x4fc] ;  /* 0x0004fc0001077983 */ /* 0x000ea60000300800 */
[----:B-1----:R-:W2:Y:S01]  /*561c0*/  LDL.LU R24, [R1+0x510] ;  /* 0x0005100001187983 */ /* 0x002ea20000300800 */
[----:B------:R-:W2:Y:S02]  /*561d0*/  LDL.LU R25, [R1+0x514] ;  /* 0x0005140001197983 */ /* 0x000ea40000300800 */
[----:B------:R-:W2:Y:S02]  /*561e0*/  LDL.LU R26, [R1+0x518] ;  /* 0x00051800011a7983 */ /* 0x000ea40000300800 */
[----:B------:R-:W2:Y:S01]  /*561f0*/  LDL.LU R27, [R1+0x51c] ;  /* 0x00051c00011b7983 */ /* 0x000ea20000300800 */
[----:B------:R-:W2:Y:S01]  /*56200*/  LDL.LU R16, [R1+0x4a0] ;  /* 0x0004a00001107983 */ /* 0x000ea20000300800 */
[----:B------:R-:W2:Y:S02]  /*56210*/  LDL.LU R17, [R1+0x4a4] ;  /* 0x0004a40001117983 */ /* 0x000ea40000300800 */
[----:B------:R-:W2:Y:S02]  /*56220*/  LDL.LU R18, [R1+0x4a8] ;  /* 0x0004a80001127983 */ /* 0x000ea40000300800 */
[----:B------:R-:W2:Y:S01]  /*56230*/  LDL.LU R19, [R1+0x4ac] ;  /* 0x0004ac0001137983 */ /* 0x000ea20000300800 */
[----:B------:R-:W-:Y:S01]  /*56240*/  STL.64 [R1+0x2878], R14 ;  /* 0x0028780e01007387 */ /* 0x000fe20000100a00 */
[----:B------:R0:W-:Y:S03]  /*56250*/  STL.64 [R1+0x2870], R12 ;  /* 0x0028700c01007387 */ /* 0x0001e60000100a00 */
[----:B0-----:R-:W2:Y:S01]  /*56260*/  LDL.LU R12, [R1+0x450] ;  /* 0x00045000010c7983 */ /* 0x001ea20000300800 */
[----:B------:R-:W-:Y:S01]  /*56270*/  MOV R14, R2 ;  /* 0x00000002000e7202 */ /* 0x000fe20000000f00 */
[----:B----4-:R-:W-:-:S02]  /*56280*/  IMAD.MOV.U32 R15, RZ, RZ, R0 ;  /* 0x000000ffff0f7224 */ /* 0x010fc400078e0000 */
[----:B------:R-:W-:Y:S02]  /*56290*/  IMAD.MOV.U32 R13, RZ, RZ, R29 ;  /* 0x000000ffff0d7224 */ /* 0x000fe400078e001d */
[----:B------:R-:W4:Y:S01]  /*562a0*/  LDL.LU R29, [R1+0x294c] ;  /* 0x00294c00011d7983 */ /* 0x000f220000300800 */
[----:B------:R-:W3:Y:S02]  /*562b0*/  LDL.LU R2, [R1+0x2948] ;  /* 0x0029480001027983 */ /* 0x000ee40000300800 */
[----:B------:R-:W3:Y:S02]  /*562c0*/  LDL.LU R0, [R1+0x2944] ;  /* 0x0029440001007983 */ /* 0x000ee40000300800 */
[----:B------:R-:W-:Y:S01]  /*562d0*/  STL.64 [R1+0x2888], R14 ;  /* 0x0028880e01007387 */ /* 0x000fe20000100a00 */
[----:B--2---:R0:W-:Y:S04]  /*562e0*/  STL.64 [R1+0x2880], R12 ;  /* 0x0028800c01007387 */ /* 0x0041e80000100a00 */
[----:B0-----:R-:W2:Y:S01]  /*562f0*/  LDL.LU R12, [R1+0x460] ;  /* 0x00046000010c7983 */ /* 0x001ea20000300800 */
[----:B------:R-:W2:Y:S01]  /*56300*/  LDL.LU R13, [R1+0x464] ;  /* 0x00046400010d7983 */ /* 0x000ea20000300800 */
[----:B------:R-:W-:Y:S01]  /*56310*/  MOV R14, R3 ;  /* 0x00000003000e7202 */ /* 0x000fe20000000f00 */
[----:B---3--:R-:W-:Y:S01]  /*56320*/  IMAD.MOV.U32 R15, RZ, RZ, R28 ;  /* 0x000000ffff0f7224 */ /* 0x008fe200078e001c */
[----:B------:R-:W3:Y:S01]  /*56330*/  LDL.LU R3, [R1+0x2940] ;  /* 0x0029400001037983 */ /* 0x000ee20000300800 */
[----:B------:R-:W3:Y:S03]  /*56340*/  LDL.LU R28, [R1+0x293c] ;  /* 0x00293c00011c7983 */ /* 0x000ee60000300800 */
[----:B------:R4:W-:Y:S02]  /*56350*/  STL.64 [R1+0x28a0], R14 ;  /* 0x0028a00e01007387 */ /* 0x0009e40000100a00 */
[----:B----4-:R-:W-:-:S02]  /*56360*/  MOV R14, R29 ;  /* 0x0000001d000e7202 */ /* 0x010fc40000000f00 */
[----:B--2---:R0:W-:Y:S02]  /*56370*/  STL.64 [R1+0x2898], R12 ;  /* 0x0028980c01007387 */ /* 0x0041e40000100a00 */
[----:B0-----:R-:W-:Y:S01]  /*56380*/  MOV R12, R0 ;  /* 0x00000000000c7202 */ /* 0x001fe20000000f00 */
[----:B------:R-:W-:Y:S01]  /*56390*/  IMAD.MOV.U32 R13, RZ, RZ, R2 ;  /* 0x000000ffff0d7224 */ /* 0x000fe200078e0002 */
[----:B------:R-:W2:Y:S01]  /*563a0*/  LDL.LU R0, [R1+0x2938] ;  /* 0x0029380001007983 */ /* 0x000ea20000300800 */
[----:B------:R-:W4:Y:S02]  /*563b0*/  LDL.LU R2, [R1+0x2934] ;  /* 0x0029340001027983 */ /* 0x000f240000300800 */
[----:B------:R-:W2:Y:S02]  /*563c0*/  LDL.LU R29, [R1+0x2930] ;  /* 0x00293000011d7983 */ /* 0x000ea40000300800 */
[----:B------:R-:W2:Y:S01]  /*563d0*/  LDL.LU R15, [R1+0x47c] ;  /* 0x00047c00010f7983 */ /* 0x000ea20000300800 */
[----:B------:R-:W-:Y:S01]  /*563e0*/  HMMA.16816.F32.BF16 R8, R20, R8, R24 ;  /* 0x000000081408723c */ /* 0x000fe20000041818 */
[----:B--2---:R-:W-:Y:S01]  /*563f0*/  STL.64 [R1+0x28b8], R14 ;  /* 0x0028b80e01007387 */ /* 0x004fe20000100a00 */
[----:B------:R0:W-:Y:S03]  /*56400*/  STL.64 [R1+0x28b0], R12 ;  /* 0x0028b00c01007387 */ /* 0x0001e60000100a00 */
[----:B0-----:R-:W2:Y:S01]  /*56410*/  LDL.LU R12, [R1+0x480] ;  /* 0x00048000010c7983 */ /* 0x001ea20000300800 */
[----:B----4-:R-:W-:Y:S01]  /*56420*/  MOV R14, R2 ;  /* 0x00000002000e7202 */ /* 0x010fe20000000f00 */
[----:B------:R-:W-:-:S02]  /*56430*/  IMAD.MOV.U32 R15, RZ, RZ, R29 ;  /* 0x000000ffff0f7224 */ /* 0x000fc400078e001d */
[----:B------:R-:W-:Y:S02]  /*56440*/  IMAD.MOV.U32 R13, RZ, RZ, R0 ;  /* 0x000000ffff0d7224 */ /* 0x000fe400078e0000 */
[----:B------:R-:W4:Y:S01]  /*56450*/  LDL.LU R0, [R1+0x292c] ;  /* 0x00292c0001007983 */ /* 0x000f220000300800 */
[----:B------:R-:W3:Y:S02]  /*56460*/  LDL.LU R2, [R1+0x2928] ;  /* 0x0029280001027983 */ /* 0x000ee40000300800 */
[----:B------:R0:W-:Y:S01]  /*56470*/  STL.64 [R1+0x28d0], R14 ;  /* 0x0028d00e01007387 */ /* 0x0001e20000100a00 */
[----:B--2---:R-:W-:Y:S01]  /*56480*/  STL.64 [R1+0x28c8], R12 ;  /* 0x0028c80c01007387 */ /* 0x004fe20000100a00 */
[----:B0-----:R-:W2:Y:S02]  /*56490*/  LDL.64 R14, [R1+0x48] ;  /* 0x00004800010e7983 */ /* 0x001ea40000100a00 */
[----:B------:R-:W2:Y:S02]  /*564a0*/  LDL.LU.64 R26, [R1+0x2920] ;  /* 0x00292000011a7983 */ /* 0x000ea40000300a00 */
[----:B------:R-:W2:Y:S03]  /*564b0*/  LDL.LU.64 R24, [R1+0x2918] ;  /* 0x0029180001187983 */ /* 0x000ea60000300a00 */
[----:B------:R-:W-:Y:S01]  /*564c0*/  STL.64 [R1+0x140], R8 ;  /* 0x0001400801007387 */ /* 0x000fe20000100a00 */
[----:B------:R0:W-:Y:S03]  /*564d0*/  STL.64 [R1+0x148], R10 ;  /* 0x0001480a01007387 */ /* 0x0001e60000100a00 */
[----:B0-----:R-:W2:Y:S01]  /*564e0*/  LDL.LU.64 R10, [R1+0x2910] ;  /* 0x00291000010a7983 */ /* 0x001ea20000300a00 */
[----:B------:R-:W2:Y:S02]  /*564f0*/  LDL.LU.64 R8, [R1+0x2908] ;  /* 0x0029080001087983 */ /* 0x000ea40000300a00 */
[C---:B--2---:R-:W-:Y:S11]  /*56500*/  HMMA.16816.F32.BF16 R4, R20.reuse, R8, R4 ;  /* 0x000000081404723c */ /* 0x044ff60000041804 */
[----:B------:R-:W-:Y:S11]  /*56510*/  @!UPT UIADD3 URZ, URZ, URZ, URZ ;  /* 0x0000003f3f3ff290 */ /* 0x000ff6000fffe03f */
[----:B------:R-:W-:Y:S01]  /*56520*/  @!UPT UIADD3 URZ, URZ, URZ, URZ ;  /* 0x0000003f3f3ff290 */ /* 0x000fe2000fffe03f */
[----:B------:R0:W-:Y:S01]  /*56530*/  STL.64 [R1+0x1d0], R4 ;  /* 0x0001d00401007387 */ /* 0x0001e20000100a00 */
[----:B------:R1:W-:Y:S03]  /*56540*/  STL.64 [R1+0x1d8], R6 ;  /* 0x0001d80601007387 */ /* 0x0003e60000100a00 */
[----:B0-----:R-:W1:Y:S02]  /*56550*/  LDL.LU.64 R4, [R1+0x2900] ;  /* 0x0029000001047983 */ /* 0x001e640000300a00 */
[C---:B-1----:R-:W-:Y:S02]  /*56560*/  HMMA.16816.F32.BF16 R4, R20.reuse, R4, R24 ;  /* 0x000000041404723c */ /* 0x042fe40000041818 */
[----:B------:R-:W2:Y:S11]  /*56570*/  LDL.LU.64 R24, [R1+0x28f8] ;  /* 0x0028f80001187983 */ /* 0x000eb60000300a00 */
[----:B------:R-:W-:Y:S10]  /*56580*/  @!UPT UIADD3 URZ, URZ, URZ, URZ ;  /* 0x0000003f3f3ff290 */ /* 0x000ff4000fffe03f */
[----:B------:R-:W-:Y:S01]  /*56590*/  STL.64 [R1+0x260], R4 ;  /* 0x0002600401007387 */ /* 0x000fe20000100a00 */
[----:B------:R0:W-:Y:S03]  /*565a0*/  STL.64 [R1+0x268], R6 ;  /* 0x0002680601007387 */ /* 0x0001e60000100a00 */
[----:B0-----:R-:W4:Y:S01]  /*565b0*/  LDL.LU.64 R6, [R1+0x28f0] ;  /* 0x0028f00001067983 */ /* 0x001f220000300a00 */
[----:B------:R-:W4:Y:S01]  /*565c0*/  LDL.LU.64 R4, [R1+0x28e8] ;  /* 0x0028e80001047983 */ /* 0x000f220000300a00 */
[----:B--2---:R-:W-:Y:S02]  /*565d0*/  HMMA.16816.F32.BF16 R24, R20, R24, R16 ;  /* 0x000000181418723c */ /* 0x004fe40000041810 */
[----:B------:R-:W4:Y:S01]  /*565e0*/  LDL.LU.64 R18, [R1+0x28e0] ;  /* 0x0028e00001127983 */ /* 0x000f220000300a00 */
[----:B------:R-:W4:Y:S11]  /*565f0*/  LDL.LU.64 R16, [R1+0x28d8] ;  /* 0x0028d80001107983 */ /* 0x000f360000300a00 */
[----:B------:R-:W-:Y:S09]  /*56600*/  @!UPT UIADD3 URZ, URZ, URZ, URZ ;  /* 0x0000003f3f3ff290 */ /* 0x000ff2000fffe03f */
[----:B------:R-:W-:Y:S01]  /*56610*/  STL.64 [R1+0x250], R24 ;  /* 0x0002501801007387 */ /* 0x000fe20000100a00 */
[----:B------:R-:W-:Y:S01]  /*56620*/  STL.64 [R1+0x258], R26 ;  /* 0x0002581a01007387 */ /* 0x000fe20000100a00 */
[----:B---3--:R-:W-:Y:S01]  /*56630*/  MOV R22, R28 ;  /* 0x0000001c00167202 */ /* 0x008fe20000000f00 */
[----:B------:R-:W-:-:S05]  /*56640*/  IMAD.MOV.U32 R23, RZ, RZ, R3 ;  /* 0x000000ffff177224 */ /* 0x000fca00078e0003 */
[----:B------:R0:W-:Y:S04]  /*56650*/  STL.64 [R1+0x2868], R22 ;  /* 0x0028681601007387 */ /* 0x0001e80000100a00 */
[----:B0-----:R-:W2:Y:S01]  /*56660*/  LDL.64 R22, [R1+0x68] ;  /* 0x0000680001167983 */ /* 0x001ea20000100a00 */
[----:B----4-:R-:W-:Y:S07]  /*56670*/  HMMA.16816.F32.BF16 R24, R16, R14, R4 ;  /* 0x0000000e1018723c */ /* 0x010fee0000041804 */
[----:B------:R-:W-:Y:S01]  /*56680*/  MOV R6, R14 ;  /* 0x0000000e00067202 */ /* 0x000fe20000000f00 */
[----:B------:R-:W-:-:S02]  /*56690*/  IMAD.MOV.U32 R5, RZ, RZ, R15 ;  /* 0x000000ffff057224 */ /* 0x000fc400078e000f */
[----:B------:R-:W3:Y:S01]  /*566a0*/  LDL.LU.64 R14, [R1+0x28d0] ;  /* 0x0028d000010e7983 */ /* 0x000ee20000300a00 */
[----:B------:R-:W3:Y:S11]  /*566b0*/  LDL.LU.64 R12, [R1+0x28c8] ;  /* 0x0028c800010c7983 */ /* 0x000ef60000300a00 */
[----:B------:R-:W-:Y:S01]  /*566c0*/  @!UPT UIADD3 URZ, URZ, URZ, URZ ;  /* 0x0000003f3f3ff290 */ /* 0x000fe2000fffe03f */
[----:B------:R3:W-:Y:S01]  /*566d0*/  STL.64 [R1+0x270], R24 ;  /* 0x0002701801007387 */ /* 0x0007e20000100a00 */
[----:B------:R-:W-:Y:S01]  /*566e0*/  MOV R28, R26 ;  /* 0x0000001a001c7202 */ /* 0x000fe20000000f00 */
[----:B------:R-:W-:Y:S02]  /*566f0*/  IMAD.MOV.U32 R3, RZ, RZ, R27 ;  /* 0x000000ffff037224 */ /* 0x000fe400078e001b */
[----:B------:R-:W3:Y:S03]  /*56700*/  LDL.LU.64 R26, [R1+0x28c0] ;  /* 0x0028c000011a7983 */ /* 0x000ee60000300a00 */
[----:B------:R-:W-:Y:S02]  /*56710*/  STL [R1+0x276c], R3 ;  /* 0x00276c0301007387 */ /* 0x000fe40000100800 */
[----:B------:R-:W-:Y:S01]  /*56720*/  STL [R1+0x2768], R28 ;  /* 0x0027681c01007387 */ /* 0x000fe20000100800 */
[C---:B---3--:R-:W-:Y:S01]  /*56730*/  HMMA.16816.F32.BF16 R24, R16.reuse, R26, R12 ;  /* 0x0000001a1018723c */ /* 0x048fe2000004180c */
[----:B------:R-:W3:Y:S01]  /*56740*/  LDL.LU.64 R14, [R1+0x28b8] ;  /* 0x0028b800010e7983 */ /* 0x000ee20000300a00 */
[----:B------:R-:W3:Y:S11]  /*56750*/  LDL.LU.64 R12, [R1+0x28b0] ;  /* 0x0028b000010c7983 */ /* 0x000ef60000300a00 */
[----:B------:R-:W-:Y:S10]  /*56760*/  @!UPT UIADD3 URZ, URZ, URZ, URZ ;  /* 0x0000003f3f3ff290 */ /* 0x000ff4000fffe03f */
[----:B------:R-:W-:Y:S01]  /*56770*/  STL.64 [R1+0x280], R24 ;  /* 0x0002801801007387 */ /* 0x000fe20000100a00 */
[----:B------:R0:W-:Y:S01]  /*56780*/  STL [R1+0x288], R26 ;  /* 0x0002881a01007387 */ /* 0x0001e20000100800 */
[----:B------:R-:W-:Y:S02]  /*56790*/  MOV R29, R27 ;  /* 0x0000001b001d7202 */ /* 0x000fe40000000f00 */
[----:B0-----:R-:W3:Y:S03]  /*567a0*/  LDL.LU.64 R26, [R1+0x28a8] ;  /* 0x0028a800011a7983 */ /* 0x001ee60000300a00 */
[----:B------:R-:W-:Y:S01]  /*567b0*/  STL [R1+0x24e4], R29 ;  /* 0x0024e41d01007387 */ /* 0x000fe20000100800 */
[C---:B---3--:R-:W-:Y:S01]  /*567c0*/  HMMA.16816.F32.BF16 R24, R16.reuse, R26, R12 ;  /* 0x0000001a1018723c */ /* 0x048fe2000004180c */
[----:B------:R-:W3:Y:S01]  /*567d0*/  LDL.LU.64 R14, [R1+0x28a0] ;  /* 0x0028a000010e7983 */ /* 0x000ee20000300a00 */
[----:B------:R-:W3:Y:S11]  /*567e0*/  LDL.LU.64 R12, [R1+0x2898] ;  /* 0x00289800010c7983 */ /* 0x000ef60000300a00 */
[----:B------:R-:W-:Y:S10]  /*567f0*/  @!UPT UIADD3 URZ, URZ, URZ, URZ ;  /* 0x0000003f3f3ff290 */ /* 0x000ff4000fffe03f */
[----:B------:R-:W-:Y:S01]  /*56800*/  STL.64 [R1+0x4a0], R24 ;  /* 0x0004a01801007387 */ /* 0x000fe20000100a00 */
[----:B------:R0:W-:Y:S03]  /*56810*/  STL.64 [R1+0x4a8], R26 ;  /* 0x0004a81a01007387 */ /* 0x0001e60000100a00 */
[----:B0-----:R-:W3:Y:S02]  /*56820*/  LDL.LU.64 R26, [R1+0x2890] ;  /* 0x00289000011a7983 */ /* 0x001ee40000300a00 */
        /* <DEDUP_REMOVED lines=8> */
[----:B------:R0:W-:Y:S02]  /*568b0*/  STL.64 [R1+0x2818], R26 ;  /* 0x0028181a01007387 */ /* 0x0001e40000100a00 */
[----:B0-----:R-:W-:Y:S01]  /*568c0*/  MOV R26, R2 ;  /* 0x00000002001a7202 */ /* 0x001fe20000000f00 */
[----:B------:R-:W-:Y:S01]  /*568d0*/  IMAD.MOV.U32 R27, RZ, RZ, R0 ;  /* 0x000000ffff1b7224 */ /* 0x000fe200078e0000 */
[----:B------:R-:W-:Y:S06]  /*568e0*/  STL [R1+0x2770], R29 ;  /* 0x0027701d01007387 */ /* 0x000fec0000100800 */
[----:B---3--:R-:W-:Y:S01]  /*568f0*/  HMMA.16816.F32.BF16 R24, R16, R26, R12 ;  /* 0x0000001a1018723c */ /* 0x008fe2000004180c */
[----:B------:R-:W3:Y:S01]  /*56900*/  LDL.LU.64 R14, [R1+0x2878] ;  /* 0x00287800010e7983 */ /* 0x000ee20000300a00 */
[----:B------:R-:W3:Y:S11]  /*56910*/  LDL.LU.64 R12, [R1+0x2870] ;  /* 0x00287000010c7983 */ /* 0x000ef60000300a00 */
[----:B------:R-:W-:Y:S10]  /*56920*/  @!UPT UIADD3 URZ, URZ, URZ, URZ ;  /* 0x0000003f3f3ff290 */ /* 0x000ff4000fffe03f */
[----:B------:R-:W-:Y:S01]  /*56930*/  STL [R1+0x450], R24 ;  /* 0x0004501801007387 */ /* 0x000fe20000100800 */
[----:B------:R0:W-:Y:S02]  /*56940*/  STL [R1+0x458], R26 ;  /* 0x0004581a01007387 */ /* 0x0001e40000100800 */
[----:B------:R-:W-:Y:S02]  /*56950*/  IMAD.MOV.U32 R0, RZ, RZ, R27 ;  /* 0x000000ffff007224 */ /* 0x000fe400078e001b */
[----:B0-----:R-:W4:Y:S01]  /*56960*/  LDL.64 R26, [R1+0x18] ;  /* 0x00001800011a7983 */ /* 0x001f220000100a00 */
[----:B------:R-:W-:-:S03]  /*56970*/  MOV R2, R25 ;  /* 0x0000001900027202 */ /* 0x000fc60000000f00 */
[----:B----4-:R3:W-:Y:S02]  /*56980*/  STL.64 [R1+0x2828], R26 ;  /* 0x0028281a01007387 */ /* 0x0107e40000100a00 */
[C---:B---3--:R-:W-:Y:S02]  /*56990*/  HMMA.16816.F32.BF16 R24, R16.reuse, R10, R12 ;  /* 0x0000000a1018723c */ /* 0x048fe4000004180c */
[----:B------:R-:W-:Y:S01]  /*569a0*/  STL [R1+0x2778], R0 ;  /* 0x0027780001007387 */ /* 0x000fe20000100800 */
[----:B------:R-:W-:Y:S02]  /*569b0*/  STL [R1+0x2774], R2 ;  /* 0x0027740201007387 */ /* 0x000fe40000100800 */
[----:B------:R-:W3:Y:S11]  /*569c0*/  LDL.LU R12, [R1+0x3e0] ;  /* 0x0003e000010c7983 */ /* 0x000ef60000300800 */
[----:B------:R-:W-:Y:S07]  /*569d0*/  @!UPT UIADD3 URZ, URZ, URZ, URZ ;  /* 0x0000003f3f3ff290 */ /* 0x000fee000fffe03f */
[----:B------:R-:W-:Y:S01]  /*569e0*/  STL.64 [R1+0x4f0], R24 ;  /* 0x0004f01801007387 */ /* 0x000fe20000100a00 */
[----:B------:R0:W-:Y:S02]  /*569f0*/  STL.64 [R1+0x4f8], R26 ;  /* 0x0004f81a01007387 */ /* 0x0001e40000100a00 */
[----:B------:R-:W3:Y:S02]  /*56a00*/  LDL.LU R13, [R1+0x3e4] ;  /* 0x0003e400010d7983 */ /* 0x000ee40000300800 */
[----:B------:R-:W3:Y:S01]  /*56a10*/  LDL.LU R14, [R1+0x3e8] ;  /* 0x0003e800010e7983 */ /* 0x000ee20000300800 */
[----:B------:R-:W3:Y:S04]  /*56a20*/  LDL.LU R15, [R1+0x3ec] ;  /* 0x0003ec00010f7983 */ /* 0x000ee80000300800 */
[----:B0-----:R-:W4:Y:S04]  /*56a30*/  LDL.64 R26, [R1+0x28] ;  /* 0x00002800011a7983 */ /* 0x001f280000100a00 */
[----:B----4-:R0:W-:Y:S01]  /*56a40*/  STL.64 [R1+0x2840], R26 ;  /* 0x0028401a01007387 */ /* 0x0101e20000100a00 */
[----:B------:R-:W4:Y:S02]  /*56a50*/  LDL.LU R24, [R1+0x420] ;  /* 0x0004200001187983 */ /* 0x000f240000300800 */
[----:B------:R-:W4:Y:S01]  /*56a60*/  LDL.LU R25, [R1+0x424] ;  /* 0x0004240001197983 */ /* 0x000f220000300800 */
[----:B0-----:R-:W4:Y:S01]  /*56a70*/  LDL.LU R26, [R1+0x428] ;  /* 0x00042800011a7983 */ /* 0x001f220000300800 */
[----:B------:R-:W4:Y:S01]  /*56a80*/  LDL.LU R27, [R1+0x42c] ;  /* 0x00042c00011b7983 */ /* 0x000f220000300800 */
[----:B--2---:R-:W-:Y:S01]  /*56a90*/  MOV R4, R22 ;  /* 0x0000001600047202 */ /* 0x004fe20000000f00 */
[----:B------:R-:W-:Y:S01]  /*56aa0*/  IMAD.MOV.U32 R3, RZ, RZ, R23 ;  /* 0x000000ffff037224 */ /* 0x000fe200078e0017 */
[C---:B----4-:R-:W-:Y:S01]  /*56ab0*/  HMMA.16816.F32.BF16 R24, R16.reuse, R22, R24 ;  /* 0x000000161018723c */ /* 0x050fe20000041818 */
[----:B------:R-:W3:Y:S11]  /*56ac0*/  LDL.LU.64 R22, [R1+0x2868] ;  /* 0x0028680001167983 */ /* 0x000ef60000300a00 */
[----:B------:R-:W-:Y:S11]  /*56ad0*/  @!UPT UIADD3 URZ, URZ, URZ, URZ ;  /* 0x0000003f3f3ff290 */ /* 0x000ff6000fffe03f */
[----:B------:R-:W-:Y:S01]  /*56ae0*/  STL.64 [R1+0x598], R26 ;  /* 0x0005981a01007387 */ /* 0x000fe20000100a00 */
[----:B------:R0:W-:Y:S03]  /*56af0*/  STL [R1+0x2820], R4 ;  /* 0x0028200401007387 */ /* 0x0001e60000100800 */
[----:B0-----:R-:W2:Y:S01]  /*56b00*/  LDL.LU R4, [R1+0x3b0] ;  /* 0x0003b00001047983 */ /* 0x001ea20000300800 */
[----:B------:R-:W-:Y:S01]  /*56b10*/  IMAD.MOV.U32 R27, RZ, RZ, R5 ;  /* 0x000000ffff1b7224 */ /* 0x000fe200078e0005 */
[----:B------:R-:W-:Y:S01]  /*56b20*/  MOV R26, R6 ;  /* 0x00000006001a7202 */ /* 0x000fe20000000f00 */
[----:B------:R-:W2:Y:S01]  /*56b30*/  LDL.LU R5, [R1+0x3b4] ;  /* 0x0003b40001057983 */ /* 0x000ea20000300800 */
[----:B------:R-:W4:Y:S01]  /*56b40*/  LDL.LU R6, [R1+0x3b8] ;  /* 0x0003b80001067983 */ /* 0x000f220000300800 */
[----:B------:R-:W4:Y:S03]  /*56b50*/  LDL.LU R7, [R1+0x3bc] ;  /* 0x0003bc0001077983 */ /* 0x000f260000300800 */
[----:B----4-:R-:W-:Y:S01]  /*56b60*/  STL.64 [R1+0x2838], R6 ;  /* 0x0028380601007387 */ /* 0x010fe20000100a00 */
[----:B--2---:R0:W-:Y:S03]  /*56b70*/  STL.64 [R1+0x2830], R4 ;  /* 0x0028300401007387 */ /* 0x0041e60000100a00 */
[----:B0-----:R-:W2:Y:S01]  /*56b80*/  LDL.LU R4, [R1+0x3c0] ;  /* 0x0003c00001047983 */ /* 0x001ea20000300800 */
[----:B------:R-:W2:Y:S02]  /*56b90*/  LDL.LU R5, [R1+0x3c4] ;  /* 0x0003c40001057983 */ /* 0x000ea40000300800 */
[----:B------:R-:W4:Y:S02]  /*56ba0*/  LDL.LU R6, [R1+0x3c8] ;  /* 0x0003c80001067983 */ /* 0x000f240000300800 */
[----:B------:R-:W4:Y:S02]  /*56bb0*/  LDL.LU R7, [R1+0x3cc] ;  /* 0x0003cc0001077983 */ /* 0x000f240000300800 */
[----:B------:R-:W-:Y:S01]  /*56bc0*/  IMAD.MOV.U32 R9, RZ, RZ, R25 ;  /* 0x000000ffff097224 */ /* 0x000fe200078e0019 */
[----:B---3--:R-:W-:Y:S01]  /*56bd0*/  HMMA.16816.F32.BF16 R16, R16, R22, R12 ;  /* 0x000000161010723c */ /* 0x008fe2000004180c */
        /* <DEDUP_REMOVED lines=8> */
[----:B------:R0:W-:Y:S02]  /*56c60*/  STL [R1+0x2480], R8 ;  /* 0x0024800801007387 */ /* 0x0001e40000100800 */
[----:B------:R1:W-:Y:S01]  /*56c70*/  STL.64 [R1+0x2810], R10 ;  /* 0x0028100a01007387 */ /* 0x0003e20000100a00 */
[----:B0-----:R-:W3:Y:S01]  /*56c80*/  LDL.LU R8, [R1+0x3a0] ;  /* 0x0003a00001087983 */ /* 0x001ee20000300800 */
[----:B------:R-:W3:Y:S02]  /*56c90*/  LDL.LU R9, [R1+0x3a4] ;  /* 0x0003a40001097983 */ /* 0x000ee40000300800 */
[----:B-1----:R-:W3:Y:S02]  /*56ca0*/  LDL.LU R10, [R1+0x3a8] ;  /* 0x0003a800010a7983 */ /* 0x002ee40000300800 */
[----:B------:R-:W3:Y:S01]  /*56cb0*/  LDL.LU R11, [R1+0x3ac] ;  /* 0x0003ac00010b7983 */ /* 0x000ee20000300800 */
[----:B------:R-:W2:Y:S01]  /*56cc0*/  LDL.LU.64 R14, [R1+0x2860] ;  /* 0x00286000010e7983 */ /* 0x000ea20000300a00 */
[----:B------:R-:W2:Y:S02]  /*56cd0*/  LDL.LU.64 R12, [R1+0x2858] ;  /* 0x00285800010c7983 */ /* 0x000ea40000300a00 */
[----:B------:R0:W-:Y:S02]  /*56ce0*/  STL.64 [R1+0x27f8], R22 ;  /* 0x0027f81601007387 */ /* 0x0001e40000100a00 */
[----:B------:R-:W4:Y:S01]  /*56cf0*/  LDL.LU R20, [R1+0x390] ;  /* 0x0003900001147983 */ /* 0x000f220000300800 */
[----:B------:R1:W-:Y:S01]  /*56d00*/  STL.64 [R1+0x580], R16 ;  /* 0x0005801001007387 */ /* 0x0003e20000100a00 */
[----:B------:R1:W-:Y:S02]  /*56d10*/  STL.64 [R1+0x588], R18 ;  /* 0x0005881201007387 */ /* 0x0003e40000100a00 */
[----:B------:R-:W4:Y:S01]  /*56d20*/  LDL.LU R21, [R1+0x394] ;  /* 0x0003940001157983 */ /* 0x000f220000300800 */
[----:B0-----:R-:W4:Y:S01]  /*56d30*/  LDL.LU R22, [R1+0x398] ;  /* 0x0003980001167983 */ /* 0x001f220000300800 */
[----:B------:R-:W4:Y:S02]  /*56d40*/  LDL.LU R23, [R1+0x39c] ;  /* 0x00039c0001177983 */ /* 0x000f240000300800 */
[----:B-1----:R-:W3:Y:S02]  /*56d50*/  LDL.LU R16, [R1+0x410] ;  /* 0x0004100001107983 */ /* 0x002ee40000300800 */
[----:B------:R-:W3:Y:S01]  /*56d60*/  LDL.LU R17, [R1+0x414] ;  /* 0x0004140001117983 */ /* 0x000ee20000300800 */
[----:B------:R-:W3:Y:S01]  /*56d70*/  LDL.LU R18, [R1+0x418] ;  /* 0x0004180001127983 */ /* 0x000ee20000300800 */
[----:B------:R-:W3:Y:S01]  /*56d80*/  LDL.LU R19, [R1+0x41c] ;  /* 0x00041c0001137983 */ /* 0x000ee20000300800 */
[C---:B--2---:R-:W-:Y:S02]  /*56d90*/  HMMA.16816.F32.BF16 R24, R12.reuse, R26, R4 ;  /* 0x0000001a0c18723c */ /* 0x044fe40000041804 */
[----:B---3--:R0:W-:Y:S01]  /*56da0*/  STL.64 [R1+0x2788], R18 ;  /* 0x0027881201007387 */ /* 0x0081e20000100a00 */
[----:B------:R-:W-:Y:S03]  /*56db0*/  STL.64 [R1+0x2780], R16 ;  /* 0x0027801001007387 */ /* 0x000fe60000100a00 */
[----:B0-----:R-:W4:Y:S01]  /*56dc0*/  LDL.64 R18, [R1+0x38] ;  /* 0x0000380001127983 */ /* 0x001f220000100a00 */
[----:B------:R-:W2:Y:S02]  /*56dd0*/  LDL.LU.64 R6, [R1+0x2850] ;  /* 0x0028500001067983 */ /* 0x000ea40000300a00 */
[----:B------:R-:W2:Y:S11]  /*56de0*/  LDL.LU.64 R4, [R1+0x2848] ;  /* 0x0028480001047983 */ /* 0x000eb60000300a00 */
[----:B------:R-:W-:Y:S03]  /*56df0*/  @!UPT UIADD3 URZ, URZ, URZ, URZ ;  /* 0x0000003f3f3ff290 */ /* 0x000fe6000fffe03f */
[----:B------:R-:W-:Y:S01]  /*56e00*/  STL.64 [R1+0x640], R24 ;  /* 0x0006401801007387 */ /* 0x000fe20000100a00 */
[----:B------:R0:W-:Y:S04]  /*56e10*/  STL.64 [R1+0x648], R26 ;  /* 0x0006481a01007387 */ /* 0x0001e80000100a00 */
[----:B0-----:R-:W2:Y:S02]  /*56e20*/  LDL.LU.64 R26, [R1+0x2840] ;  /* 0x00284000011a7983 */ /* 0x001ea40000300a00 */
        /* <DEDUP_REMOVED lines=14> */
[----:B0-----:R-:W2:Y:S01]  /*56f10*/  LDL.LU R4, [R1+0x2820] ;  /* 0x0028200001047983 */ /* 0x001ea20000300800 */
[----:B-1----:R-:W-:Y:S01]  /*56f20*/  MOV R6, R26 ;  /* 0x0000001a00067202 */ /* 0x002fe20000000f00 */
[----:B------:R-:W-:Y:S02]  /*56f30*/  IMAD.MOV.U32 R5, RZ, RZ, R27 ;  /* 0x000000ffff057224 */ /* 0x000fe400078e001b */
[----:B------:R-:W3:Y:S02]  /*56f40*/  LDL.LU.64 R26, [R1+0x2818] ;  /* 0x00281800011a7983 */ /* 0x000ee40000300a00 */
[----:B---3--:R-:W-:Y:S11]  /*56f50*/  HMMA.16816.F32.BF16 R8, R12, R26, R8 ;  /* 0x0000001a0c08723c */ /* 0x008ff60000041808 */
[----:B------:R-:W-:Y:S11]  /*56f60*/  @!UPT UIADD3 URZ, URZ, URZ, URZ ;  /* 0x0000003f3f3ff290 */ /* 0x000ff6000fffe03f */
[----:B------:R-:W-:Y:S01]  /*56f70*/  @!UPT UIADD3 URZ, URZ, URZ, URZ ;  /* 0x0000003f3f3ff290 */ /* 0x000fe2000fffe03f */
[----:B------:R-:W-:Y:S01]  /*56f80*/  STL.64 [R1+0x610], R8 ;  /* 0x0006100801007387 */ /* 0x000fe20000100a00 */
[----:B------:R0:W-:Y:S03]  /*56f90*/  STL.64 [R1+0x618], R10 ;  /* 0x0006180a01007387 */ /* 0x0001e60000100a00 */
[----:B0-----:R-:W3:Y:S01]  /*56fa0*/  LDL.LU.64 R10, [R1+0x2810] ;  /* 0x00281000010a7983 */ /* 0x001ee20000300a00 */
[----:B------:R0:W-:Y:S02]  /*56fb0*/  STL.64 [R1+0x27a0], R26 ;  /* 0x0027a01a01007387 */ /* 0x0001e40000100a00 */
[----:B0-----:R-:W-:Y:S01]  /*56fc0*/  MOV R26, R6 ;  /* 0x00000006001a7202 */ /* 0x001fe20000000f00 */
[----:B------:R-:W-:-:S05]  /*56fd0*/  IMAD.MOV.U32 R27, RZ, RZ, R5 ;  /* 0x000000ffff1b7224 */ /* 0x000fca00078e0005 */
[----:B------:R4:W-:Y:S02]  /*56fe0*/  STL.64 [R1+0x2800], R26 ;  /* 0x0028001a01007387 */ /* 0x0009e40000100a00 */
[C---:B----4-:R-:W-:Y:S07]  /*56ff0*/  HMMA.16816.F32.BF16 R24, R12.reuse, R18, R20 ;  /* 0x000000120c18723c */ /* 0x050fee0000041814 */
[----:B--2---:R-:W-:Y:S01]  /*57000*/  MOV R22, R4 ;  /* 0x0000000400167202 */ /* 0x004fe20000000f00 */
[----:B------:R-:W-:Y:S11]  /*57010*/  IMAD.MOV.U32 R23, RZ, RZ, R3 ;  /* 0x000000ffff177224 */ /* 0x000ff600078e0003 */
[----:B------:R-:W-:Y:S04]  /*57020*/  @!UPT UIADD3 URZ, URZ, URZ, URZ ;  /* 0x0000003f3f3ff290 */ /* 0x000fe8000fffe03f */
[----:B------:R-:W-:Y:S01]  /*57030*/  STL.64 [R1+0x600], R24 ;  /* 0x0006001801007387 */ /* 0x000fe20000100a00 */
[----:B------:R-:W-:Y:S02]  /*57040*/  STL.64 [R1+0x608], R26 ;  /* 0x0006081a01007387 */ /* 0x000fe40000100a00 */
[----:B------:R0:W-:Y:S02]  /*57050*/  STL.64 [R1+0x2808], R22 ;  /* 0x0028081601007387 */ /* 0x0001e40000100a00 */
[----:B------:R-:W3:Y:S01]  /*57060*/  LDL.LU R20, [R1+0x380] ;  /* 0x0003800001147983 */ /* 0x000ee20000300800 */
[----:B------:R-:W3:Y:S04]  /*57070*/  LDL.LU R21, [R1+0x384] ;  /* 0x0003840001157983 */ /* 0x000ee80000300800 */
[----:B0-----:R-:W3:Y:S01]  /*57080*/  LDL.LU R22, [R1+0x388] ;  /* 0x0003880001167983 */ /* 0x001ee20000300800 */
[----:B------:R-:W3:Y:S02]  /*57090*/  LDL.LU R23, [R1+0x38c] ;  /* 0x00038c0001177983 */ /* 0x000ee40000300800 */
[----:B------:R-:W2:Y:S02]  /*570a0*/  LDL.LU R24, [R1+0x370] ;  /* 0x0003700001187983 */ /* 0x000ea40000300800 */
[----:B------:R-:W2:Y:S01]  /*570b0*/  LDL.LU R25, [R1+0x374] ;  /* 0x0003740001197983 */ /* 0x000ea20000300800 */
[----:B------:R-:W2:Y:S01]  /*570c0*/  LDL.LU R26, [R1+0x378] ;  /* 0x00037800011a7983 */ /* 0x000ea20000300800 */
[----:B------:R-:W2:Y:S02]  /*570d0*/  LDL.LU R27, [R1+0x37c] ;  /* 0x00037c00011b7983 */ /* 0x000ea40000300800 */
[----:B------:R-:W4:Y:S02]  /*570e0*/  LDL.LU R4, [R1+0x340] ;  /* 0x0003400001047983 */ /* 0x000f240000300800 */
[----:B------:R-:W4:Y:S01]  /*570f0*/  LDL.LU R5, [R1+0x344] ;  /* 0x0003440001057983 */ /* 0x000f220000300800 */
[----:B------:R-:W4:Y:S01]  /*57100*/  LDL.LU R6, [R1+0x348] ;  /* 0x0003480001067983 */ /* 0x000f220000300800 */
[----:B------:R-:W4:Y:S02]  /*57110*/  LDL.LU R7, [R1+0x34c] ;  /* 0x00034c0001077983 */ /* 0x000f240000300800 */
[----:B------:R0:W-:Y:S02]  /*57120*/  STL.64 [R1+0x2798], R18 ;  /* 0x0027981201007387 */ /* 0x0001e40000100a00 */
[----:B------:R-:W2:Y:S01]  /*57130*/  LDL.LU R16, [R1+0x2f0] ;  /* 0x0002f00001107983 */ /* 0x000ea20000300800 */
[----:B------:R-:W2:Y:S04]  /*57140*/  LDL.LU R17, [R1+0x2f4] ;  /* 0x0002f40001117983 */ /* 0x000ea80000300800 */
[----:B0-----:R-:W2:Y:S01]  /*57150*/  LDL.LU R18, [R1+0x2f8] ;  /* 0x0002f80001127983 */ /* 0x001ea20000300800 */
[----:B------:R-:W2:Y:S03]  /*57160*/  LDL.LU R19, [R1+0x2fc] ;  /* 0x0002fc0001137983 */ /* 0x000ea60000300800 */
[----:B--2---:R-:W-:Y:S01]  /*57170*/  STL.64 [R1+0x27b0], R18 ;  /* 0x0027b01201007387 */ /* 0x004fe20000100a00 */
[----:B------:R0:W-:Y:S03]  /*57180*/  STL.64 [R1+0x27a8], R16 ;  /* 0x0027a81001007387 */ /* 0x0001e60000100a00 */
[----:B0-----:R-:W2:Y:S01]  /*57190*/  LDL.LU R16, [R1+0x300] ;  /* 0x0003000001107983 */ /* 0x001ea20000300800 */
[----:B------:R-:W2:Y:S02]  /*571a0*/  LDL.LU R17, [R1+0x304] ;  /* 0x0003040001117983 */ /* 0x000ea40000300800 */
[----:B------:R-:W2:Y:S02]  /*571b0*/  LDL.LU R18, [R1+0x308] ;  /* 0x0003080001127983 */ /* 0x000ea40000300800 */
[----:B------:R-:W2:Y:S01]  /*571c0*/  LDL.LU R19, [R1+0x30c] ;  /* 0x00030c0001137983 */ /* 0x000ea20000300800 */
[----:B---3--:R-:W-:Y:S01]  /*571d0*/  HMMA.16816.F32.BF16 R20, R12, R10, R20 ;  /* 0x0000000a0c14723c */ /* 0x008fe20000041814 */
[----:B--2---:R0:W-:Y:S01]  /*571e0*/  STL.64 [R1+0x27c0], R18 ;  /* 0x0027c01201007387 */ /* 0x0041e20000100a00 */
[----:B------:R-:W-:Y:S01]  /*571f0*/  STL.64 [R1+0x27b8], R16 ;  /* 0x0027b81001007387 */ /* 0x000fe20000100a00 */
[----:B0-----:R-:W-:Y:S01]  /*57200*/  MOV R18, R2 ;  /* 0x0000000200127202 */ /* 0x001fe20000000f00 */
[----:B------:R-:W-:-:S05]  /*57210*/  IMAD.MOV.U32 R19, RZ, RZ, R0 ;  /* 0x000000ffff137224 */ /* 0x000fca00078e0000 */
[----:B------:R0:W-:Y:S04]  /*57220*/  STL.64 [R1+0x27d0], R18 ;  /* 0x0027d01201007387 */ /* 0x0001e80000100a00 */
[----:B0-----:R-:W2:Y:S10]  /*57230*/  LDL.64 R18, [R1+0x48] ;  /* 0x0000480001127983 */ /* 0x001eb40000100a00 */
[----:B------:R-:W-:Y:S02]  /*57240*/  STL.64 [R1+0x5f0], R20 ;  /* 0x0005f01401007387 */ /* 0x000fe40000100a00 */
[----:B------:R0:W-:Y:S02]  /*57250*/  STL.64 [R1+0x5f8], R22 ;  /* 0x0005f81601007387 */ /* 0x0001e40000100a00 */
[----:B0-----:R-:W3:Y:S01]  /*57260*/  LDL.LU.64 R22, [R1+0x2808] ;  /* 0x0028080001167983 */ /* 0x001ee20000300a00 */
[----:B------:R0:W-:Y:S02]  /*57270*/  STL.64 [R1+0x27c8], R10 ;  /* 0x0027c80a01007387 */ /* 0x0001e40000100a00 */
[----:B------:R-:W2:Y:S02]  /*57280*/  LDL.LU R8, [R1+0x310] ;  /* 0x0003100001087983 */ /* 0x000ea40000300800 */
[----:B------:R-:W2:Y:S01]  /*57290*/  LDL.LU R9, [R1+0x314] ;  /* 0x0003140001097983 */ /* 0x000ea20000300800 */
[----:B0-----:R-:W2:Y:S01]  /*572a0*/  LDL.LU R10, [R1+0x318] ;  /* 0x00031800010a7983 */ /* 0x001ea20000300800 */
[----:B------:R-:W2:Y:S01]  /*572b0*/  LDL.LU R11, [R1+0x31c] ;  /* 0x00031c00010b7983 */ /* 0x000ea20000300800 */
[C---:B---3--:R-:W-:Y:S02]  /*572c0*/  HMMA.16816.F32.BF16 R20, R12.reuse, R22, R24 ;  /* 0x000000160c14723c */ /* 0x048fe40000041818 */
[----:B--2---:R-:W-:Y:S01]  /*572d0*/  STL.64 [R1+0x27e0], R10 ;  /* 0x0027e00a01007387 */ /* 0x004fe20000100a00 */
[----:B------:R0:W-:Y:S03]  /*572e0*/  STL.64 [R1+0x27d8], R8 ;  /* 0x0027d80801007387 */ /* 0x0001e60000100a00 */
[----:B0-----:R-:W2:Y:S01]  /*572f0*/  LDL.LU R8, [R1+0x330] ;  /* 0x0003300001087983 */ /* 0x001ea20000300800 */
[----:B------:R-:W2:Y:S02]  /*57300*/  LDL.LU R9, [R1+0x334] ;  /* 0x0003340001097983 */ /* 0x000ea40000300800 */
[----:B------:R-:W2:Y:S02]  /*57310*/  LDL.LU R10, [R1+0x338] ;  /* 0x00033800010a7983 */ /* 0x000ea40000300800 */
[----:B------:R-:W2:Y:S01]  /*57320*/  LDL.LU R11, [R1+0x33c] ;  /* 0x00033c00010b7983 */ /* 0x000ea20000300800 */
[----:B------:R-:W3:Y:S11]  /*57330*/  LDL.LU.64 R26, [R1+0x2800] ;  /* 0x00280000011a7983 */ /* 0x000ef60000300a00 */
[----:B------:R-:W-:Y:S02]  /*57340*/  STL.64 [R1+0x5e0], R20 ;  /* 0x0005e01401007387 */ /* 0x000fe40000100a00 */
[----:B------:R0:W-:Y:S02]  /*57350*/  STL.64 [R1+0x5e8], R22 ;  /* 0x0005e81601007387 */ /* 0x0001e40000100a00 */
[----:B0-----:R-:W4:Y:S02]  /*57360*/  LDL.LU.64 R22, [R1+0x27f8] ;  /* 0x0027f80001167983 */ /* 0x001f240000300a00 */
[----:B----4-:R-:W-:Y:S02]  /*57370*/  HMMA.16816.F32.BF16 R20, R12, R22, R4 ;  /* 0x000000160c14723c */ /* 0x010fe40000041804 */
[----:B------:R-:W2:Y:S01]  /*57380*/  LDL.LU.64 R6, [R1+0x27f0] ;  /* 0x0027f00001067983 */ /* 0x000ea20000300a00 */
[----:B------:R-:W2:Y:S02]  /*57390*/  LDL.LU.64 R4, [R1+0x27e8] ;  /* 0x0027e80001047983 */ /* 0x000ea40000300a00 */
[----:B------:R-:W4:Y:S01]  /*573a0*/  LDL.64 R14, [R1+0x68] ;  /* 0x00006800010e7983 */ /* 0x000f220000100a00 */
[----:B------:R-:W-:Y:S01]  /*573b0*/  MOV R2, R18 ;  /* 0x0000001200027202 */ /* 0x000fe20000000f00 */
[----:B------:R-:W-:Y:S01]  /*573c0*/  IMAD.MOV.U32 R29, RZ, RZ, R19 ;  /* 0x000000ffff1d7224 */ /* 0x000fe200078e0013 */
[C---:B--2---:R-:W-:Y:S01]  /*573d0*/  HMMA.16816.F32.BF16 R8, R4.reuse, R18, R8 ;  /* 0x000000120408723c */ /* 0x044fe20000041808 */
[----:B----4-:R0:W-:Y:S11]  /*573e0*/  STL.64 [R1+0x2790], R14 ;  /* 0x0027900e01007387 */ /* 0x0101f60000100a00 */
[----:B------:R-:W-:Y:S03]  /*573f0*/  @!UPT UIADD3 URZ, URZ, URZ, URZ ;  /* 0x0000003f3f3ff290 */ /* 0x000fe6000fffe03f */
[----:B------:R-:W-:Y:S02]  /*57400*/  STL.64 [R1+0x570], R20 ;  /* 0x0005701401007387 */ /* 0x000fe40000100a00 */
[----:B------:R-:W-:Y:S02]  /*57410*/  STL.64 [R1+0x578], R22 ;  /* 0x0005781601007387 */ /* 0x000fe40000100a00 */
[----:B------:R-:W2:Y:S01]  /*57420*/  LDL.LU R12, [R1+0x360] ;  /* 0x00036000010c7983 */ /* 0x000ea20000300800 */
[----:B------:R-:W2:Y:S04]  /*57430*/  LDL.LU R13, [R1+0x364] ;  /* 0x00036400010d7983 */ /* 0x000ea80000300800 */
[----:B0-----:R-:W2:Y:S01]  /*57440*/  LDL.LU R14, [R1+0x368] ;  /* 0x00036800010e7983 */ /* 0x001ea20000300800 */
[----:B------:R-:W2:Y:S03]  /*57450*/  LDL.LU R15, [R1+0x36c] ;  /* 0x00036c00010f7983 */ /* 0x000ea60000300800 */
[----:B------:R-:W-:Y:S01]  /*57460*/  STL.64 [R1+0x560], R8 ;  /* 0x0005600801007387 */ /* 0x000fe20000100a00 */
[----:B------:R0:W-:Y:S03]  /*57470*/  STL.64 [R1+0x568], R10 ;  /* 0x0005680a01007387 */ /* 0x0001e60000100a00 */
[----:B0-----:R-:W4:Y:S01]  /*57480*/  LDL.LU.64 R10, [R1+0x27e0] ;  /* 0x0027e000010a7983 */ /* 0x001f220000300a00 */
[----:B------:R-:W4:Y:S02]  /*57490*/  LDL.LU.64 R8, [R1+0x27d8] ;  /* 0x0027d80001087983 */ /* 0x000f240000300a00 */
[----:B------:R-:W4:Y:S01]  /*574a0*/  LDL.LU.64 R18, [R1+0x27d0] ;  /* 0x0027d00001127983 */ /* 0x000f220000300a00 */
[----:B------:R-:W0:Y:S04]  /*574b0*/  S2R R25, SR_TID.X ;  /* 0x0000000000197919 */ /* 0x000e280000002100 */
[----:B------:R-:W1:Y:S01]  /*574c0*/  S2R R24, SR_TID.X ;  /* 0x0000000000187919 */ /* 0x000e620000002100 */
[----:B----4-:R-:W-:Y:S03]  /*574d0*/  HMMA.16816.F32.BF16 R16, R4, R18, R8 ;  /* 0x000000120410723c */ /* 0x010fe60000041808 */
[----:B------:R-:W4:Y:S11]  /*574e0*/  LDL.LU.64 R10, [R1+0x27c8] ;  /* 0x0027c800010a7983 */ /* 0x000f360000300a00 */
[----:B------:R-:W-:Y:S09]  /*574f0*/  @!UPT UIADD3 URZ, URZ, URZ, URZ ;  /* 0x0000003f3f3ff290 */ /* 0x000ff2000fffe03f */
[----:B------:R-:W-:Y:S01]  /*57500*/  STL.64 [R1+0x550], R16 ;  /* 0x0005501001007387 */ /* 0x000fe20000100a00 */
[----:B------:R0:W-:Y:S03]  /*57510*/  STL.64 [R1+0x558], R18 ;  /* 0x0005581201007387 */ /* 0x0001e60000100a00 */
[----:B0-----:R-:W3:Y:S01]  /*57520*/  LDL.LU.64 R18, [R1+0x27c0] ;  /* 0x0027c00001127983 */ /* 0x001ee20000300a00 */
[----:B------:R-:W3:Y:S01]  /*57530*/  LDL.LU.64 R16, [R1+0x27b8] ;  /* 0x0027b80001107983 */ /* 0x000ee20000300a00 */
[----:B------:R-:W-:Y:S01]  /*57540*/  LOP3.LUT R25, R25, 0x7, RZ, 0xc0, !PT ;  /* 0x0000000719197812 */ /* 0x000fe200078ec0ff */
[----:B-1----:R-:W-:-:S03]  /*57550*/  IMAD.SHL.U32 R24, R24, 0x100, RZ ;  /* 0x0000010018187824 */ /* 0x002fc600078e00ff */
[----:B------:R-:W-:-:S04]  /*57560*/  SHF.L.U32 R25, R25, 0x4, RZ ;  /* 0x0000000419197819 */ /* 0x000fc800000006ff */
[----:B------:R-:W-:Y:S02]  /*57570*/  LOP3.LUT R23, R25, 0xf00, R24, 0xf8, !PT ;  /* 0x00000f0019177812 */ /* 0x000fe400078ef818 */
        /* <DEDUP_REMOVED lines=11> */
[----:B------:R0:W-:Y:S03]  /*57630*/  STL.64 [R1+0x538], R18 ;  /* 0x0005381201007387 */ /* 0x0001e60000100a00 */
[----:B0-----:R-:W2:Y:S04]  /*57640*/  LDL.LU.64 R18, [R1+0x2798] ;  /* 0x0027980001127983 */ /* 0x001ea80000300a00 */
[----:B------:R-:W0:Y:S01]  /*57650*/  S2R R22, SR_TID.X ;  /* 0x0000000000167919 */ /* 0x000e220000002100 */
[----:B------:R-:W-:Y:S01]  /*57660*/  MOV R0, R27 ;  /* 0x0000001b00007202 */ /* 0x000fe20000000f00 */
[----:B--2---:R-:W-:Y:S01]  /*57670*/  HMMA.16816.F32.BF16 R12, R4, R18, R12 ;  /* 0x00000012040c723c */ /* 0x004fe2000004180c */
[----:B------:R-:W-:Y:S01]  /*57680*/  IMAD.MOV.U32 R3, RZ, RZ, R18 ;  /* 0x000000ffff037224 */ /* 0x000fe200078e0012 */
[----:B------:R-:W-:Y:S11]  /*57690*/  MOV R28, R19 ;  /* 0x00000013001c7202 */ /* 0x000ff60000000f00 */
[----:B------:R-:W-:Y:S10]  /*576a0*/  @!UPT UIADD3 URZ, URZ, URZ, URZ ;  /* 0x0000003f3f3ff290 */ /* 0x000ff4000fffe03f */
[----:B------:R-:W-:Y:S01]  /*576b0*/  STL.64 [R1+0x520], R12 ;  /* 0x0005200c01007387 */ /* 0x000fe20000100a00 */
[----:B------:R1:W-:Y:S03]  /*576c0*/  STL.64 [R1+0x528], R14 ;  /* 0x0005280e01007387 */ /* 0x0003e60000100a00 */
[----:B-1----:R-:W2:Y:S01]  /*576d0*/  LDL.LU.64 R14, [R1+0x2790] ;  /* 0x00279000010e7983 */ /* 0x002ea20000300a00 */
[----:B------:R-:W3:Y:S02]  /*576e0*/  LDL.LU.64 R18, [R1+0x2788] ;  /* 0x0027880001127983 */ /* 0x000ee40000300a00 */
[----:B------:R-:W3:Y:S01]  /*576f0*/  LDL.LU.64 R16, [R1+0x2780] ;  /* 0x0027800001107983 */ /* 0x000ee20000300a00 */
[----:B0-----:R-:W-:-:S04]  /*57700*/  LOP3.LUT R23, R23, 0x10, R22, 0x78, !PT ;  /* 0x0000001017177812 */ /* 0x001fc800078e7816 */
[----:B------:R-:W-:Y:S02]  /*57710*/  LOP3.LUT R23, R23, 0x60, RZ, 0x3c, !PT ;  /* 0x0000006017177812 */ /* 0x000fe400078e3cff */
[----:B------:R-:W-:-:S03]  /*57720*/  LOP3.LUT R8, R22, 0x7, RZ, 0xc0, !PT ;  /* 0x0000000716087812 */ /* 0x000fc600078ec0ff */
[----:B------:R-:W-:Y:S02]  /*57730*/  LDSM.16.M88.4 R24, [R23+0x43000] ;  /* 0x043000001718783b */ /* 0x000fe40000000200 */
[----:B------:R-:W0:Y:S02]  /*57740*/  LDSM.16.M88.4 R20, [R23+0x44000] ;  /* 0x044000001714783b */ /* 0x000e240000000200 */
[----:B------:R-:W1:Y:S02]  /*57750*/  S2R R9, SR_TID.X ;  /* 0x0000000000097919 */ /* 0x000e640000002100 */
[----:B------:R-:W-:Y:S01]  /*57760*/  IMAD.SHL.U32 R8, R8, 0x10, RZ ;  /* 0x0000001008087824 */ /* 0x000fe200078e00ff */
[----:B-1----:R-:W-:Y:S01]  /*57770*/  SHF.L.U32 R13, R9, 0x8, RZ ;  /* 0x00000008090d7819 */ /* 0x002fe200000006ff */
[----:B0-----:R0:W-:Y:S01]  /*57780*/  STL.64 [R1+0x26f8], R22 ;  /* 0x0026f81601007387 */ /* 0x0011e20000100a00 */
[----:B------:R1:W-:Y:S03]  /*57790*/  STL.64 [R1+0x26f0], R20 ;  /* 0x0026f01401007387 */ /* 0x0003e60000100a00 */
[----:B0-----:R-:W2:Y:S01]  /*577a0*/  LDL.LU.64 R22, [R1+0x78] ;  /* 0x0000780001167983 */ /* 0x001ea20000300a00 */
[----:B-1----:R-:W-:Y:S01]  /*577b0*/  LOP3.LUT R21, R8, 0xf00, R13, 0xf8, !PT ;  /* 0x00000f0008157812 */ /* 0x002fe200078ef80d */
[----:B----4-:R0:W-:Y:S02]  /*577c0*/  STL.64 [R1+0x2718], R10 ;  /* 0x0027180a01007387 */ /* 0x0101e40000100a00 */
[----:B------:R-:W2:Y:S01]  /*577d0*/  LDL.LU R8, [R1+0x440] ;  /* 0x0004400001087983 */ /* 0x000ea20000300800 */
[----:B------:R-:W-:-:S04]  /*577e0*/  LOP3.LUT R21, R21, 0x10, R9, 0x78, !PT ;  /* 0x0000001015157812 */ /* 0x000fc800078e7809 */
[----:B------:R-:W-:Y:S01]  /*577f0*/  LOP3.LUT R21, R21, 0x60, RZ, 0x3c, !PT ;  /* 0x0000006015157812 */ /* 0x000fe200078e3cff */
[C---:B---3--:R-:W-:Y:S11]  /*57800*/  HMMA.16816.F32.BF16 R16, R4.reuse, R10, R16 ;  /* 0x0000000a0410723c */ /* 0x048ff60000041810 */
[----:B------:R-:W-:Y:S11]  /*57810*/  @!UPT UIADD3 URZ, URZ, URZ, URZ ;  /* 0x0000003f3f3ff290 */ /* 0x000ff6000fffe03f */
[----:B------:R-:W-:Y:S01]  /*57820*/  @!UPT UIADD3 URZ, URZ, URZ, URZ ;  /* 0x0000003f3f3ff290 */ /* 0x000fe2000fffe03f */
[----:B------:R-:W-:Y:S01]  /*57830*/  STL.64 [R1+0x510], R16 ;  /* 0x0005101001007387 */ /* 0x000fe20000100a00 */
[----:B------:R-:W-:Y:S02]  /*57840*/  STL.64 [R1+0x518], R18 ;  /* 0x0005181201007387 */ /* 0x000fe40000100a00 */
[----:B------:R-:W2:Y:S02]  /*57850*/  LDL.LU R9, [R1+0x444] ;  /* 0x0004440001097983 */ /* 0x000ea40000300800 */
[----:B0-----:R-:W2:Y:S01]  /*57860*/  LDL.LU R10, [R1+0x448] ;  /* 0x00044800010a7983 */ /* 0x001ea20000300800 */
[----:B------:R-:W2:Y:S04]  /*57870*/  LDL.LU R11, [R1+0x44c] ;  /* 0x00044c00010b7983 */ /* 0x000ea80000300800 */
[----:B------:R-:W0:Y:S04]  /*57880*/  LDSM.16.M88.4 R16, [R21+0x45000] ;  /* 0x045000001510783b */ /* 0x000e280000000200 */
[----:B0-----:R-:W-:Y:S01]  /*57890*/  STL.64 [R1+0x2680], R18 ;  /* 0x0026801201007387 */ /* 0x001fe20000100a00 */
[----:B------:R0:W-:Y:S03]  /*578a0*/  STL.64 [R1+0x2678], R16 ;  /* 0x0026781001007387 */ /* 0x0001e60000100a00 */
[----:B0-----:R-:W3:Y:S01]  /*578b0*/  LDL.LU R16, [R1+0x400] ;  /* 0x0004000001107983 */ /* 0x001ee20000300800 */
[----:B------:R-:W3:Y:S02]  /*578c0*/  LDL.LU R17, [R1+0x404] ;  /* 0x0004040001117983 */ /* 0x000ee40000300800 */
[----:B------:R-:W3:Y:S02]  /*578d0*/  LDL.LU R18, [R1+0x408] ;  /* 0x0004080001127983 */ /* 0x000ee40000300800 */
[----:B------:R-:W3:Y:S01]  /*578e0*/  LDL.LU R19, [R1+0x40c] ;  /* 0x00040c0001137983 */ /* 0x000ee20000300800 */
[C---:B--2---:R-:W-:Y:S11]  /*578f0*/  HMMA.16816.F32.BF16 R8, R4.reuse, R14, R8 ;  /* 0x0000000e0408723c */ /* 0x044ff60000041808 */
[----:B------:R-:W-:Y:S11]  /*57900*/  @!UPT UIADD3 URZ, URZ, URZ, URZ ;  /* 0x0000003f3f3ff290 */ /* 0x000ff6000fffe03f */
[----:B------:R-:W-:Y:S01]  /*57910*/  @!UPT UIADD3 URZ, URZ, URZ, URZ ;  /* 0x0000003f3f3ff290 */ /* 0x000fe2000fffe03f */
[----:B------:R0:W-:Y:S02]  /*57920*/  STL.64 [R1+0x3c0], R8 ;  /* 0x0003c00801007387 */ /* 0x0001e40000100a00 */
[----:B0-----:R-:W-:Y:S01]  /*57930*/  IMAD.MOV.U32 R9, RZ, RZ, R14 ;  /* 0x000000ffff097224 */ /* 0x001fe200078e000e */
[----:B------:R-:W-:Y:S02]  /*57940*/  MOV R8, R15 ;  /* 0x0000000f00087202 */ /* 0x000fe40000000f00 */
[----:B------:R-:W0:Y:S04]  /*57950*/  LDSM.16.M88.4 R12, [R21+0x46000] ;  /* 0x04600000150c783b */ /* 0x000e280000000200 */
[----:B------:R-:W-:Y:S01]  /*57960*/  STL.64 [R1+0x3c8], R10 ;  /* 0x0003c80a01007387 */ /* 0x000fe20000100a00 */
[----:B---3--:R-:W-:Y:S03]  /*57970*/  HMMA.16816.F32.BF16 R4, R4, R22, R16 ;  /* 0x000000160404723c */ /* 0x008fe60000041810 */
[----:B0-----:R-:W-:Y:S01]  /*57980*/  STL.64 [R1+0x2600], R14 ;  /* 0x0026000e01007387 */ /* 0x001fe20000100a00 */
[----:B------:R0:W-:Y:S02]  /*57990*/  STL.64 [R1+0x25f8], R12 ;  /* 0x0025f80c01007387 */ /* 0x0001e40000100a00 */
[----:B------:R1:W-:Y:S01]  /*579a0*/  STL.64 [R1+0x2700], R22 ;  /* 0x0027001601007387 */ /* 0x0003e20000100a00 */
[----:B0-----:R-:W2:Y:S11]  /*579b0*/  LDL.LU R12, [R1+0x160] ;  /* 0x00016000010c7983 */ /* 0x001eb60000300800 */
[----:B------:R-:W-:Y:S05]  /*579c0*/  @!UPT UIADD3 URZ, URZ, URZ, URZ ;  /* 0x0000003f3f3ff290 */ /* 0x000fea000fffe03f */
[----:B------:R-:W-:Y:S02]  /*579d0*/  STL.64 [R1+0x3b0], R4 ;  /* 0x0003b00401007387 */ /* 0x000fe40000100a00 */
[----:B------:R-:W-:Y:S02]  /*579e0*/  STL.64 [R1+0x3b8], R6 ;  /* 0x0003b80601007387 */ /* 0x000fe40000100a00 */
[----:B------:R-:W2:Y:S01]  /*579f0*/  LDL.LU R13, [R1+0x164] ;  /* 0x00016400010d7983 */ /* 0x000ea20000300800 */
[----:B------:R-:W3:Y:S01]  /*57a00*/  LDL.LU R14, [R1+0x168] ;  /* 0x00016800010e7983 */ /* 0x000ee20000300800 */
[----:B------:R-:W3:Y:S02]  /*57a10*/  LDL.LU R15, [R1+0x16c] ;  /* 0x00016c00010f7983 */ /* 0x000ee40000300800 */
[----:B-1----:R-:W-:Y:S01]  /*57a20*/  IMAD.MOV.U32 R23, RZ, RZ, R8 ;  /* 0x000000ffff177224 */ /* 0x002fe200078e0008 */
[----:B------:R-:W-:Y:S01]  /*57a30*/  MOV R22, R9 ;  /* 0x0000000900167202 */ /* 0x000fe20000000f00 */
[----:B------:R-:W0:Y:S04]  /*57a40*/  LDSM.16.M88.4 R4, [R21+0x47000] ;  /* 0x047000001504783b */ /* 0x000e280000000200 */
        /* <DEDUP_REMOVED lines=11> */
[----:B----4-:R1:W-:Y:S03]  /*57b00*/  STL.64 [R1+0x26b0], R16 ;  /* 0x0026b01001007387 */ /* 0x0103e60000100a00 */
[----:B-1----:R-:W2:Y:S01]  /*57b10*/  LDL.LU R16, [R1+0x220] ;  /* 0x0002200001107983 */ /* 0x002ea20000300800 */
[----:B------:R-:W2:Y:S02]  /*57b20*/  LDL.LU R17, [R1+0x224] ;  /* 0x0002240001117983 */ /* 0x000ea40000300800 */
[----:B------:R-:W4:Y:S02]  /*57b30*/  LDL.LU R18, [R1+0x228] ;  /* 0x0002280001127983 */ /* 0x000f240000300800 */
[----:B------:R-:W4:Y:S02]  /*57b40*/  LDL.LU R19, [R1+0x22c] ;  /* 0x00022c0001137983 */ /* 0x000f240000300800 */
[----:B----4-:R1:W-:Y:S01]  /*57b50*/  STL.64 [R1+0x26c8], R18 ;  /* 0x0026c81201007387 */ /* 0x0103e20000100a00 */
[----:B--2---:R-:W-:Y:S03]  /*57b60*/  STL.64 [R1+0x26c0], R16 ;  /* 0x0026c01001007387 */ /* 0x004fe60000100a00 */
[----:B-1----:R-:W2:Y:S04]  /*57b70*/  LDL.64 R18, [R1+0x28] ;  /* 0x0000280001127983 */ /* 0x002ea80000100a00 */
[----:B--2---:R-:W-:Y:S01]  /*57b80*/  STL.64 [R1+0x2750], R18 ;  /* 0x0027501201007387 */ /* 0x004fe20000100a00 */
[----:B---3--:R1:W-:Y:S02]  /*57b90*/  STL.64 [R1+0x2620], R14 ;  /* 0x0026200e01007387 */ /* 0x0083e40000100a00 */
[----:B------:R-:W-:Y:S01]  /*57ba0*/  STL.64 [R1+0x2618], R12 ;  /* 0x0026180c01007387 */ /* 0x000fe20000100a00 */
[----:B-1----:R-:W2:Y:S01]  /*57bb0*/  LDL R14, [R1+0x8] ;  /* 0x00000800010e7983 */ /* 0x002ea20000100800 */
[----:B------:R-:W-:-:S02]  /*57bc0*/  IMAD.MOV.U32 R15, RZ, RZ, R0 ;  /* 0x000000ffff0f7224 */ /* 0x000fc400078e0000 */
[----:B------:R-:W3:Y:S01]  /*57bd0*/  LDL.LU R0, [R1+0x2778] ;  /* 0x0027780001007983 */ /* 0x000ee20000300800 */
[----:B------:R-:W-:Y:S01]  /*57be0*/  MOV R18, R2 ;  /* 0x0000000200127202 */ /* 0x000fe20000000f00 */
[----:B------:R-:W-:Y:S01]  /*57bf0*/  IMAD.MOV.U32 R19, RZ, RZ, R29 ;  /* 0x000000ffff137224 */ /* 0x000fe200078e001d */
[----:B------:R-:W4:Y:S01]  /*57c00*/  LDL.LU R2, [R1+0x2774] ;  /* 0x0027740001027983 */ /* 0x000f220000300800 */
[----:B------:R-:W3:Y:S03]  /*57c10*/  LDL.LU R29, [R1+0x2770] ;  /* 0x00277000011d7983 */ /* 0x000ee60000300800 */
[----:B--2---:R1:W-:Y:S04]  /*57c20*/  STL.64 [R1+0x2730], R14 ;  /* 0x0027300e01007387 */ /* 0x0043e80000100a00 */
[----:B-1----:R-:W2:Y:S04]  /*57c30*/  LDL.64 R14, [R1+0x18] ;  /* 0x00001800010e7983 */ /* 0x002ea80000100a00 */
[----:B--2---:R1:W-:Y:S01]  /*57c40*/  STL.64 [R1+0x2748], R14 ;  /* 0x0027480e01007387 */ /* 0x0043e20000100a00 */
[----:B------:R-:W2:Y:S02]  /*57c50*/  LDL.LU R12, [R1+0x350] ;  /* 0x00035000010c7983 */ /* 0x000ea40000300800 */
[----:B------:R-:W2:Y:S01]  /*57c60*/  LDL.LU R13, [R1+0x354] ;  /* 0x00035400010d7983 */ /* 0x000ea20000300800 */
[----:B-1----:R-:W2:Y:S01]  /*57c70*/  LDL.LU R14, [R1+0x358] ;  /* 0x00035800010e7983 */ /* 0x002ea20000300800 */
[----:B------:R-:W2:Y:S03]  /*57c80*/  LDL.LU R15, [R1+0x35c] ;  /* 0x00035c00010f7983 */ /* 0x000ea60000300800 */
[----:B--2---:R-:W-:Y:S01]  /*57c90*/  STL.64 [R1+0x2760], R14 ;  /* 0x0027600e01007387 */ /* 0x004fe20000100a00 */
[----:B------:R1:W-:Y:S03]  /*57ca0*/  STL.64 [R1+0x2758], R12 ;  /* 0x0027580c01007387 */ /* 0x0003e60000100a00 */
[----:B-1----:R-:W2:Y:S01]  /*57cb0*/  LDL.LU R12, [R1+0x3f0] ;  /* 0x0003f000010c7983 */ /* 0x002ea20000300800 */
[----:B------:R-:W2:Y:S02]  /*57cc0*/  LDL.LU R13, [R1+0x3f4] ;  /* 0x0003f400010d7983 */ /* 0x000ea40000300800 */
[----:B------:R-:W2:Y:S02]  /*57cd0*/  LDL.LU R14, [R1+0x3f8] ;  /* 0x0003f800010e7983 */ /* 0x000ea40000300800 */
[----:B------:R-:W2:Y:S01]  /*57ce0*/  LDL.LU R15, [R1+0x3fc] ;  /* 0x0003fc00010f7983 */ /* 0x000ea20000300800 */
[----:B------:R-:W2:Y:S01]  /*57cf0*/  LDL.LU R8, [R1+0x2c0] ;  /* 0x0002c00001087983 */ /* 0x000ea20000300800 */
        /* <DEDUP_REMOVED lines=8> */
[----:B------:R-:W2:Y:S01]  /*57d80*/  LDL.LU R11, [R1+0x2dc] ;  /* 0x0002dc00010b7983 */ /* 0x000ea20000300800 */
[C---:B------:R-:W-:Y:S01]  /*57d90*/  HMMA.16816.F32.BF16 R16, R24.reuse, R18, R12 ;  /* 0x000000121810723c */ /* 0x040fe2000004180c */
[----:B--2---:R-:W-:Y:S01]  /*57da0*/  STL.64 [R1+0x2740], R10 ;  /* 0x0027400a01007387 */ /* 0x004fe20000100a00 */
[----:B------:R1:W-:Y:S03]  /*57db0*/  STL.64 [R1+0x2738], R8 ;  /* 0x0027380801007387 */ /* 0x0003e60000100a00 */
[----:B-1----:R-:W2:Y:S01]  /*57dc0*/  LDL.LU R8, [R1+0x2e0] ;  /* 0x0002e00001087983 */ /* 0x002ea20000300800 */
[----:B------:R-:W2:Y:S02]  /*57dd0*/  LDL.LU R9, [R1+0x2e4] ;  /* 0x0002e40001097983 */ /* 0x000ea40000300800 */
[----:B------:R-:W2:Y:S02]  /*57de0*/  LDL.LU R10, [R1+0x2e8] ;  /* 0x0002e800010a7983 */ /* 0x000ea40000300800 */
[----:B------:R-:W2:Y:S01]  /*57df0*/  LDL.LU R11, [R1+0x2ec] ;  /* 0x0002ec00010b7983 */ /* 0x000ea20000300800 */
[----:B------:R1:W-:Y:S01]  /*57e00*/  STL.64 [R1+0x2710], R22 ;  /* 0x0027101601007387 */ /* 0x0003e20000100a00 */
[----:B------:R-:W2:Y:S02]  /*57e10*/  LDL.LU R20, [R1+0x2b0] ;  /* 0x0002b00001147983 */ /* 0x000ea40000300800 */
[----:B------:R-:W2:Y:S01]  /*57e20*/  LDL.LU R21, [R1+0x2b4] ;  /* 0x0002b40001157983 */ /* 0x000ea20000300800 */
[----:B-1----:R-:W2:Y:S01]  /*57e30*/  LDL.LU R22, [R1+0x2b8] ;  /* 0x0002b80001167983 */ /* 0x002ea20000300800 */
[----:B------:R-:W2:Y:S02]  /*57e40*/  LDL.LU R23, [R1+0x2bc] ;  /* 0x0002bc0001177983 */ /* 0x000ea40000300800 */
[----:B0-----:R0:W-:Y:S02]  /*57e50*/  STL.64 [R1+0x2580], R6 ;  /* 0x0025800601007387 */ /* 0x0011e40000100a00 */
[----:B------:R-:W-:Y:S01]  /*57e60*/  STL.64 [R1+0x2578], R4 ;  /* 0x0025780401007387 */ /* 0x000fe20000100a00 */
[----:B0-----:R-:W-:Y:S01]  /*57e70*/  MOV R6, R3 ;  /* 0x0000000300067202 */ /* 0x001fe20000000f00 */
[----:B------:R-:W-:Y:S01]  /*57e80*/  IMAD.MOV.U32 R7, RZ, RZ, R28 ;  /* 0x000000ffff077224 */ /* 0x000fe200078e001c */
[----:B------:R-:W2:Y:S01]  /*57e90*/  LDL.LU R3, [R1+0x276c] ;  /* 0x00276c0001037983 */ /* 0x000ea20000300800 */
[----:B------:R-:W2:Y:S02]  /*57ea0*/  LDL.LU R28, [R1+0x2768] ;  /* 0x00276800011c7983 */ /* 0x000ea40000300800 */
[----:B------:R-:W2:Y:S02]  /*57eb0*/  LDL.LU.64 R14, [R1+0x2760] ;  /* 0x00276000010e7983 */ /* 0x000ea40000300a00 */
[----:B------:R-:W2:Y:S01]  /*57ec0*/  LDL.LU.64 R12, [R1+0x2758] ;  /* 0x00275800010c7983 */ /* 0x000ea20000300a00 */
[----:B------:R-:W-:Y:S01]  /*57ed0*/  STL.64 [R1+0x4e0], R16 ;  /* 0x0004e01001007387 */ /* 0x000fe20000100a00 */
[----:B------:R0:W-:Y:S03]  /*57ee0*/  STL.64 [R1+0x4e8], R18 ;  /* 0x0004e81201007387 */ /* 0x0001e60000100a00 */
[----:B0-----:R-:W2:Y:S02]  /*57ef0*/  LDL.LU.64 R18, [R1+0x2750] ;  /* 0x0027500001127983 */ /* 0x001ea40000300a00 */
[C---:B--2---:R-:W-:Y:S11]  /*57f00*/  HMMA.16816.F32.BF16 R12, R24.reuse, R18, R12 ;  /* 0x00000012180c723c */ /* 0x044ff6000004180c */
[----:B------:R-:W-:Y:S11]  /*57f10*/  @!UPT UIADD3 URZ, URZ, URZ, URZ ;  /* 0x0000003f3f3ff290 */ /* 0x000ff6000fffe03f */
[----:B------:R-:W-:Y:S01]  /*57f20*/  @!UPT UIADD3 URZ, URZ, URZ, URZ ;  /* 0x0000003f3f3ff290 */ /* 0x000fe2000fffe03f */
[----:B------:R-:W-:Y:S01]  /*57f30*/  STL.64 [R1+0x4d0], R12 ;  /* 0x0004d00c01007387 */ /* 0x000fe20000100a00 */
[----:B------:R0:W-:Y:S03]  /*57f40*/  STL.64 [R1+0x4d8], R14 ;  /* 0x0004d80e01007387 */ /* 0x0001e60000100a00 */
[----:B0-----:R-:W2:Y:S01]  /*57f50*/  LDL.LU.64 R14, [R1+0x2748] ;  /* 0x00274800010e7983 */ /* 0x001ea20000300a00 */
[----:B------:R0:W-:Y:S03]  /*57f60*/  STL.64 [R1+0x26d8], R18 ;  /* 0x0026d81201007387 */ /* 0x0001e60000100a00 */
[----:B0-----:R-:W3:Y:S01]  /*57f70*/  LDL.64 R18, [R1+0x48] ;  /* 0x0000480001127983 */ /* 0x001ee20000100a00 */
[C---:B--2---:R-:W-:Y:S01]  /*57f80*/  HMMA.16816.F32.BF16 R8, R24.reuse, R14, R8 ;  /* 0x0000000e1808723c */ /* 0x044fe20000041808 */
[----:B------:R-:W-:Y:S01]  /*57f90*/  MOV R5, R14 ;  /* 0x0000000e00057202 */ /* 0x000fe20000000f00 */
[----:B------:R-:W-:Y:S01]  /*57fa0*/  IMAD.MOV.U32 R4, RZ, RZ, R15 ;  /* 0x000000ffff047224 */ /* 0x000fe200078e000f */
[----:B---3--:R0:W-:Y:S01]  /*57fb0*/  STL.64 [R1+0x2708], R18 ;  /* 0x0027081201007387 */ /* 0x0081e20000100a00 */
[----:B------:R-:W2:Y:S02]  /*57fc0*/  LDL.LU R16, [R1+0x2a0] ;  /* 0x0002a00001107983 */ /* 0x000ea40000300800 */
[----:B------:R-:W2:Y:S01]  /*57fd0*/  LDL.LU R17, [R1+0x2a4] ;  /* 0x0002a40001117983 */ /* 0x000ea20000300800 */
[----:B0-----:R-:W2:Y:S01]  /*57fe0*/  LDL.LU R18, [R1+0x2a8] ;  /* 0x0002a80001127983 */ /* 0x001ea20000300800 */
[----:B------:R-:W2:Y:S11]  /*57ff0*/  LDL.LU R19, [R1+0x2ac] ;  /* 0x0002ac0001137983 */ /* 0x000eb60000300800 */
[----:B------:R-:W-:Y:S04]  /*58000*/  @!UPT UIADD3 URZ, URZ, URZ, URZ ;  /* 0x0000003f3f3ff290 */ /* 0x000fe8000fffe03f */
[----:B------:R-:W-:Y:S02]  /*58010*/  STL.64 [R1+0x440], R8 ;  /* 0x0004400801007387 */ /* 0x000fe40000100a00 */
[----:B------:R0:W-:Y:S02]  /*58020*/  STL.64 [R1+0x448], R10 ;  /* 0x0004480a01007387 */ /* 0x0001e40000100a00 */
[----:B0-----:R-:W3:Y:S01]  /*58030*/  LDL.LU.64 R10, [R1+0x2740] ;  /* 0x00274000010a7983 */ /* 0x001ee20000300a00 */
[----:B------:R-:W3:Y:S02]  /*58040*/  LDL.LU.64 R8, [R1+0x2738] ;  /* 0x0027380001087983 */ /* 0x000ee40000300a00 */
        /* <DEDUP_REMOVED lines=9> */
[----:B------:R-:W2:Y:S01]  /*580e0*/  LDL.LU R12, [R1+0x230] ;  /* 0x00023000010c7983 */ /* 0x000ea20000300800 */
[----:B------:R-:W2:Y:S04]  /*580f0*/  LDL.LU R13, [R1+0x234] ;  /* 0x00023400010d7983 */ /* 0x000ea80000300800 */
        /* <DEDUP_REMOVED lines=8> */
[----:B------:R-:W2:Y:S11]  /*58180*/  LDL.LU R15, [R1+0x24c] ;  /* 0x00024c00010f7983 */ /* 0x000eb60000300800 */
[----:B------:R-:W-:Y:S01]  /*58190*/  @!UPT UIADD3 URZ, URZ, URZ, URZ ;  /* 0x0000003f3f3ff290 */ /* 0x000fe2000fffe03f */
        /* <DEDUP_REMOVED lines=8> */
[----:B0-----:R-:W3:Y:S01]  /*58220*/  LDL.LU.64 R22, [R1+0x2710] ;  /* 0x0027100001167983 */ /* 0x001ee20000300a00 */
[----:B------:R0:W-:Y:S02]  /*58230*/  STL.64 [R1+0x26a8], R10 ;  /* 0x0026a80a01007387 */ /* 0x0001e40000100a00 */
[----:B------:R-:W2:Y:S02]  /*58240*/  LDL.LU R8, [R1+0x290] ;  /* 0x0002900001087983 */ /* 0x000ea40000300800 */
[----:B------:R-:W2:Y:S01]  /*58250*/  LDL.LU R9, [R1+0x294] ;  /* 0x0002940001097983 */ /* 0x000ea20000300800 */
[----:B0-----:R-:W2:Y:S01]  /*58260*/  LDL.LU R10, [R1+0x298] ;  /* 0x00029800010a7983 */ /* 0x001ea20000300800 */
[----:B------:R-:W2:Y:S01]  /*58270*/  LDL.LU R11, [R1+0x29c] ;  /* 0x00029c00010b7983 */ /* 0x000ea20000300800 */
[C---:B---3--:R-:W-:Y:S02]  /*58280*/  HMMA.16816.F32.BF16 R20, R24.reuse, R22, R16 ;  /* 0x000000161814723c */ /* 0x048fe40000041810 */
[----:B------:R-:W3:Y:S11]  /*58290*/  LDL.LU.64 R18, [R1+0x2708] ;  /* 0x0027080001127983 */ /* 0x000ef60000300a00 */
[----:B------:R-:W-:Y:S10]  /*582a0*/  @!UPT UIADD3 URZ, URZ, URZ, URZ ;  /* 0x0000003f3f3ff290 */ /* 0x000ff4000fffe03f */
[----:B------:R-:W-:Y:S01]  /*582b0*/  STL.64 [R1+0x400], R20 ;  /* 0x0004001401007387 */ /* 0x000fe20000100a00 */
[----:B------:R0:W-:Y:S03]  /*582c0*/  STL.64 [R1+0x408], R22 ;  /* 0x0004081601007387 */ /* 0x0001e60000100a00 */
[----:B0-----:R-:W2:Y:S02]  /*582d0*/  LDL.LU.64 R22, [R1+0x2700] ;  /* 0x0027000001167983 */ /* 0x001ea40000300a00 */
[----:B--2---:R-:W-:Y:S01]  /*582e0*/  HMMA.16816.F32.BF16 R8, R24, R22, R8 ;  /* 0x000000161808723c */ /* 0x004fe20000041808 */
[----:B------:R-:W-:Y:S01]  /*582f0*/  MOV R17, R22 ;  /* 0x0000001600117202 */ /* 0x000fe20000000f00 */
[----:B------:R-:W-:Y:S11]  /*58300*/  IMAD.MOV.U32 R16, RZ, RZ, R23 ;  /* 0x000000ffff107224 */ /* 0x000ff600078e0017 */
[----:B------:R-:W-:Y:S10]  /*58310*/  @!UPT UIADD3 URZ, URZ, URZ, URZ ;  /* 0x0000003f3f3ff290 */ /* 0x000ff4000fffe03f */
[----:B------:R0:W-:Y:S01]  /*58320*/  STL.64 [R1+0x3a0], R8 ;  /* 0x0003a00801007387 */ /* 0x0001e20000100a00 */
[----:B------:R1:W-:Y:S02]  /*58330*/  STL.64 [R1+0x3a8], R10 ;  /* 0x0003a80a01007387 */ /* 0x0003e40000100a00 */
[----:B------:R-:W2:Y:S02]  /*58340*/  LDL.LU.64 R22, [R1+0x26f8] ;  /* 0x0026f80001167983 */ /* 0x000ea40000300a00 */
[----:B------:R-:W2:Y:S01]  /*58350*/  LDL.LU.64 R20, [R1+0x26f0] ;  /* 0x0026f00001147983 */ /* 0x000ea20000300a00 */
[----:B------:R-:W-:Y:S01]  /*58360*/  MOV R26, R17 ;  /* 0x00000011001a7202 */ /* 0x000fe20000000f00 */
[----:B------:R-:W-:Y:S01]  /*58370*/  IMAD.MOV.U32 R27, RZ, RZ, R16 ;  /* 0x000000ffff1b7224 */ /* 0x000fe200078e0010 */
[----:B0-----:R-:W4:Y:S01]  /*58380*/  LDL.LU R8, [R1+0x200] ;  /* 0x0002000001087983 */ /* 0x001f220000300800 */
[----:B------:R-:W4:Y:S02]  /*58390*/  LDL.LU R9, [R1+0x204] ;  /* 0x0002040001097983 */ /* 0x000f240000300800 */
[----:B-1----:R-:W4:Y:S02]  /*583a0*/  LDL.LU R10, [R1+0x208] ;  /* 0x00020800010a7983 */ /* 0x002f240000300800 */
[----:B------:R-:W4:Y:S01]  /*583b0*/  LDL.LU R11, [R1+0x20c] ;  /* 0x00020c00010b7983 */ /* 0x000f220000300800 */
[----:B------:R0:W-:Y:S02]  /*583c0*/  STL.64 [R1+0x2688], R26 ;  /* 0x0026881a01007387 */ /* 0x0001e40000100a00 */
[----:B0-----:R-:W-:Y:S01]  /*583d0*/  MOV R26, R5 ;  /* 0x00000005001a7202 */ /* 0x001fe20000000f00 */
[----:B------:R-:W-:Y:S01]  /*583e0*/  IMAD.MOV.U32 R27, RZ, RZ, R4 ;  /* 0x000000ffff1b7224 */ /* 0x000fe200078e0004 */
[----:B---3--:R-:W-:Y:S01]  /*583f0*/  MOV R5, R18 ;  /* 0x0000001200057202 */ /* 0x008fe20000000f00 */
[----:B------:R-:W-:Y:S01]  /*58400*/  IMAD.MOV.U32 R4, RZ, RZ, R19 ;  /* 0x000000ffff047224 */ /* 0x000fe200078e0013 */
        /* <DEDUP_REMOVED lines=12> */
[----:B------:R1:W-:Y:S01]  /*584d0*/  STL.64 [R1+0x388], R14 ;  /* 0x0003880e01007387 */ /* 0x0003e20000100a00 */
[----:B0-----:R-:W-:Y:S02]  /*584e0*/  MOV R13, R18 ;  /* 0x00000012000d7202 */ /* 0x001fe40000000f00 */
[----:B-1----:R-:W2:Y:S01]  /*584f0*/  LDL.LU.64 R14, [R1+0x26d0] ;  /* 0x0026d000010e7983 */ /* 0x002ea20000300a00 */
[----:B------:R-:W-:Y:S02]  /*58500*/  IMAD.MOV.U32 R12, RZ, RZ, R19 ;  /* 0x000000ffff0c7224 */ /* 0x000fe400078e0013 */
[----:B------:R-:W3:Y:S02]  /*58510*/  LDL.LU.64 R18, [R1+0x26c8] ;  /* 0x0026c80001127983 */ /* 0x000ee40000300a00 */
[----:B------:R-:W3:Y:S02]  /*58520*/  LDL.LU.64 R16, [R1+0x26c0] ;  /* 0x0026c00001107983 */ /* 0x000ee40000300a00 */
[C---:B---3--:R-:W-:Y:S01]  /*58530*/  HMMA.16816.F32.BF16 R24, R20.reuse, R26, R16 ;  /* 0x0000001a1418723c */ /* 0x048fe20000041810 */
[----:B------:R-:W3:Y:S01]  /*58540*/  LDL.LU.64 R18, [R1+0x26b8] ;  /* 0x0026b80001127983 */ /* 0x000ee20000300a00 */
[----:B------:R-:W3:Y:S02]  /*58550*/  LDL.LU.64 R16, [R1+0x26b0] ;  /* 0x0026b00001107983 */ /* 0x000ee40000300a00 */
[----:B--2---:R0:W-:Y:S11]  /*58560*/  STL.64 [R1+0x2630], R14 ;  /* 0x0026300e01007387 */ /* 0x0041f60000100a00 */
[----:B------:R-:W-:Y:S08]  /*58570*/  @!UPT UIADD3 URZ, URZ, URZ, URZ ;  /* 0x0000003f3f3ff290 */ /* 0x000ff0000fffe03f */
[----:B------:R-:W-:Y:S01]  /*58580*/  STL.64 [R1+0x370], R24 ;  /* 0x0003701801007387 */ /* 0x000fe20000100a00 */
[----:B------:R1:W-:Y:S01]  /*58590*/  STL.64 [R1+0x378], R26 ;  /* 0x0003781a01007387 */ /* 0x0003e20000100a00 */
[C---:B---3--:R-:W-:Y:S02]  /*585a0*/  HMMA.16816.F32.BF16 R16, R20.reuse, R14, R16 ;  /* 0x0000000e1410723c */ /* 0x048fe40000041810 */
[----:B0-----:R-:W2:Y:S11]  /*585b0*/  LDL.LU.64 R14, [R1+0x18] ;  /* 0x00001800010e7983 */ /* 0x001eb60000300a00 */
[----:B------:R-:W-:Y:S10]  /*585c0*/  @!UPT UIADD3 URZ, URZ, URZ, URZ ;  /* 0x0000003f3f3ff290 */ /* 0x000ff4000fffe03f */
[----:B------:R0:W-:Y:S01]  /*585d0*/  STL.64 [R1+0x360], R16 ;  /* 0x0003601001007387 */ /* 0x0001e20000100a00 */
[----:B------:R3:W-:Y:S03]  /*585e0*/  STL.64 [R1+0x368], R18 ;  /* 0x0003681201007387 */ /* 0x0007e60000100a00 */
[----:B--2---:R2:W-:Y:S01]  /*585f0*/  STL.64 [R1+0x2648], R14 ;  /* 0x0026480e01007387 */ /* 0x0045e20000100a00 */
[----:B-1----:R-:W2:Y:S01]  /*58600*/  LDL.LU.64 R26, [R1+0x68] ;  /* 0x00006800011a7983 */ /* 0x002ea20000300a00 */
[C---:B----4-:R-:W-:Y:S02]  /*58610*/  HMMA.16816.F32.BF16 R8, R20.reuse, R6, R8 ;  /* 0x000000061408723c */ /* 0x050fe40000041808 */
[----:B--2---:R1:W-:Y:S01]  /*58620*/  STL.64 [R1+0x26a0], R26 ;  /* 0x0026a01a01007387 */ /* 0x0043e20000100a00 */
[----:B0-----:R-:W2:Y:S02]  /*58630*/  LDL.LU R16, [R1+0x1c0] ;  /* 0x0001c00001107983 */ /* 0x001ea40000300800 */
[----:B------:R-:W2:Y:S02]  /*58640*/  LDL.LU R17, [R1+0x1c4] ;  /* 0x0001c40001117983 */ /* 0x000ea40000300800 */
[----:B---3--:R-:W3:Y:S01]  /*58650*/  LDL.LU R18, [R1+0x1c8] ;  /* 0x0001c80001127983 */ /* 0x008ee20000300800 */
[----:B------:R-:W3:Y:S01]  /*58660*/  LDL.LU R19, [R1+0x1cc] ;  /* 0x0001cc0001137983 */ /* 0x000ee20000300800 */
[----:B------:R-:W4:Y:S02]  /*58670*/  LDL.LU R24, [R1+0x1f0] ;  /* 0x0001f00001187983 */ /* 0x000f240000300800 */
[----:B------:R-:W4:Y:S01]  /*58680*/  LDL.LU R25, [R1+0x1f4] ;  /* 0x0001f40001197983 */ /* 0x000f220000300800 */
[----:B------:R-:W-:Y:S01]  /*58690*/  MOV R14, R13 ;  /* 0x0000000d000e7202 */ /* 0x000fe20000000f00 */
[----:B------:R-:W-:Y:S01]  /*586a0*/  IMAD.MOV.U32 R15, RZ, RZ, R12 ;  /* 0x000000ffff0f7224 */ /* 0x000fe200078e000c */
[----:B-1----:R-:W4:Y:S01]  /*586b0*/  LDL.LU R26, [R1+0x1f8] ;  /* 0x0001f800011a7983 */ /* 0x002f220000300800 */
[----:B------:R-:W4:Y:S03]  /*586c0*/  LDL.LU R27, [R1+0x1fc] ;  /* 0x0001fc00011b7983 */ /* 0x000f260000300800 */
[----:B---3--:R-:W-:Y:S01]  /*586d0*/  STL.64 [R1+0x2698], R18 ;  /* 0x0026981201007387 */ /* 0x008fe20000100a00 */
[----:B--2---:R0:W-:Y:S03]  /*586e0*/  STL.64 [R1+0x2690], R16 ;  /* 0x0026901001007387 */ /* 0x0041e60000100a00 */
[----:B0-----:R-:W2:Y:S01]  /*586f0*/  LDL.LU R16, [R1+0x1e0] ;  /* 0x0001e00001107983 */ /* 0x001ea20000300800 */
[----:B------:R-:W2:Y:S02]  /*58700*/  LDL.LU R17, [R1+0x1e4] ;  /* 0x0001e40001117983 */ /* 0x000ea40000300800 */
[----:B------:R-:W2:Y:S02]  /*58710*/  LDL.LU R18, [R1+0x1e8] ;  /* 0x0001e80001127983 */ /* 0x000ea40000300800 */
[----:B------:R-:W2:Y:S01]  /*58720*/  LDL.LU R19, [R1+0x1ec] ;  /* 0x0001ec0001137983 */ /* 0x000ea20000300800 */
[----:B------:R0:W-:Y:S01]  /*58730*/  STL.64 [R1+0x2660], R14 ;  /* 0x0026600e01007387 */ /* 0x0001e20000100a00 */
[----:B------:R-:W-:Y:S02]  /*58740*/  STL.64 [R1+0x350], R8 ;  /* 0x0003500801007387 */ /* 0x000fe40000100a00 */
[----:B------:R1:W-:Y:S02]  /*58750*/  STL.64 [R1+0x358], R10 ;  /* 0x0003580a01007387 */ /* 0x0003e40000100a00 */
[----:B0-----:R-:W-:Y:S01]  /*58760*/  IMAD.MOV.U32 R15, RZ, RZ, R4 ;  /* 0x000000ffff0f7224 */ /* 0x001fe200078e0004 */
[----:B-1----:R-:W4:Y:S01]  /*58770*/  LDL.LU.64 R10, [R1+0x26a8] ;  /* 0x0026a800010a7983 */ /* 0x002f220000300a00 */
[----:B------:R0:W-:Y:S01]  /*58780*/  STL.64 [R1+0x2628], R6 ;  /* 0x0026280601007387 */ /* 0x0001e20000100a00 */
[----:B------:R-:W-:Y:S01]  /*58790*/  MOV R14, R5 ;  /* 0x00000005000e7202 */ /* 0x000fe20000000f00 */
        /* <DEDUP_REMOVED lines=10> */
[C---:B----4-:R-:W-:Y:S01]  /*58840*/  HMMA.16816.F32.BF16 R24, R20.reuse, R10, R24 ;  /* 0x0000000a1418723c */ /* 0x050fe20000041818 */
        /* <DEDUP_REMOVED lines=26> */
[----:B------:R-:W2:Y:S11]  /*589f0*/  LDL.LU.64 R16, [R1+0x2678] ;  /* 0x0026780001107983 */ /* 0x000eb60000300a00 */
[----:B------:R-:W-:Y:S10]  /*58a00*/  @!UPT UIADD3 URZ, URZ, URZ, URZ ;  /* 0x0000003f3f3ff290 */ /* 0x000ff4000fffe03f */
[----:B------:R-:W-:Y:S01]  /*58a10*/  STL.64 [R1+0x290], R20 ;  /* 0x0002901401007387 */ /* 0x000fe20000100a00 */
[----:B------:R-:W-:Y:S01]  /*58a20*/  STL.64 [R1+0x298], R22 ;  /* 0x0002981601007387 */ /* 0x000fe20000100a00 */
[C---:B--2---:R-:W-:Y:S02]  /*58a30*/  HMMA.16816.F32.BF16 R12, R16.reuse, R14, R4 ;  /* 0x0000000e100c723c */ /* 0x044fe40000041804 */
[----:B------:R-:W2:Y:S01]  /*58a40*/  LDL.LU.64 R6, [R1+0x2670] ;  /* 0x0026700001067983 */ /* 0x000ea20000300a00 */
[----:B------:R-:W2:Y:S11]  /*58a50*/  LDL.LU.64 R4, [R1+0x2668] ;  /* 0x0026680001047983 */ /* 0x000eb60000300a00 */
[----:B------:R-:W-:Y:S09]  /*58a60*/  @!UPT UIADD3 URZ, URZ, URZ, URZ ;  /* 0x0000003f3f3ff290 */ /* 0x000ff2000fffe03f */
[----:B------:R-:W-:Y:S01]  /*58a70*/  STL.64 [R1+0x490], R12 ;  /* 0x0004900c01007387 */ /* 0x000fe20000100a00 */
        /* <DEDUP_REMOVED lines=18> */
[C---:B--2---:R-:W-:Y:S01]  /*58ba0*/  HMMA.16816.F32.BF16 R12, R16.reuse, R14, R4 ;  /* 0x0000000e100c723c */ /* 0x044fe20000041804 */
[----:B------:R-:W2:Y:S11]  /*58bb0*/  LDL.LU.64 R6, [R1+0x2628] ;  /* 0x0026280001067983 */ /* 0x000eb60000300a00 */
[----:B------:R-:W-:Y:S11]  /*58bc0*/  @!UPT UIADD3 URZ, URZ, URZ, URZ ;  /* 0x0000003f3f3ff290 */ /* 0x000ff6000fffe03f */
        /* <DEDUP_REMOVED lines=10> */
[----:B------:R-:W-:Y:S02]  /*58c70*/  IMAD.MOV.U32 R23, RZ, RZ, R8 ;  /* 0x000000ffff177224 */ /* 0x000fe400078e0008 */
[----:B------:R0:W-:Y:S01]  /*58c80*/  STL.64 [R1+0x25f0], R10 ;  /* 0x0025f00a01007387 */ /* 0x0001e20000100a00 */
[----:B------:R-:W3:Y:S01]  /*58c90*/  LDL.LU R8, [R1+0x150] ;  /* 0x0001500001087983 */ /* 0x000ee20000300800 */
[----:B------:R-:W-:Y:S01]  /*58ca0*/  MOV R22, R9 ;  /* 0x0000000900167202 */ /* 0x000fe20000000f00 */
[C---:B--2---:R-:W-:Y:S11]  /*58cb0*/  HMMA.16816.F32.BF16 R4, R16.reuse, R10, R12 ;  /* 0x0000000a1004723c */ /* 0x044ff6000004180c */
[----:B------:R-:W-:Y:S11]  /*58cc0*/  @!UPT UIADD3 URZ, URZ, URZ, URZ ;  /* 0x0000003f3f3ff290 */ /* 0x000ff6000fffe03f */
[----:B------:R-:W-:Y:S01]  /*58cd0*/  @!UPT UIADD3 URZ, URZ, URZ, URZ ;  /* 0x0000003f3f3ff290 */ /* 0x000fe2000fffe03f */
[----:B------:R1:W-:Y:S01]  /*58ce0*/  STL.64 [R1+0x160], R4 ;  /* 0x0001600401007387 */ /* 0x0003e20000100a00 */
[----:B------:R2:W-:Y:S02]  /*58cf0*/  STL.64 [R1+0x168], R6 ;  /* 0x0001680601007387 */ /* 0x0005e40000100a00 */
[----:B------:R-:W3:Y:S02]  /*58d00*/  LDL.LU R9, [R1+0x154] ;  /* 0x0001540001097983 */ /* 0x000ee40000300800 */
[----:B0-----:R-:W3:Y:S01]  /*58d10*/  LDL.LU R10, [R1+0x158] ;  /* 0x00015800010a7983 */ /* 0x001ee20000300800 */
[----:B------:R-:W3:Y:S04]  /*58d20*/  LDL.LU R11, [R1+0x15c] ;  /* 0x00015c00010b7983 */ /* 0x000ee80000300800 */
[----:B-1----:R-:W4:Y:S01]  /*58d30*/  LDL.LU R4, [R1+0xc0] ;  /* 0x0000c00001047983 */ /* 0x002f220000300800 */
[----:B------:R-:W4:Y:S02]  /*58d40*/  LDL.LU R5, [R1+0xc4] ;  /* 0x0000c40001057983 */ /* 0x000f240000300800 */
[----:B--2---:R-:W2:Y:S02]  /*58d50*/  LDL.LU R6, [R1+0xc8] ;  /* 0x0000c80001067983 */ /* 0x004ea40000300800 */
[----:B------:R-:W2:Y:S02]  /*58d60*/  LDL.LU R7, [R1+0xcc] ;  /* 0x0000cc0001077983 */ /* 0x000ea40000300800 */
[----:B--2---:R-:W-:Y:S01]  /*58d70*/  STL.64 [R1+0x2590], R6 ;  /* 0x0025900601007387 */ /* 0x004fe20000100a00 */
[----:B----4-:R0:W-:Y:S03]  /*58d80*/  STL.64 [R1+0x2588], R4 ;  /* 0x0025880401007387 */ /* 0x0101e60000100a00 */
[----:B0-----:R-:W2:Y:S01]  /*58d90*/  LDL.LU R4, [R1+0xd0] ;  /* 0x0000d00001047983 */ /* 0x001ea20000300800 */
[----:B------:R-:W2:Y:S02]  /*58da0*/  LDL.LU R5, [R1+0xd4] ;  /* 0x0000d40001057983 */ /* 0x000ea40000300800 */
[----:B------:R-:W4:Y:S02]  /*58db0*/  LDL.LU R6, [R1+0xd8] ;  /* 0x0000d80001067983 */ /* 0x000f240000300800 */
[----:B------:R-:W4:Y:S01]  /*58dc0*/  LDL.LU R7, [R1+0xdc] ;  /* 0x0000dc0001077983 */ /* 0x000f220000300800 */
[----:B------:R-:W2:Y:S01]  /*58dd0*/  LDL.LU R12, [R1+0x130] ;  /* 0x00013000010c7983 */ /* 0x000ea20000300800 */
[----:B------:R-:W2:Y:S02]  /*58de0*/  LDL.LU R13, [R1+0x134] ;  /* 0x00013400010d7983 */ /* 0x000ea40000300800 */
[----:B------:R-:W2:Y:S02]  /*58df0*/  LDL.LU R14, [R1+0x138] ;  /* 0x00013800010e7983 */ /* 0x000ea40000300800 */
[----:B------:R-:W2:Y:S01]  /*58e00*/  LDL.LU R15, [R1+0x13c] ;  /* 0x00013c00010f7983 */ /* 0x000ea20000300800 */
[C---:B---3--:R-:W-:Y:S01]  /*58e10*/  HMMA.16816.F32.BF16 R8, R16.reuse, R22, R8 ;  /* 0x000000161008723c */ /* 0x048fe20000041808 */
[----:B----4-:R0:W-:Y:S01]  /*58e20*/  STL.64 [R1+0x25a0], R6 ;  /* 0x0025a00601007387 */ /* 0x0101e20000100a00 */
[----:B--2---:R1:W-:Y:S03]  /*58e30*/  STL.64 [R1+0x2598], R4 ;  /* 0x0025980401007387 */ /* 0x0043e60000100a00 */
[----:B0-----:R-:W2:Y:S04]  /*58e40*/  LDL.LU.64 R6, [R1+0x38] ;  /* 0x0000380001067983 */ /* 0x001ea80000300a00 */
[----:B--2---:R0:W-:Y:S01]  /*58e50*/  STL.64 [R1+0x25d8], R6 ;  /* 0x0025d80601007387 */ /* 0x0041e20000100a00 */
[----:B-1----:R-:W2:Y:S11]  /*58e60*/  LDL.LU R4, [R1+0x110] ;  /* 0x0001100001047983 */ /* 0x002eb60000300800 */
[----:B------:R-:W-:Y:S02]  /*58e70*/  @!UPT UIADD3 URZ, URZ, URZ, URZ ;  /* 0x0000003f3f3ff290 */ /* 0x000fe4000fffe03f */
[----:B------:R1:W-:Y:S02]  /*58e80*/  STL.64 [R1+0x150], R8 ;  /* 0x0001500801007387 */ /* 0x0003e40000100a00 */
[----:B------:R3:W-:Y:S01]  /*58e90*/  STL.64 [R1+0x158], R10 ;  /* 0x0001580a01007387 */ /* 0x0007e20000100a00 */
[----:B------:R-:W2:Y:S04]  /*58ea0*/  LDL.LU R5, [R1+0x114] ;  /* 0x0001140001057983 */ /* 0x000ea80000300800 */
[----:B0-----:R-:W4:Y:S01]  /*58eb0*/  LDL.LU R6, [R1+0x118] ;  /* 0x0001180001067983 */ /* 0x001f220000300800 */
[----:B------:R-:W4:Y:S02]  /*58ec0*/  LDL.LU R7, [R1+0x11c] ;  /* 0x00011c0001077983 */ /* 0x000f240000300800 */
[----:B-1----:R-:W2:Y:S02]  /*58ed0*/  LDL.LU R8, [R1+0x120] ;  /* 0x0001200001087983 */ /* 0x002ea40000300800 */
[----:B------:R-:W2:Y:S01]  /*58ee0*/  LDL.LU R9, [R1+0x124] ;  /* 0x0001240001097983 */ /* 0x000ea20000300800 */
[----:B---3--:R-:W3:Y:S01]  /*58ef0*/  LDL.LU R10, [R1+0x128] ;  /* 0x00012800010a7983 */ /* 0x008ee20000300800 */
[----:B------:R-:W3:Y:S03]  /*58f00*/  LDL.LU R11, [R1+0x12c] ;  /* 0x00012c00010b7983 */ /* 0x000ee60000300800 */
[----:B----4-:R0:W-:Y:S01]  /*58f10*/  STL.64 [R1+0x25e8], R6 ;  /* 0x0025e80601007387 */ /* 0x0101e20000100a00 */
[----:B--2---:R-:W-:Y:S03]  /*58f20*/  STL.64 [R1+0x25e0], R4 ;  /* 0x0025e00401007387 */ /* 0x004fe60000100a00 */
[----:B0-----:R-:W3:Y:S01]  /*58f30*/  LDL.LU.64 R6, [R1+0x48] ;  /* 0x0000480001067983 */ /* 0x001ee20000300a00 */
[----:B------:R0:W-:Y:S02]  /*58f40*/  STL.64 [R1+0x25a8], R22 ;  /* 0x0025a81601007387 */ /* 0x0001e40000100a00 */
[----:B------:R-:W2:Y:S02]  /*58f50*/  LDL.LU R20, [R1+0xe0] ;  /* 0x0000e00001147983 */ /* 0x000ea40000300800 */
[----:B------:R-:W2:Y:S01]  /*58f60*/  LDL.LU R21, [R1+0xe4] ;  /* 0x0000e40001157983 */ /* 0x000ea20000300800 */
[----:B0-----:R-:W4:Y:S01]  /*58f70*/  LDL.LU R22, [R1+0xe8] ;  /* 0x0000e80001167983 */ /* 0x001f220000300800 */
[----:B------:R-:W4:Y:S03]  /*58f80*/  LDL.LU R23, [R1+0xec] ;  /* 0x0000ec0001177983 */ /* 0x000f260000300800 */
[----:B----4-:R0:W-:Y:S01]  /*58f90*/  STL.64 [R1+0x25b8], R22 ;  /* 0x0025b81601007387 */ /* 0x0101e20000100a00 */
[----:B--2---:R1:W-:Y:S03]  /*58fa0*/  STL.64 [R1+0x25b0], R20 ;  /* 0x0025b01401007387 */ /* 0x0043e60000100a00 */
[----:B0-----:R-:W2:Y:S01]  /*58fb0*/  LDL.LU.64 R22, [R1+0x8] ;  /* 0x0000080001167983 */ /* 0x001ea20000300a00 */
[----:B------:R-:W-:Y:S03]  /*58fc0*/  HMMA.16816.F32.BF16 R16, R16, R26, R12 ;  /* 0x0000001a1010723c */ /* 0x000fe6000004180c */
[----:B--2---:R0:W-:Y:S01]  /*58fd0*/  STL.64 [R1+0x25c0], R22 ;  /* 0x0025c01601007387 */ /* 0x0041e20000100a00 */
[----:B-1----:R-:W2:Y:S02]  /*58fe0*/  LDL.LU R20, [R1+0x100] ;  /* 0x0001000001147983 */ /* 0x002ea40000300800 */
[----:B------:R-:W2:Y:S01]  /*58ff0*/  LDL.LU R21, [R1+0x104] ;  /* 0x0001040001157983 */ /* 0x000ea20000300800 */
[----:B0-----:R-:W4:Y:S01]  /*59000*/  LDL.LU R22, [R1+0x108] ;  /* 0x0001080001167983 */ /* 0x001f220000300800 */
[----:B------:R-:W4:Y:S03]  /*59010*/  LDL.LU R23, [R1+0x10c] ;  /* 0x00010c0001177983 */ /* 0x000f260000300800 */
[----:B----4-:R0:W-:Y:S01]  /*59020*/  STL.64 [R1+0x25d0], R22 ;  /* 0x0025d01601007387 */ /* 0x0101e20000100a00 */
[----:B--2---:R-:W-:Y:S03]  /*59030*/  STL.64 [R1+0x25c8], R20 ;  /* 0x0025c81401007387 */ /* 0x004fe60000100a00 */
[----:B0-----:R-:W2:Y:S01]  /*59040*/  LDL.LU.64 R22, [R1+0x28] ;  /* 0x0000280001167983 */ /* 0x001ea20000300a00 */
[----:B------:R-:W3:Y:S02]  /*59050*/  LDL.LU.64 R14, [R1+0x2600] ;  /* 0x00260000010e7983 */ /* 0x000ee40000300a00 */
[----:B------:R-:W3:Y:S05]  /*59060*/  LDL.LU.64 R12, [R1+0x25f8] ;  /* 0x0025f800010c7983 */ /* 0x000eea0000300a00 */
[----:B------:R-:W-:Y:S01]  /*59070*/  STL.64 [R1+0x130], R16 ;  /* 0x0001301001007387 */ /* 0x000fe20000100a00 */
[----:B------:R0:W-:Y:S04]  /*59080*/  STL.64 [R1+0x138], R18 ;  /* 0x0001381201007387 */ /* 0x0001e80000100a00 */
[----:B0-----:R-:W4:Y:S04]  /*59090*/  LDL R18, [R1+0x760] ;  /* 0x0007600001127983 */ /* 0x001f280000100800 */
[----:B----4-:R0:W-:Y:S01]  /*590a0*/  STL [R1+0x2520], R18 ;  /* 0x0025201201007387 */ /* 0x0101e20000100800 */
[----:B------:R-:W4:Y:S02]  /*590b0*/  LDL.LU R16, [R1+0x50] ;  /* 0x0000500001107983 */ /* 0x000f240000300800 */
[----:B------:R-:W4:Y:S01]  /*590c0*/  LDL.LU R17, [R1+0x54] ;  /* 0x0000540001117983 */ /* 0x000f220000300800 */
[----:B0-----:R-:W2:Y:S01]  /*590d0*/  LDL.LU R18, [R1+0x58] ;  /* 0x0000580001127983 */ /* 0x001ea20000300800 */
[----:B------:R-:W2:Y:S01]  /*590e0*/  LDL.LU R19, [R1+0x5c] ;  /* 0x00005c0001137983 */ /* 0x000ea20000300800 */
[C---:B---3--:R-:W-:Y:S02]  /*590f0*/  HMMA.16816.F32.BF16 R8, R12.reuse, R6, R8 ;  /* 0x000000060c08723c */ /* 0x048fe40000041808 */
[----:B--2---:R-:W-:Y:S01]  /*59100*/  STL.64 [R1+0x2530], R18 ;  /* 0x0025301201007387 */ /* 0x004fe20000100a00 */
[----:B----4-:R-:W-:Y:S11]  /*59110*/  STL.64 [R1+0x2528], R16 ;  /* 0x0025281001007387 */ /* 0x010ff60000100a00 */
[----:B------:R-:W-:Y:S09]  /*59120*/  @!UPT UIADD3 URZ, URZ, URZ, URZ ;  /* 0x0000003f3f3ff290 */ /* 0x000ff2000fffe03f */
[----:B------:R0:W-:Y:S02]  /*59130*/  STL.64 [R1+0x5d0], R8 ;  /* 0x0005d00801007387 */ /* 0x0001e40000100a00 */
[----:B------:R1:W-:Y:S01]  /*59140*/  STL.64 [R1+0x5d8], R10 ;  /* 0x0005d80a01007387 */ /* 0x0003e20000100a00 */
[----:B0-----:R-:W-:Y:S01]  /*59150*/  MOV R9, R6 ;  /* 0x0000000600097202 */ /* 0x001fe20000000f00 */
[----:B-1----:R-:W2:Y:S01]  /*59160*/  LDL.LU.64 R10, [R1+0x25f0] ;  /* 0x0025f000010a7983 */ /* 0x002ea20000300a00 */
[----:B------:R-:W-:Y:S02]  /*59170*/  IMAD.MOV.U32 R8, RZ, RZ, R7 ;  /* 0x000000ffff087224 */ /* 0x000fe400078e0007 */
[----:B------:R-:W3:Y:S02]  /*59180*/  LDL.LU.64 R6, [R1+0x25e8] ;  /* 0x0025e80001067983 */ /* 0x000ee40000300a00 */
[----:B------:R-:W3:Y:S02]  /*59190*/  LDL.LU.64 R4, [R1+0x25e0] ;  /* 0x0025e00001047983 */ /* 0x000ee40000300a00 */
[----:B---3--:R-:W-:Y:S11]  /*591a0*/  HMMA.16816.F32.BF16 R4, R12, R22, R4 ;  /* 0x000000160c04723c */ /* 0x008ff60000041804 */
[----:B------:R-:W-:Y:S11]  /*591b0*/  @!UPT UIADD3 URZ, URZ, URZ, URZ ;  /* 0x0000003f3f3ff290 */ /* 0x000ff6000fffe03f */
[----:B------:R-:W-:Y:S01]  /*591c0*/  @!UPT UIADD3 URZ, URZ, URZ, URZ ;  /* 0x0000003f3f3ff290 */ /* 0x000fe2000fffe03f */
[----:B------:R0:W-:Y:S01]  /*591d0*/  STL.64 [R1+0x5c0], R4 ;  /* 0x0005c00401007387 */ /* 0x0001e20000100a00 */
[----:B------:R1:W-:Y:S01]  /*591e0*/  STL.64 [R1+0x5c8], R6 ;  /* 0x0005c80601007387 */ /* 0x0003e20000100a00 */
[----:B0-----:R-:W-:Y:S02]  /*591f0*/  MOV R5, R22 ;  /* 0x0000001600057202 */ /* 0x001fe40000000f00 */
[----:B-1----:R-:W3:Y:S01]  /*59200*/  LDL.LU.64 R6, [R1+0x25d8] ;  /* 0x0025d80001067983 */ /* 0x002ee20000300a00 */
[----:B------:R-:W-:Y:S02]  /*59210*/  IMAD.MOV.U32 R4, RZ, RZ, R23 ;  /* 0x000000ffff047224 */ /* 0x000fe400078e0017 */
[----:B------:R-:W4:Y:S02]  /*59220*/  LDL.LU.64 R22, [R1+0x25d0] ;  /* 0x0025d00001167983 */ /* 0x000f240000300a00 */
[----:B------:R-:W4:Y:S01]  /*59230*/  LDL.LU.64 R20, [R1+0x25c8] ;  /* 0x0025c80001147983 */ /* 0x000f220000300a00 */
[----:B------:R-:W-:Y:S01]  /*59240*/  MOV R18, R25 ;  /* 0x0000001900127202 */ /* 0x000fe20000000f00 */
[----:B------:R-:W-:-:S07]  /*59250*/  IMAD.MOV.U32 R19, RZ, RZ, R24 ;  /* 0x000000ffff137224 */ /* 0x000fce00078e0018 */
        /* <DEDUP_REMOVED lines=11> */
[----:B----4-:R-:W-:Y:S11]  /*59310*/  HMMA.16816.F32.BF16 R16, R12, R22, R16 ;  /* 0x000000160c10723c */ /* 0x010ff60000041810 */
[----:B------:R-:W-:Y:S11]  /*59320*/  @!UPT UIADD3 URZ, URZ, URZ, URZ ;  /* 0x0000003f3f3ff290 */ /* 0x000ff6000fffe03f */
[----:B------:R-:W-:Y:S01]  /*59330*/  @!UPT UIADD3 URZ, URZ, URZ, URZ ;  /* 0x0000003f3f3ff290 */ /* 0x000fe2000fffe03f */
[----:B------:R0:W-:Y:S01]  /*59340*/  STL.64 [R1+0x5a0], R16 ;  /* 0x0005a01001007387 */ /* 0x0001e20000100a00 */
[----:B------:R1:W-:Y:S01]  /*59350*/  STL.64 [R1+0x5a8], R18 ;  /* 0x0005a81201007387 */ /* 0x0003e20000100a00 */
[----:B0-----:R-:W-:Y:S01]  /*59360*/  MOV R17, R22 ;  /* 0x0000001600117202 */ /* 0x001fe20000000f00 */
[----:B------:R-:W-:Y:S02]  /*59370*/  IMAD.MOV.U32 R16, RZ, RZ, R23 ;  /* 0x000000ffff107224 */ /* 0x000fe400078e0017 */
[----:B------:R-:W4:Y:S01]  /*59380*/  LDL.LU.64 R22, [R1+0x25b8] ;  /* 0x0025b80001167983 */ /* 0x000f220000300a00 */
[----:B------:R-:W4:Y:S01]  /*59390*/  LDL.LU.64 R20, [R1+0x25b0] ;  /* 0x0025b00001147983 */ /* 0x000f220000300a00 */
[----:B-1----:R-:W-:Y:S01]  /*593a0*/  MOV R18, R5 ;  /* 0x0000000500127202 */ /* 0x002fe20000000f00 */
[----:B------:R-:W-:-:S05]  /*593b0*/  IMAD.MOV.U32 R19, RZ, RZ, R4 ;  /* 0x000000ffff137224 */ /* 0x000fca00078e0004 */
[----:B------:R3:W-:Y:S02]  /*593c0*/  STL.64 [R1+0x2560], R18 ;  /* 0x0025601201007387 */ /* 0x0007e40000100a00 */
[----:B---3--:R-:W-:Y:S01]  /*593d0*/  MOV R19, R6 ;  /* 0x0000000600137202 */ /* 0x008fe20000000f00 */
[----:B------:R-:W-:Y:S01]  /*593e0*/  IMAD.MOV.U32 R18, RZ, RZ, R7 ;  /* 0x000000ffff127224 */ /* 0x000fe200078e0007 */
[C---:B----4-:R-:W-:Y:S11]  /*593f0*/  HMMA.16816.F32.BF16 R20, R12.reuse, R6, R20 ;  /* 0x000000060c14723c */ /* 0x050ff60000041814 */
[----:B------:R-:W-:Y:S11]  /*59400*/  @!UPT UIADD3 URZ, URZ, URZ, URZ ;  /* 0x0000003f3f3ff290 */ /* 0x000ff6000fffe03f */
[----:B------:R-:W-:Y:S01]  /*59410*/  @!UPT UIADD3 URZ, URZ, URZ, URZ ;  /* 0x0000003f3f3ff290 */ /* 0x000fe2000fffe03f */
[----:B------:R-:W-:Y:S01]  /*59420*/  STL.64 [R1+0x120], R20 ;  /* 0x0001201401007387 */ /* 0x000fe20000100a00 */
[----:B------:R0:W-:Y:S03]  /*59430*/  STL.64 [R1+0x128], R22 ;  /* 0x0001281601007387 */ /* 0x0001e60000100a00 */
[----:B0-----:R-:W3:Y:S01]  /*59440*/  LDL.LU.64 R22, [R1+0x25a8] ;  /* 0x0025a80001167983 */ /* 0x001ee20000300a00 */
[----:B------:R-:W2:Y:S02]  /*59450*/  LDL.LU.64 R6, [R1+0x25a0] ;  /* 0x0025a00001067983 */ /* 0x000ea40000300a00 */
[----:B------:R-:W2:Y:S02]  /*59460*/  LDL.LU.64 R4, [R1+0x2598] ;  /* 0x0025980001047983 */ /* 0x000ea40000300a00 */
[----:B--2---:R-:W-:Y:S11]  /*59470*/  HMMA.16816.F32.BF16 R4, R12, R10, R4 ;  /* 0x0000000a0c04723c */ /* 0x004ff60000041804 */
[----:B------:R-:W-:Y:S11]  /*59480*/  @!UPT UIADD3 URZ, URZ, URZ, URZ ;  /* 0x0000003f3f3ff290 */ /* 0x000ff6000fffe03f */
[----:B------:R-:W-:Y:S01]  /*59490*/  @!UPT UIADD3 URZ, URZ, URZ, URZ ;  /* 0x0000003f3f3ff290 */ /* 0x000fe2000fffe03f */
[----:B------:R-:W-:Y:S01]  /*594a0*/  STL.64 [R1+0x110], R4 ;  /* 0x0001100401007387 */ /* 0x000fe20000100a00 */
[----:B------:R0:W-:Y:S03]  /*594b0*/  STL.64 [R1+0x118], R6 ;  /* 0x0001180601007387 */ /* 0x0001e60000100a00 */
[----:B0-----:R-:W3:Y:S01]  /*594c0*/  LDL.LU.64 R6, [R1+0x2590] ;  /* 0x0025900001067983 */ /* 0x001ee20000300a00 */
[----:B------:R-:W3:Y:S02]  /*594d0*/  LDL.LU.64 R4, [R1+0x2588] ;  /* 0x0025880001047983 */ /* 0x000ee40000300a00 */
[----:B------:R0:W-:Y:S02]  /*594e0*/  STL.64 [R1+0x2500], R10 ;  /* 0x0025000a01007387 */ /* 0x0001e40000100a00 */
[----:B0-----:R-:W-:Y:S01]  /*594f0*/  MOV R10, R19 ;  /* 0x00000013000a7202 */ /* 0x001fe20000000f00 */
[----:B------:R-:W-:Y:S01]  /*59500*/  IMAD.MOV.U32 R11, RZ, RZ, R18 ;  /* 0x000000ffff0b7224 */ /* 0x000fe200078e0012 */
[----:B------:R-:W-:Y:S01]  /*59510*/  MOV R18, R9 ;  /* 0x0000000900127202 */ /* 0x000fe20000000f00 */
[----:B------:R-:W-:-:S03]  /*59520*/  IMAD.MOV.U32 R19, RZ, RZ, R8 ;  /* 0x000000ffff137224 */ /* 0x000fc600078e0008 */
[----:B------:R3:W-:Y:S02]  /*59530*/  STL.64 [R1+0x2518], R10 ;  /* 0x0025180a01007387 */ /* 0x0007e40000100a00 */
[C---:B---3--:R-:W-:Y:S02]  /*59540*/  HMMA.16816.F32.BF16 R8, R12.reuse, R22, R4 ;  /* 0x000000160c08723c */ /* 0x048fe40000041804 */
[----:B------:R-:W2:Y:S11]  /*59550*/  LDL.LU R4, [R1+0xb0] ;  /* 0x0000b00001047983 */ /* 0x000eb60000300800 */
[----:B------:R-:W-:Y:S10]  /*59560*/  @!UPT UIADD3 URZ, URZ, URZ, URZ ;  /* 0x0000003f3f3ff290 */ /* 0x000ff4000fffe03f */
[----:B------:R-:W-:Y:S01]  /*59570*/  STL.64 [R1+0x100], R8 ;  /* 0x0001000801007387 */ /* 0x000fe20000100a00 */
[----:B------:R-:W-:Y:S02]  /*59580*/  STL.64 [R1+0x108], R10 ;  /* 0x0001080a01007387 */ /* 0x000fe40000100a00 */
[----:B------:R-:W2:Y:S02]  /*59590*/  LDL.LU R5, [R1+0xb4] ;  /* 0x0000b40001057983 */ /* 0x000ea40000300800 */
[----:B------:R-:W2:Y:S01]  /*595a0*/  LDL.LU R6, [R1+0xb8] ;  /* 0x0000b80001067983 */ /* 0x000ea20000300800 */
[----:B------:R-:W2:Y:S01]  /*595b0*/  LDL.LU R7, [R1+0xbc] ;  /* 0x0000bc0001077983 */ /* 0x000ea20000300800 */
[----:B------:R0:W-:Y:S02]  /*595c0*/  STL.64 [R1+0x24f8], R22 ;  /* 0x0024f81601007387 */ /* 0x0001e40000100a00 */
[----:B------:R-:W3:Y:S02]  /*595d0*/  LDL.LU R20, [R1+0x1d0] ;  /* 0x0001d00001147983 */ /* 0x000ee40000300800 */
[----:B------:R-:W3:Y:S01]  /*595e0*/  LDL.LU R21, [R1+0x1d4] ;  /* 0x0001d40001157983 */ /* 0x000ee20000300800 */
[----:B0-----:R-:W4:Y:S01]  /*595f0*/  LDL.LU R22, [R1+0x1d8] ;  /* 0x0001d80001167983 */ /* 0x001f220000300800 */
[----:B------:R-:W4:Y:S03]  /*59600*/  LDL.LU R23, [R1+0x1dc] ;  /* 0x0001dc0001177983 */ /* 0x000f260000300800 */
        /* <DEDUP_REMOVED lines=19> */
[----:B----4-:R-:W-:Y:S01]  /*59740*/  STL.64 [R1+0x2570], R22 ;  /* 0x0025701601007387 */ /* 0x010fe20000100a00 */
[----:B---3--:R0:W-:Y:S03]  /*59750*/  STL.64 [R1+0x2568], R20 ;  /* 0x0025681401007387 */ /* 0x0081e60000100a00 */
[----:B0-----:R-:W2:Y:S01]  /*59760*/  LDL.LU R20, [R1+0xa0] ;  /* 0x0000a00001147983 */ /* 0x001ea20000300800 */
[----:B------:R-:W2:Y:S02]  /*59770*/  LDL.LU R21, [R1+0xa4] ;  /* 0x0000a40001157983 */ /* 0x000ea40000300800 */
[----:B------:R-:W2:Y:S02]  /*59780*/  LDL.LU R22, [R1+0xa8] ;  /* 0x0000a80001167983 */ /* 0x000ea40000300800 */
[----:B------:R-:W2:Y:S01]  /*59790*/  LDL.LU R23, [R1+0xac] ;  /* 0x0000ac0001177983 */ /* 0x000ea20000300800 */
[----:B------:R-:W2:Y:S01]  /*597a0*/  LDL.LU.64 R6, [R1+0x2580] ;  /* 0x0025800001067983 */ /* 0x000ea20000300a00 */
[----:B------:R-:W2:Y:S11]  /*597b0*/  LDL.LU.64 R4, [R1+0x2578] ;  /* 0x0025780001047983 */ /* 0x000eb60000300a00 */
[----:B------:R-:W-:Y:S02]  /*597c0*/  STL.64 [R1+0x500], R12 ;  /* 0x0005000c01007387 */ /* 0x000fe40000100a00 */
[----:B------:R0:W-:Y:S02]  /*597d0*/  STL.64 [R1+0x508], R14 ;  /* 0x0005080e01007387 */ /* 0x0001e40000100a00 */
[----:B0-----:R-:W-:Y:S01]  /*597e0*/  MOV R14, R17 ;  /* 0x00000011000e7202 */ /* 0x001fe20000000f00 */
[----:B------:R-:W-:-:S02]  /*597f0*/  IMAD.MOV.U32 R15, RZ, RZ, R16 ;  /* 0x000000ffff0f7224 */ /* 0x000fc400078e0010 */
[C---:B--2---:R-:W-:Y:S01]  /*59800*/  HMMA.16816.F32.BF16 R16, R4.reuse, R18, R20 ;  /* 0x000000120410723c */ /* 0x044fe20000041814 */
[----:B------:R-:W2:Y:S01]  /*59810*/  LDL.LU.64 R22, [R1+0x2570] ;  /* 0x0025700001167983 */ /* 0x000ea20000300a00 */
[----:B------:R-:W2:Y:S11]  /*59820*/  LDL.LU.64 R20, [R1+0x2568] ;  /* 0x0025680001147983 */ /* 0x000eb60000300a00 */
[----:B------:R-:W-:Y:S10]  /*59830*/  @!UPT UIADD3 URZ, URZ, URZ, URZ ;  /* 0x0000003f3f3ff290 */ /* 0x000ff4000fffe03f */
        /* <DEDUP_REMOVED lines=17> */
[----:B------:R-:W3:Y:S03]  /*59950*/  LDL.LU.64 R16, [R1+0x2528] ;  /* 0x0025280001107983 */ /* 0x000ee60000300a00 */
[----:B------:R-:W0:Y:S04]  /*59960*/  S2R R9, SR_TID.X ;  /* 0x0000000000097919 */ /* 0x000e280000002100 */
[----:B------:R-:W1:Y:S01]  /*59970*/  S2R R8, SR_TID.X ;  /* 0x0000000000087919 */ /* 0x000e620000002100 */
[----:B---3--:R-:W-:Y:S03]  /*59980*/  HMMA.16816.F32.BF16 R12, R4, R14, R16 ;  /* 0x0000000e040c723c */ /* 0x008fe60000041810 */
[----:B------:R-:W3:Y:S01]  /*59990*/  LDL.LU R18, [R1+0x2520] ;  /* 0x0025200001127983 */ /* 0x000ee20000300800 */
[----:B0-----:R-:W-:-:S02]  /*599a0*/  LOP3.LUT R9, R9, 0x7, RZ, 0xc0, !PT ;  /* 0x0000000709097812 */ /* 0x001fc400078ec0ff */
[----:B-1----:R-:W-:-:S03]  /*599b0*/  SHF.L.U32 R25, R8, 0x8, RZ ;  /* 0x0000000808197819 */ /* 0x002fc600000006ff */
[----:B------:R-:W-:-:S05]  /*599c0*/  IMAD.SHL.U32 R9, R9, 0x10, RZ ;  /* 0x0000001009097824 */ /* 0x000fca00078e00ff */
[----:B------:R-:W-:-:S04]  /*599d0*/  LOP3.LUT R9, R9, 0xf00, R25, 0xf8, !PT ;  /* 0x00000f0009097812 */ /* 0x000fc800078ef819 */
[----:B------:R-:W-:-:S05]  /*599e0*/  LOP3.LUT R9, R9, 0x10, R8, 0x78, !PT ;  /* 0x0000001009097812 */ /* 0x000fca00078e7808 */
[----:B------:R-:W-:Y:S01]  /*599f0*/  STL.64 [R1+0x210], R12 ;  /* 0x0002100c01007387 */ /* 0x000fe20000100a00 */
[----:B------:R-:W-:Y:S02]  /*59a00*/  STL.64 [R1+0x218], R14 ;  /* 0x0002180e01007387 */ /* 0x000fe40000100a00 */
[----:B------:R-:W0:Y:S02]  /*59a10*/  LDSM.16.M88.4 R12, [R9+0x40080] ;  /* 0x04008000090c783b */ /* 0x000e240000000200 */
[----:B0-----:R-:W-:Y:S02]  /*59a20*/  STL.64 [R1+0x24f0], R14 ;  /* 0x0024f00e01007387 */ /* 0x001fe40000100a00 */
[----:B------:R0:W-:Y:S02]  /*59a30*/  STL.64 [R1+0x24e8], R12 ;  /* 0x0024e80c01007387 */ /* 0x0001e40000100a00 */
[----:B0-----:R-:W4:Y:S01]  /*59a40*/  LDL.LU R12, [R1+0x250] ;  /* 0x00025000010c7983 */ /* 0x001f220000300800 */
[----:B------:R-:W4:Y:S02]  /*59a50*/  LDL.LU R13, [R1+0x254] ;  /* 0x00025400010d7983 */ /* 0x000f240000300800 */
[----:B------:R-:W4:Y:S02]  /*59a60*/  LDL.LU R14, [R1+0x258] ;  /* 0x00025800010e7983 */ /* 0x000f240000300800 */
[----:B------:R-:W4:Y:S01]  /*59a70*/  LDL.LU R15, [R1+0x25c] ;  /* 0x00025c00010f7983 */ /* 0x000f220000300800 */
[----:B---3--:R-:W0:Y:S04]  /*59a80*/  LDSM.16.M88.4 R8, [R18+0x20080] ;  /* 0x020080001208783b */ /* 0x008e280000000200 */
[----:B0-----:R-:W-:Y:S01]  /*59a90*/  STL.64 [R1+0x50], R8 ;  /* 0x0000500801007387 */ /* 0x001fe20000100a00 */
[----:B------:R0:W-:Y:S03]  /*59aa0*/  STL.64 [R1+0x58], R10 ;  /* 0x0000580a01007387 */ /* 0x0001e60000100a00 */
[----:B0-----:R-:W2:Y:S02]  /*59ab0*/  LDL.LU.64 R10, [R1+0x2518] ;  /* 0x00251800010a7983 */ /* 0x001ea40000300a00 */
[C---:B--2---:R-:W-:Y:S02]  /*59ac0*/  HMMA.16816.F32.BF16 R8, R4.reuse, R10, R20 ;  /* 0x0000000a0408723c */ /* 0x044fe40000041814 */
[----:B------:R-:W2:Y:S01]  /*59ad0*/  LDL.LU.64 R22, [R1+0x2510] ;  /* 0x0025100001167983 */ /* 0x000ea20000300a00 */
[----:B------:R-:W2:Y:S11]  /*59ae0*/  LDL.LU.64 R20, [R1+0x2508] ;  /* 0x0025080001147983 */ /* 0x000eb60000300a00 */
[----:B------:R-:W-:Y:S09]  /*59af0*/  @!UPT UIADD3 URZ, URZ, URZ, URZ ;  /* 0x0000003f3f3ff290 */ /* 0x000ff2000fffe03f */
[----:B------:R-:W-:Y:S01]  /*59b00*/  STL.64 [R1+0x310], R8 ;  /* 0x0003100801007387 */ /* 0x000fe20000100a00 */
[----:B------:R-:W-:Y:S02]  /*59b10*/  STL.64 [R1+0x318], R10 ;  /* 0x0003180a01007387 */ /* 0x000fe40000100a00 */
[----:B------:R-:W0:Y:S02]  /*59b20*/  LDSM.16.M88.4 R8, [R18+0x24080] ;  /* 0x024080001208783b */ /* 0x000e240000000200 */
[----:B0-----:R-:W-:Y:S02]  /*59b30*/  STL.64 [R1+0x40], R8 ;  /* 0x0000400801007387 */ /* 0x001fe40000100a00 */
[----:B------:R0:W-:Y:S02]  /*59b40*/  STL.64 [R1+0x48], R10 ;  /* 0x0000480a01007387 */ /* 0x0001e40000100a00 */
[----:B0-----:R-:W2:Y:S01]  /*59b50*/  LDL.LU.64 R10, [R1+0x2500] ;  /* 0x00250000010a7983 */ /* 0x001ea20000300a00 */
[----:B------:R-:W3:Y:S01]  /*59b60*/  LDL.LU R8, [R1+0x260] ;  /* 0x0002600001087983 */ /* 0x000ee20000300800 */
[C---:B--2---:R-:W-:Y:S11]  /*59b70*/  HMMA.16816.F32.BF16 R20, R4.reuse, R10, R20 ;  /* 0x0000000a0414723c */ /* 0x044ff60000041814 */
[----:B------:R-:W-:Y:S11]  /*59b80*/  @!UPT UIADD3 URZ, URZ, URZ, URZ ;  /* 0x0000003f3f3ff290 */ /* 0x000ff6000fffe03f */
[----:B------:R-:W-:Y:S01]  /*59b90*/  @!UPT UIADD3 URZ, URZ, URZ, URZ ;  /* 0x0000003f3f3ff290 */ /* 0x000fe2000fffe03f */
[----:B------:R-:W-:Y:S01]  /*59ba0*/  STL.64 [R1+0x3f0], R20 ;  /* 0x0003f01401007387 */ /* 0x000fe20000100a00 */
[----:B------:R-:W-:Y:S02]  /*59bb0*/  STL.64 [R1+0x3f8], R22 ;  /* 0x0003f81601007387 */ /* 0x000fe40000100a00 */
[----:B------:R-:W0:Y:S04]  /*59bc0*/  LDSM.16.M88.4 R20, [R18+0x28080] ;  /* 0x028080001214783b */ /* 0x000e280000000200 */
[----:B------:R-:W3:Y:S01]  /*59bd0*/  LDL.LU R9, [R1+0x264] ;  /* 0x0002640001097983 */ /* 0x000ee20000300800 */
[----:B------:R-:W3:Y:S01]  /*59be0*/  LDL.LU R10, [R1+0x268] ;  /* 0x00026800010a7983 */ /* 0x000ee20000300800 */
[----:B------:R-:W3:Y:S03]  /*59bf0*/  LDL.LU R11, [R1+0x26c] ;  /* 0x00026c00010b7983 */ /* 0x000ee60000300800 */
[----:B0-----:R-:W-:Y:S01]  /*59c00*/  STL.64 [R1+0x30], R20 ;  /* 0x0000301401007387 */ /* 0x001fe20000100a00 */
[----:B------:R-:W-:Y:S02]  /*59c10*/  STL.64 [R1+0x38], R22 ;  /* 0x0000381601007387 */ /* 0x000fe40000100a00 */
[----:B------:R-:W0:Y:S02]  /*59c20*/  LDSM.16.M88.4 R20, [R18+0x2c080] ;  /* 0x02c080001214783b */ /* 0x000e240000000200 */
[----:B0-----:R-:W-:Y:S02]  /*59c30*/  STL.64 [R1+0x20], R20 ;  /* 0x0000201401007387 */ /* 0x001fe40000100a00 */
[----:B------:R0:W-:Y:S02]  /*59c40*/  STL.64 [R1+0x28], R22 ;  /* 0x0000281601007387 */ /* 0x0001e40000100a00 */
[----:B0-----:R-:W3:Y:S02]  /*59c50*/  LDL.LU.64 R22, [R1+0x24f8] ;  /* 0x0024f80001167983 */ /* 0x001ee40000300a00 */
[C---:B---3--:R-:W-:Y:S02]  /*59c60*/  HMMA.16816.F32.BF16 R20, R4.reuse, R22, R8 ;  /* 0x000000160414723c */ /* 0x048fe40000041808 */
[----:B------:R-:W2:Y:S06]  /*59c70*/  LDL.LU R8, [R1+0x270] ;  /* 0x0002700001087983 */ /* 0x000eac0000300800 */
[----:B----4-:R-:W-:Y:S01]  /*59c80*/  HMMA.16816.F32.BF16 R4, R4, R26, R12 ;  /* 0x0000001a0404723c */ /* 0x010fe2000004180c */
[----:B------:R-:W0:Y:S11]  /*59c90*/  LDSM.16.M88.4 R24, [R18+0x34080] ;  /* 0x034080001218783b */ /* 0x000e360000000200 */
[----:B------:R-:W-:Y:S03]  /*59ca0*/  @!UPT UIADD3 URZ, URZ, URZ, URZ ;  /* 0x0000003f3f3ff290 */ /* 0x000fe6000fffe03f */
[----:B------:R-:W-:Y:S01]  /*59cb0*/  STL.64 [R1+0x470], R20 ;  /* 0x0004701401007387 */ /* 0x000fe20000100a00 */
[----:B------:R-:W-:Y:S02]  /*59cc0*/  STL.64 [R1+0x478], R22 ;  /* 0x0004781601007387 */ /* 0x000fe40000100a00 */
[----:B------:R-:W1:Y:S04]  /*59cd0*/  LDSM.16.M88.4 R20, [R18+0x30080] ;  /* 0x030080001214783b */ /* 0x000e680000000200 */
[----:B------:R-:W-:Y:S01]  /*59ce0*/  IMAD.MOV.U32 R11, RZ, RZ, R3 ;  /* 0x000000ffff0b7224 */ /* 0x000fe200078e0003 */
[----:B------:R-:W-:Y:S01]  /*59cf0*/  MOV R10, R28 ;  /* 0x0000001c000a7202 */ /* 0x000fe20000000f00 */
[----:B------:R-:W2:Y:S01]  /*59d00*/  LDL.LU R9, [R1+0x274] ;  /* 0x0002740001097983 */ /* 0x000ea20000300800 */
[----:B0-----:R-:W-:-:S02]  /*59d10*/  IMAD.MOV.U32 R19, RZ, RZ, R25 ;  /* 0x000000ffff137224 */ /* 0x001fc400078e0019 */
[----:B-1----:R-:W-:Y:S01]  /*59d20*/  IMAD.MOV.U32 R3, RZ, RZ, R23 ;  /* 0x000000ffff037224 */ /* 0x002fe200078e0017 */
[----:B------:R-:W-:Y:S01]  /*59d30*/  MOV R28, R22 ;  /* 0x00000016001c7202 */ /* 0x000fe20000000f00 */
[----:B------:R-:W-:Y:S01]  /*59d40*/  STL.64 [R1+0x10], R20 ;  /* 0x0000101401007387 */ /* 0x000fe20000100a00 */
[----:B------:R0:W-:Y:S02]  /*59d50*/  STL.64 [R1+0x18], R22 ;  /* 0x0000181601007387 */ /* 0x0001e40000100a00 */
[----:B------:R-:W-:Y:S01]  /*59d60*/  STL [R1+0x2114], R3 ;  /* 0x0021140301007387 */ /* 0x000fe20000100800 */
[----:B------:R-:W-:Y:S01]  /*59d70*/  STL [R1+0x2110], R28 ;  /* 0x0021101c01007387 */ /* 0x000fe20000100800 */
[----:B------:R-:W2:Y:S02]  /*59d80*/  LDL.LU.64 R14, [R1+0x24f0] ;  /* 0x0024f000010e7983 */ /* 0x000ea40000300a00 */
[----:B------:R-:W2:Y:S02]  /*59d90*/  LDL.LU.64 R12, [R1+0x24e8] ;  /* 0x0024e800010c7983 */ /* 0x000ea40000300a00 */
[----:B------:R-:W-:Y:S01]  /*59da0*/  STL.64 [R1+0x3e0], R4 ;  /* 0x0003e00401007387 */ /* 0x000fe20000100a00 */
[----:B------:R-:W-:Y:S01]  /*59db0*/  STL.64 [R1+0x3e8], R6 ;  /* 0x0003e80601007387 */ /* 0x000fe20000100a00 */
[----:B------:R1:W-:Y:S02]  /*59dc0*/  STL.64 [R1], R24 ;  /* 0x0000001801007387 */ /* 0x0003e40000100a00 */
[----:B------:R3:W-:Y:S02]  /*59dd0*/  STL.64 [R1+0x8], R26 ;  /* 0x0000081a01007387 */ /* 0x0007e40000100a00 */
[----:B------:R-:W-:Y:S01]  /*59de0*/  STL [R1+0x24c0], R19 ;  /* 0x0024c01301007387 */ /* 0x000fe20000100800 */
[----:B------:R-:W-:Y:S01]  /*59df0*/  STL [R1+0x24e0], R18 ;  /* 0x0024e01201007387 */ /* 0x000fe20000100800 */
[----:B0-----:R-:W-:Y:S01]  /*59e00*/  MOV R22, R24 ;  /* 0x0000001800167202 */ /* 0x001fe20000000f00 */
[----:B------:R-:W2:Y:S02]  /*59e10*/  LDL.64 R16, [R1+0x50] ;  /* 0x0000500001107983 */ /* 0x000ea40000100a00 */
[----:B-1----:R-:W4:Y:S01]  /*59e20*/  LDL.LU R24, [R1+0x460] ;  /* 0x0004600001187983 */ /* 0x002f220000300800 */
[----:B------:R-:W4:Y:S02]  /*59e30*/  LDL.LU R25, [R1+0x464] ;  /* 0x0004640001197983 */ /* 0x000f240000300800 */
[----:B---3--:R-:W3:Y:S01]  /*59e40*/  LDL.LU R26, [R1+0x468] ;  /* 0x00046800011a7983 */ /* 0x008ee20000300800 */
[----:B------:R-:W-:-:S02]  /*59e50*/  MOV R27, R29 ;  /* 0x0000001d001b7202 */ /* 0x000fc40000000f00 */
[----:B------:R-:W2:Y:S04]  /*59e60*/  LDL.LU R29, [R1+0x24e4] ;  /* 0x0024e400011d7983 */ /* 0x000ea80000300800 */
[----:B---3--:R-:W-:Y:S01]  /*59e70*/  STL.64 [R1+0x24b0], R26 ;  /* 0x0024b01a01007387 */ /* 0x008fe20000100a00 */
[----:B----4-:R0:W-:Y:S03]  /*59e80*/  STL.64 [R1+0x24a8], R24 ;  /* 0x0024a81801007387 */ /* 0x0101e60000100a00 */
[----:B0-----:R-:W3:Y:S01]  /*59e90*/  LDL.LU R24, [R1+0x4a0] ;  /* 0x0004a00001187983 */ /* 0x001ee20000300800 */
[----:B------:R-:W3:Y:S02]  /*59ea0*/  LDL.LU R25, [R1+0x4a4] ;  /* 0x0004a40001197983 */ /* 0x000ee40000300800 */
[----:B------:R-:W4:Y:S02]  /*59eb0*/  LDL.LU R26, [R1+0x4a8] ;  /* 0x0004a800011a7983 */ /* 0x000f240000300800 */
[----:B------:R-:W4:Y:S02]  /*59ec0*/  LDL.LU R27, [R1+0x4ac] ;  /* 0x0004ac00011b7983 */ /* 0x000f240000300800 */
[----:B----4-:R-:W-:Y:S01]  /*59ed0*/  STL.64 [R1+0x24d0], R26 ;  /* 0x0024d01a01007387 */ /* 0x010fe20000100a00 */
[----:B---3--:R0:W-:Y:S03]  /*59ee0*/  STL.64 [R1+0x24c8], R24 ;  /* 0x0024c81801007387 */ /* 0x0081e60000100a00 */
[----:B0-----:R-:W3:Y:S01]  /*59ef0*/  LDL.64 R24, [R1+0x40] ;  /* 0x0000400001187983 */ /* 0x001ee20000100a00 */
[----:B------:R-:W-:Y:S02]  /*59f00*/  STL [R1+0x24a0], R22 ;  /* 0x0024a01601007387 */ /* 0x000fe40000100800 */
[----:B------:R0:W-:Y:S02]  /*59f10*/  STL.64 [R1+0x2498], R20 ;  /* 0x0024981401007387 */ /* 0x0001e40000100a00 */
[----:B0-----:R-:W4:Y:S04]  /*59f20*/  LDL.64 R20, [R1+0x20] ;  /* 0x0000200001147983 */ /* 0x001f280000100a00 */
[----:B----4-:R0:W-:Y:S04]  /*59f30*/  STL.64 [R1+0x24b8], R20 ;  /* 0x0024b81401007387 */ /* 0x0101e80000100a00 */
[----:B0-----:R-:W4:Y:S01]  /*59f40*/  LDL.64 R20, [R1+0x30] ;  /* 0x0000300001147983 */ /* 0x001f220000100a00 */
[----:B--2---:R-:W-:Y:S03]  /*59f50*/  HMMA.16816.F32.BF16 R4, R12, R16, R8 ;  /* 0x000000100c04723c */ /* 0x004fe60000041808 */
[----:B----4-:R0:W-:Y:S04]  /*59f60*/  STL.64 [R1+0x24d8], R20 ;  /* 0x0024d81401007387 */ /* 0x0101e80000100a00 */
[----:B0-----:R-:W2:Y:S01]  /*59f70*/  LDL.LU R20, [R1+0x280] ;  /* 0x0002800001147983 */ /* 0x001ea20000300800 */
[----:B------:R-:W2:Y:S02]  /*59f80*/  LDL.LU R21, [R1+0x284] ;  /* 0x0002840001157983 */ /* 0x000ea40000300800 */
[----:B------:R-:W2:Y:S02]  /*59f90*/  LDL.LU R22, [R1+0x288] ;  /* 0x0002880001167983 */ /* 0x000ea40000300800 */
[----:B------:R-:W4:Y:S02]  /*59fa0*/  LDL.LU R18, [R1+0x24e0] ;  /* 0x0024e00001127983 */ /* 0x000f240000300800 */
[----:B------:R-:W-:-:S10]  /*59fb0*/  IMAD.MOV.U32 R23, RZ, RZ, R29 ;  /* 0x000000ffff177224 */ /* 0x000fd400078e001d */
[----:B------:R-:W-:Y:S01]  /*59fc0*/  MOV R3, R5 ;  /* 0x0000000500037202 */ /* 0x000fe20000000f00 */
[----:B------:R-:W-:Y:S01]  /*59fd0*/  IMAD.MOV.U32 R28, RZ, RZ, R6 ;  /* 0x000000ffff1c7224 */ /* 0x000fe200078e0006 */
[----:B------:R-:W-:Y:S01]  /*59fe0*/  STL [R1+0x3d0], R4 ;  /* 0x0003d00401007387 */ /* 0x000fe20000100800 */
[----:B------:R-:W-:-:S05]  /*59ff0*/  MOV R29, R7 ;  /* 0x00000007001d7202 */ /* 0x000fca0000000f00 */
[----:B------:R-:W-:Y:S01]  /*5a000*/  STL [R1+0x2120], R29 ;  /* 0x0021201d01007387 */ /* 0x000fe20000100800 */
[----:B------:R-:W-:Y:S02]  /*5a010*/  STL [R1+0x211c], R28 ;  /* 0x00211c1c01007387 */ /* 0x000fe40000100800 */
[----:B------:R-:W-:Y:S02]  /*5a020*/  STL [R1+0x2118], R3 ;  /* 0x0021180301007387 */ /* 0x000fe40000100800 */
[----:B---3--:R-:W-:Y:S01]  /*5a030*/  IMAD.MOV.U32 R9, RZ, RZ, R25 ;  /* 0x000000ffff097224 */ /* 0x008fe200078e0019 */
[----:B----4-:R-:W0:Y:S01]  /*5a040*/  LDSM.16.M88.4 R4, [R18+0x38080] ;  /* 0x038080001204783b */ /* 0x010e220000000200 */
[----:B--2---:R-:W-:Y:S03]  /*5a050*/  HMMA.16816.F32.BF16 R20, R12, R24, R20 ;  /* 0x000000180c14723c */ /* 0x004fe60000041814 */
[----:B0-----:R-:W-:Y:S01]  /*5a060*/  STL [R1+0x2064], R6 ;  /* 0x0020640601007387 */ /* 0x001fe20000100800 */
[----:B------:R-:W-:Y:S11]  /*5a070*/  STL [R1+0x2060], R7 ;  /* 0x0020600701007387 */ /* 0x000ff60000100800 */
[----:B------:R-:W-:Y:S08]  /*5a080*/  @!UPT UIADD3 URZ, URZ, URZ, URZ ;  /* 0x0000003f3f3ff290 */ /* 0x000ff0000fffe03f */
[----:B------:R0:W-:Y:S02]  /*5a090*/  STL.64 [R1+0x300], R20 ;  /* 0x0003001401007387 */ /* 0x0001e40000100a00 */
[----:B------:R-:W-:Y:S01]  /*5a0a0*/  STL.64 [R1+0x308], R22 ;  /* 0x0003081601007387 */ /* 0x000fe20000100a00 */
[----:B0-----:R-:W2:Y:S01]  /*5a0b0*/  LDL.LU.64 R20, [R1+0x24d8] ;  /* 0x0024d80001147983 */ /* 0x001ea20000300a00 */
[----:B------:R-:W2:Y:S02]  /*5a0c0*/  LDL.LU.64 R26, [R1+0x24d0] ;  /* 0x0024d000011a7983 */ /* 0x000ea40000300a00 */
[----:B------:R-:W2:Y:S01]  /*5a0d0*/  LDL.LU.64 R24, [R1+0x24c8] ;  /* 0x0024c80001187983 */ /* 0x000ea20000300a00 */
[----:B------:R-:W-:Y:S01]  /*5a0e0*/  MOV R8, R16 ;  /* 0x0000001000087202 */ /* 0x000fe20000000f00 */
[----:B------:R-:W-:Y:S02]  /*5a0f0*/  IMAD.MOV.U32 R11, RZ, RZ, R17 ;  /* 0x000000ffff0b7224 */ /* 0x000fe400078e0011 */
[----:B------:R-:W0:Y:S02]  /*5a100*/  LDSM.16.M88.4 R16, [R18+0x3c080] ;  /* 0x03c080001210783b */ /* 0x000e240000000200 */
[----:B0-----:R-:W-:-:S02]  /*5a110*/  MOV R10, R16 ;  /* 0x00000010000a7202 */ /* 0x001fc40000000f00 */
[----:B------:R-:W-:Y:S01]  /*5a120*/  STL.64 [R1+0x60], R16 ;  /* 0x0000601001007387 */ /* 0x000fe20000100a00 */
[----:B------:R0:W-:Y:S02]  /*5a130*/  STL.64 [R1+0x68], R18 ;  /* 0x0000681201007387 */ /* 0x0001e40000100a00 */
[----:B------:R-:W-:Y:S01]  /*5a140*/  IMAD.MOV.U32 R7, RZ, RZ, R17 ;  /* 0x000000ffff077224 */ /* 0x000fe200078e0011 */
[----:B0-----:R-:W3:Y:S01]  /*5a150*/  LDL.LU R19, [R1+0x24c0] ;  /* 0x0024c00001137983 */ /* 0x001ee20000300800 */
[----:B------:R-:W-:Y:S02]  /*5a160*/  STL.64 [R1+0x2490], R10 ;  /* 0x0024900a01007387 */ /* 0x000fe40000100a00 */
[----:B------:R0:W-:Y:S02]  /*5a170*/  STL.64 [R1+0x2488], R8 ;  /* 0x0024880801007387 */ /* 0x0001e40000100a00 */
[----:B0-----:R-:W4:Y:S01]  /*5a180*/  LDL.LU R8, [R1+0x450] ;  /* 0x0004500001087983 */ /* 0x001f220000300800 */
[----:B------:R-:W4:Y:S01]  /*5a190*/  LDL.LU R10, [R1+0x458] ;  /* 0x00045800010a7983 */ /* 0x000f220000300800 */
[----:B--2---:R-:W-:Y:S01]  /*5a1a0*/  HMMA.16816.F32.BF16 R24, R12, R20, R24 ;  /* 0x000000140c18723c */ /* 0x004fe20000041818 */
[----:B------:R-:W-:Y:S01]  /*5a1b0*/  MOV R17, R20 ;  /* 0x0000001400117202 */ /* 0x000fe20000000f00 */
[----:B------:R-:W-:-:S02]  /*5a1c0*/  IMAD.MOV.U32 R16, RZ, RZ, R21 ;  /* 0x000000ffff107224 */ /* 0x000fc400078e0015 */
[----:B------:R-:W2:Y:S11]  /*5a1d0*/  LDL.LU.64 R20, [R1+0x24b8] ;  /* 0x0024b80001147983 */ /* 0x000eb60000300a00 */
[----:B------:R-:W-:Y:S08]  /*5a1e0*/  @!UPT UIADD3 URZ, URZ, URZ, URZ ;  /* 0x0000003f3f3ff290 */ /* 0x000ff0000fffe03f */
[----:B------:R0:W-:Y:S01]  /*5a1f0*/  STL [R1+0x2f0], R24 ;  /* 0x0002f01801007387 */ /* 0x0001e20000100800 */
[----:B------:R-:W-:Y:S01]  /*5a200*/  IMAD.MOV.U32 R28, RZ, RZ, R26 ;  /* 0x000000ffff1c7224 */ /* 0x000fe200078e001a */
[----:B------:R-:W-:Y:S02]  /*5a210*/  MOV R3, R27 ;  /* 0x0000001b00037202 */ /* 0x000fe40000000f00 */
[----:B------:R-:W-:Y:S01]  /*5a220*/  MOV R29, R25 ;  /* 0x00000019001d7202 */ /* 0x000fe20000000f00 */
[----:B------:R-:W3:Y:S04]  /*5a230*/  LDL.LU.64 R26, [R1+0x24b0] ;  /* 0x0024b000011a7983 */ /* 0x000ee80000300a00 */
[----:B0-----:R-:W3:Y:S01]  /*5a240*/  LDL.LU.64 R24, [R1+0x24a8] ;  /* 0x0024a80001187983 */ /* 0x001ee20000300a00 */
[----:B------:R-:W-:-:S02]  /*5a250*/  MOV R9, R2 ;  /* 0x0000000200097202 */ /* 0x000fc40000000f00 */
[----:B------:R-:W0:Y:S02]  /*5a260*/  S2R R2, SR_TID.X ;  /* 0x0000000000027919 */ /* 0x000e240000002100 */
[----:B------:R-:W-:Y:S02]  /*5a270*/  IMAD.MOV.U32 R11, RZ, RZ, R0 ;  /* 0x000000ffff0b7224 */ /* 0x000fe400078e0000 */
[----:B------:R-:W1:Y:S04]  /*5a280*/  S2R R0, SR_TID.X ;  /* 0x0000000000007919 */ /* 0x000e680000002100 */
[----:B------:R0:W-:Y:S01]  /*5a290*/  STL [R1+0x2188], R3 ;  /* 0x0021880301007387 */ /* 0x0001e20000100800 */
[----:B------:R-:W-:Y:S02]  /*5a2a0*/  STL [R1+0x2184], R28 ;  /* 0x0021841c01007387 */ /* 0x000fe40000100800 */
[----:B------:R-:W-:Y:S02]  /*5a2b0*/  STL [R1+0x2180], R29 ;  /* 0x0021801d01007387 */ /* 0x000fe40000100800 */
[----:B------:R-:W4:Y:S01]  /*5a2c0*/  LDL.LU R22, [R1+0x24a0] ;  /* 0x0024a00001167983 */ /* 0x000f220000300800 */
[----:B0-----:R-:W-:-:S02]  /*5a2d0*/  LOP3.LUT R2, R2, 0x7, RZ, 0xc0, !PT ;  /* 0x0000000702027812 */ /* 0x001fc400078ec0ff */
[----:B-1----:R-:W-:-:S03]  /*5a2e0*/  SHF.L.U32 R18, R0, 0x8, RZ ;  /* 0x0000000800127819 */ /* 0x002fc600000006ff */
[----:B------:R-:W-:-:S05]  /*5a2f0*/  IMAD.SHL.U32 R2, R2, 0x10, RZ ;  /* 0x0000001002027824 */ /* 0x000fca00078e00ff */
[----:B------:R-:W-:Y:S01]  /*5a300*/  LOP3.LUT R6, R2, 0xf00, R18, 0xf8, !PT ;  /* 0x00000f0002067812 */ /* 0x000fe200078ef812 */
[----:B--2---:R-:W-:Y:S01]  /*5a310*/  IMAD.MOV.U32 R18, RZ, RZ, R20 ;  /* 0x000000ffff127224 */ /* 0x004fe200078e0014 */
[----:B------:R-:W-:Y:S01]  /*5a320*/  MOV R3, R21 ;  /* 0x0000001500037202 */ /* 0x000fe20000000f00 */
[C---:B---3--:R-:W-:Y:S01]  /*5a330*/  HMMA.16816.F32.BF16 R24, R12.reuse, R20, R24 ;  /* 0x000000140c18723c */ /* 0x048fe20000041818 */
[----:B------:R-:W2:Y:S01]  /*5a340*/  LDL.LU.64 R20, [R1+0x2498] ;  /* 0x0024980001147983 */ /* 0x000ea20000300a00 */
[----:B------:R-:W-:Y:S11]  /*5a350*/  LOP3.LUT R6, R6, 0x10, R0, 0x78, !PT ;  /* 0x0000001006067812 */ /* 0x000ff600078e7800 */
[----:B------:R-:W-:Y:S10]  /*5a360*/  @!UPT UIADD3 URZ, URZ, URZ, URZ ;  /* 0x0000003f3f3ff290 */ /* 0x000ff4000fffe03f */
[----:B------:R-:W-:Y:S01]  /*5a370*/  STL.64 [R1+0x2e0], R24 ;  /* 0x0002e01801007387 */ /* 0x000fe20000100a00 */
[----:B------:R-:W-:Y:S01]  /*5a380*/  IMAD.MOV.U32 R2, RZ, RZ, R26 ;  /* 0x000000ffff027224 */ /* 0x000fe200078e001a */
[----:B------:R-:W-:Y:S02]  /*5a390*/  MOV R0, R27 ;  /* 0x0000001b00007202 */ /* 0x000fe40000000f00 */
[----:B------:R-:W0:Y:S04]  /*5a3a0*/  LDSM.16.M88.4 R24, [R6+0x41080] ;  /* 0x041080000618783b */ /* 0x000e280000000200 */
[----:B------:R-:W-:Y:S04]  /*5a3b0*/  STL [R1+0x218c], R2 ;  /* 0x00218c0201007387 */ /* 0x000fe80000100800 */
[----:B0-----:R-:W-:Y:S01]  /*5a3c0*/  STL.64 [R1+0x2470], R26 ;  /* 0x0024701a01007387 */ /* 0x001fe20000100a00 */
[----:B------:R0:W-:Y:S02]  /*5a3d0*/  STL.64 [R1+0x2468], R24 ;  /* 0x0024681801007387 */ /* 0x0001e40000100a00 */
[----:B0-----:R-:W-:Y:S01]  /*5a3e0*/  MOV R25, R19 ;  /* 0x0000001300197202 */ /* 0x001fe20000000f00 */
[----:B----4-:R-:W-:Y:S01]  /*5a3f0*/  IMAD.MOV.U32 R24, RZ, RZ, R22 ;  /* 0x000000ffff187224 */ /* 0x010fe200078e0016 */
[----:B--2---:R-:W-:Y:S01]  /*5a400*/  HMMA.16816.F32.BF16 R8, R12, R20, R8 ;  /* 0x000000140c08723c */ /* 0x004fe20000041808 */
[----:B------:R-:W-:Y:S01]  /*5a410*/  IMAD.MOV.U32 R19, RZ, RZ, R20 ;  /* 0x000000ffff137224 */ /* 0x000fe200078e0014 */
[----:B------:R-:W-:-:S02]  /*5a420*/  MOV R2, R21 ;  /* 0x0000001500027202 */ /* 0x000fc40000000f00 */
[----:B------:R-:W0:Y:S11]  /*5a430*/  LDSM.16.M88.4 R20, [R6+0x42080] ;  /* 0x042080000614783b */ /* 0x000e360000000200 */
[----:B------:R-:W-:Y:S08]  /*5a440*/  @!UPT UIADD3 URZ, URZ, URZ, URZ ;  /* 0x0000003f3f3ff290 */ /* 0x000ff0000fffe03f */
[----:B------:R-:W-:Y:S01]  /*5a450*/  STL.64 [R1+0x2d0], R8 ;  /* 0x0002d00801007387 */ /* 0x000fe20000100a00 */
[----:B------:R1:W-:Y:S03]  /*5a460*/  STL.64 [R1+0x2d8], R10 ;  /* 0x0002d80a01007387 */ /* 0x0003e60000100a00 */
[----:B-1----:R-:W2:Y:S01]  /*5a470*/  LDL.LU.64 R10, [R1+0x2490] ;  /* 0x00249000010a7983 */ /* 0x002ea20000300a00 */
[----:B------:R-:W3:Y:S03]  /*5a480*/  LDL.LU.64 R8, [R1+0x2488] ;  /* 0x0024880001087983 */ /* 0x000ee60000300a00 */
[----:B0-----:R-:W-:Y:S01]  /*5a490*/  STL.64 [R1+0x23e0], R22 ;  /* 0x0023e01601007387 */ /* 0x001fe20000100a00 */
[----:B------:R0:W-:Y:S03]  /*5a4a0*/  STL.64 [R1+0x23d8], R20 ;  /* 0x0023d81401007387 */ /* 0x0001e60000100a00 */
[----:B0-----:R-:W4:Y:S01]  /*5a4b0*/  LDL.LU R20, [R1+0x5f0] ;  /* 0x0005f00001147983 */ /* 0x001f220000300800 */
[----:B------:R-:W4:Y:S02]  /*5a4c0*/  LDL.LU R21, [R1+0x5f4] ;  /* 0x0005f40001157983 */ /* 0x000f240000300800 */
[----:B------:R-:W2:Y:S02]  /*5a4d0*/  LDL.LU R22, [R1+0x5f8] ;  /* 0x0005f80001167983 */ /* 0x000ea40000300800 */
[----:B------:R-:W2:Y:S02]  /*5a4e0*/  LDL.LU R23, [R1+0x5fc] ;  /* 0x0005fc0001177983 */ /* 0x000ea40000300800 */
[----:B--2---:R-:W-:Y:S01]  /*5a4f0*/  STL.64 [R1+0x23f0], R22 ;  /* 0x0023f01601007387 */ /* 0x004fe20000100a00 */
[----:B----4-:R0:W-:Y:S02]  /*5a500*/  STL.64 [R1+0x23e8], R20 ;  /* 0x0023e81401007387 */ /* 0x0101e40000100a00 */
[----:B0-----:R-:W-:Y:S01]  /*5a510*/  IMAD.MOV.U32 R20, RZ, RZ, R19 ;  /* 0x000000ffff147224 */ /* 0x001fe200078e0013 */
[----:B------:R-:W-:-:S05]  /*5a520*/  MOV R21, R2 ;  /* 0x0000000200157202 */ /* 0x000fca0000000f00 */
[----:B------:R0:W-:Y:S04]  /*5a530*/  STL.64 [R1+0x2408], R20 ;  /* 0x0024081401007387 */ /* 0x0001e80000100a00 */
[----:B0-----:R-:W2:Y:S01]  /*5a540*/  LDL.LU R20, [R1+0x4f0] ;  /* 0x0004f00001147983 */ /* 0x001ea20000300800 */
[----:B------:R-:W2:Y:S02]  /*5a550*/  LDL.LU R21, [R1+0x4f4] ;  /* 0x0004f40001157983 */ /* 0x000ea40000300800 */
[----:B------:R-:W2:Y:S02]  /*5a560*/  LDL.LU R22, [R1+0x4f8] ;  /* 0x0004f80001167983 */ /* 0x000ea40000300800 */
[----:B------:R-:W2:Y:S02]  /*5a570*/  LDL.LU R23, [R1+0x4fc] ;  /* 0x0004fc0001177983 */ /* 0x000ea40000300800 */
[----:B--2---:R-:W-:Y:S07]  /*5a580*/  HMMA.16816.F32.BF16 R24, R12, R24, R20 ;  /* 0x000000180c18723c */ /* 0x004fee0000041814 */
[----:B------:R-:W-:Y:S01]  /*5a590*/  IMAD.MOV.U32 R20, RZ, RZ, R18 ;  /* 0x000000ffff147224 */ /* 0x000fe200078e0012 */
[----:B------:R-:W-:Y:S11]  /*5a5a0*/  MOV R21, R3 ;  /* 0x0000000300157202 */ /* 0x000ff60000000f00 */
[----:B------:R-:W-:Y:S04]  /*5a5b0*/  @!UPT UIADD3 URZ, URZ, URZ, URZ ;  /* 0x0000003f3f3ff290 */ /* 0x000fe8000fffe03f */
[----:B------:R-:W-:Y:S01]  /*5a5c0*/  STL.64 [R1+0x2c0], R24 ;  /* 0x0002c01801007387 */ /* 0x000fe20000100a00 */
[----:B------:R-:W-:Y:S02]  /*5a5d0*/  STL.64 [R1+0x2c8], R26 ;  /* 0x0002c81a01007387 */ /* 0x000fe40000100a00 */
[----:B------:R0:W-:Y:S02]  /*5a5e0*/  STL.64 [R1+0x2420], R20 ;  /* 0x0024201401007387 */ /* 0x0001e40000100a00 */
[----:B0-----:R-:W-:Y:S01]  /*5a5f0*/  IMAD.MOV.U32 R20, RZ, RZ, R17 ;  /* 0x000000ffff147224 */ /* 0x001fe200078e0011 */
[----:B------:R-:W-:Y:S02]  /*5a600*/  MOV R21, R16 ;  /* 0x0000001000157202 */ /* 0x000fe40000000f00 */
[----:B------:R-:W0:Y:S04]  /*5a610*/  LDSM.16.M88.4 R16, [R6+0x43080] ;  /* 0x043080000610783b */ /* 0x000e280000000200 */
[----:B------:R-:W-:Y:S04]  /*5a620*/  STL.64 [R1+0x2438], R20 ;  /* 0x0024381401007387 */ /* 0x000fe80000100a00 */
[----:B0-----:R-:W-:Y:S01]  /*5a630*/  STL.64 [R1+0x2360], R18 ;  /* 0x0023601201007387 */ /* 0x001fe20000100a00 */
[----:B------:R0:W-:Y:S03]  /*5a640*/  STL.64 [R1+0x2358], R16 ;  /* 0x0023581001007387 */ /* 0x0001e60000100a00 */
[----:B0-----:R-:W2:Y:S01]  /*5a650*/  LDL.LU R16, [R1+0x570] ;  /* 0x0005700001107983 */ /* 0x001ea20000300800 */
[----:B------:R-:W2:Y:S02]  /*5a660*/  LDL.LU R17, [R1+0x574] ;  /* 0x0005740001117983 */ /* 0x000ea40000300800 */
[----:B------:R-:W4:Y:S02]  /*5a670*/  LDL.LU R18, [R1+0x578] ;  /* 0x0005780001127983 */ /* 0x000f240000300800 */
[----:B------:R-:W4:Y:S01]  /*5a680*/  LDL.LU R19, [R1+0x57c] ;  /* 0x00057c0001137983 */ /* 0x000f220000300800 */
[----:B------:R-:W2:Y:S01]  /*5a690*/  LDL R20, [R1+0x40] ;  /* 0x0000400001147983 */ /* 0x000ea20000100800 */
[----:B---3--:R-:W-:-:S02]  /*5a6a0*/  IMAD.MOV.U32 R21, RZ, RZ, R9 ;  /* 0x000000ffff157224 */ /* 0x008fc400078e0009 */
[----:B------:R-:W3:Y:S01]  /*5a6b0*/  LDL.LU R9, [R1+0x2484] ;  /* 0x0024840001097983 */ /* 0x000ee20000300800 */
[----:B------:R-:W-:Y:S02]  /*5a6c0*/  MOV R24, R10 ;  /* 0x0000000a00187202 */ /* 0x000fe40000000f00 */
[----:B--2---:R0:W-:Y:S02]  /*5a6d0*/  STL.64 [R1+0x2450], R20 ;  /* 0x0024501401007387 */ /* 0x0041e40000100a00 */
[----:B0-----:R-:W-:Y:S01]  /*5a6e0*/  MOV R20, R8 ;  /* 0x0000000800147202 */ /* 0x001fe20000000f00 */
[----:B------:R-:W-:Y:S01]  /*5a6f0*/  IMAD.MOV.U32 R21, RZ, RZ, R11 ;  /* 0x000000ffff157224 */ /* 0x000fe200078e000b */
[----:B------:R-:W3:Y:S04]  /*5a700*/  LDL.LU R8, [R1+0x2480] ;  /* 0x0024800001087983 */ /* 0x000ee80000300800 */
[----:B------:R0:W-:Y:S04]  /*5a710*/  STL.64 [R1+0x2478], R20 ;  /* 0x0024781401007387 */ /* 0x0001e80000100a00 */
[----:B0-----:R-:W2:Y:S01]  /*5a720*/  LDL.LU R20, [R1+0x580] ;  /* 0x0005800001147983 */ /* 0x001ea20000300800 */
[----:B------:R-:W2:Y:S02]  /*5a730*/  LDL.LU R21, [R1+0x584] ;  /* 0x0005840001157983 */ /* 0x000ea40000300800 */
[----:B------:R-:W2:Y:S02]  /*5a740*/  LDL.LU R22, [R1+0x588] ;  /* 0x0005880001167983 */ /* 0x000ea40000300800 */
[----:B------:R-:W2:Y:S01]  /*5a750*/  LDL.LU R23, [R1+0x58c] ;  /* 0x00058c0001177983 */ /* 0x000ea20000300800 */
[----:B------:R-:W3:Y:S01]  /*5a760*/  LDL.LU R10, [R1+0x598] ;  /* 0x00059800010a7983 */ /* 0x000ee20000300800 */
[----:B------:R-:W3:Y:S02]  /*5a770*/  LDL.LU R11, [R1+0x59c] ;  /* 0x00059c00010b7983 */ /* 0x000ee40000300800 */
[----:B----4-:R-:W-:Y:S02]  /*5a780*/  STL.64 [R1+0x2400], R18 ;  /* 0x0024001201007387 */ /* 0x010fe40000100a00 */
        /* <DEDUP_REMOVED lines=23> */
[----:B------:R-:W3:Y:S02]  /*5a900*/  LDL.LU R19, [R1+0x63c] ;  /* 0x00063c0001137983 */ /* 0x000ee40000300800 */
[----:B------:R-:W-:-:S07]  /*5a910*/  IMAD.MOV.U32 R25, RZ, RZ, R7 ;  /* 0x000000ffff197224 */ /* 0x000fce00078e0007 */
[----:B------:R-:W-:Y:S01]  /*5a920*/  HMMA.16816.F32.BF16 R12, R12, R24, R20 ;  /* 0x000000180c0c723c */ /* 0x000fe20000041814 */
[----:B---3--:R-:W-:Y:S01]  /*5a930*/  STL.64 [R1+0x2460], R18 ;  /* 0x0024601201007387 */ /* 0x008fe20000100a00 */
[----:B--2---:R0:W-:Y:S03]  /*5a940*/  STL.64 [R1+0x2458], R16 ;  /* 0x0024581001007387 */ /* 0x0041e60000100a00 */
[----:B0-----:R-:W2:Y:S01]  /*5a950*/  LDL.LU R16, [R1+0x640] ;  /* 0x0006400001107983 */ /* 0x001ea20000300800 */
[----:B------:R-:W2:Y:S02]  /*5a960*/  LDL.LU R17, [R1+0x644] ;  /* 0x0006440001117983 */ /* 0x000ea40000300800 */
[----:B------:R-:W2:Y:S02]  /*5a970*/  LDL.LU R18, [R1+0x648] ;  /* 0x0006480001127983 */ /* 0x000ea40000300800 */
[----:B------:R-:W2:Y:S01]  /*5a980*/  LDL.LU R19, [R1+0x64c] ;  /* 0x00064c0001137983 */ /* 0x000ea20000300800 */
[----:B------:R-:W-:Y:S01]  /*5a990*/  STL.64 [R1+0x2b0], R8 ;  /* 0x0002b00801007387 */ /* 0x000fe20000100a00 */
[----:B------:R-:W-:Y:S02]  /*5a9a0*/  STL.64 [R1+0x2b8], R10 ;  /* 0x0002b80a01007387 */ /* 0x000fe40000100a00 */
[----:B------:R-:W0:Y:S02]  /*5a9b0*/  LDSM.16.M88.4 R8, [R6+0x44080] ;  /* 0x044080000608783b */ /* 0x000e240000000200 */
[----:B0-----:R-:W-:Y:S02]  /*5a9c0*/  STL.64 [R1+0x22f0], R10 ;  /* 0x0022f00a01007387 */ /* 0x001fe40000100a00 */
[----:B------:R0:W-:Y:S02]  /*5a9d0*/  STL.64 [R1+0x22e8], R8 ;  /* 0x0022e80801007387 */ /* 0x0001e40000100a00 */
[----:B0-----:R-:W3:Y:S01]  /*5a9e0*/  LDL.64 R8, [R1] ;  /* 0x0000000001087983 */ /* 0x001ee20000100a00 */
[----:B------:R-:W2:Y:S02]  /*5a9f0*/  LDL.LU.64 R20, [R1+0x2478] ;  /* 0x0024780001147983 */ /* 0x000ea40000300a00 */
[----:B------:R-:W2:Y:S02]  /*5aa00*/  LDL.LU.64 R26, [R1+0x2470] ;  /* 0x00247000011a7983 */ /* 0x000ea40000300a00 */
[----:B------:R-:W2:Y:S01]  /*5aa10*/  LDL.LU.64 R24, [R1+0x2468] ;  /* 0x0024680001187983 */ /* 0x000ea20000300a00 */
[----:B------:R-:W-:Y:S01]  /*5aa20*/  STL.64 [R1+0x200], R12 ;  /* 0x0002000c01007387 */ /* 0x000fe20000100a00 */
[----:B------:R-:W-:Y:S02]  /*5aa30*/  STL.64 [R1+0x208], R14 ;  /* 0x0002080e01007387 */ /* 0x000fe40000100a00 */
[----:B------:R-:W0:Y:S02]  /*5aa40*/  LDSM.16.M88.4 R12, [R6+0x45080] ;  /* 0x04508000060c783b */ /* 0x000e240000000200 */
[----:B0-----:R-:W-:Y:S02]  /*5aa50*/  STL.64 [R1+0x2278], R14 ;  /* 0x0022780e01007387 */ /* 0x001fe40000100a00 */
[----:B------:R0:W-:Y:S02]  /*5aa60*/  STL.64 [R1+0x2270], R12 ;  /* 0x0022700c01007387 */ /* 0x0001e40000100a00 */
[----:B0-----:R-:W4:Y:S01]  /*5aa70*/  LDL.64 R12, [R1+0x60] ;  /* 0x00006000010c7983 */ /* 0x001f220000100a00 */
[C---:B--2---:R-:W-:Y:S03]  /*5aa80*/  HMMA.16816.F32.BF16 R20, R24.reuse, R20, R16 ;  /* 0x000000141814723c */ /* 0x044fe60000041810 */
[----:B------:R-:W2:Y:S01]  /*5aa90*/  LDL.LU.64 R18, [R1+0x2460] ;  /* 0x0024600001127983 */ /* 0x000ea20000300a00 */
[----:B------:R-:W2:Y:S11]  /*5aaa0*/  LDL.LU.64 R16, [R1+0x2458] ;  /* 0x0024580001107983 */ /* 0x000eb60000300a00 */
[----:B------:R-:W-:Y:S08]  /*5aab0*/  @!UPT UIADD3 URZ, URZ, URZ, URZ ;  /* 0x0000003f3f3ff290 */ /* 0x000ff0000fffe03f */
[----:B------:R2:W-:Y:S01]  /*5aac0*/  STL.64 [R1+0x1f8], R22 ;  /* 0x0001f81601007387 */ /* 0x0005e20000100a00 */
[----:B------:R-:W-:Y:S01]  /*5aad0*/  MOV R6, R20 ;  /* 0x0000001400067202 */ /* 0x000fe20000000f00 */
[----:B------:R-:W-:Y:S02]  /*5aae0*/  IMAD.MOV.U32 R7, RZ, RZ, R21 ;  /* 0x000000ffff077224 */ /* 0x000fe400078e0015 */
[----:B------:R-:W2:Y:S03]  /*5aaf0*/  LDL.LU.64 R20, [R1+0x2450] ;  /* 0x0024500001147983 */ /* 0x000ea60000300a00 */
[----:B------:R-:W-:Y:S01]  /*5ab00*/  STL [R1+0x2068], R7 ;  /* 0x0020680701007387 */ /* 0x000fe20000100800 */
        /* <DEDUP_REMOVED lines=11> */
[----:B------:R0:W-:Y:S01]  /*5abc0*/  STL [R1+0x1d4], R21 ;  /* 0x0001d41501007387 */ /* 0x0001e20000100800 */
[----:B------:R2:W-:Y:S01]  /*5abd0*/  STL.64 [R1+0x1d8], R22 ;  /* 0x0001d81601007387 */ /* 0x0005e20000100a00 */
[----:B------:R-:W-:Y:S02]  /*5abe0*/  MOV R7, R20 ;  /* 0x0000001400077202 */ /* 0x000fe40000000f00 */
        /* <DEDUP_REMOVED lines=9> */
[----:B------:R-:W4:Y:S01]  /*5ac80*/  LDL.LU.64 R18, [R1+0x2400] ;  /* 0x0024000001127983 */ /* 0x000f220000300a00 */
[----:B------:R-:W4:Y:S11]  /*5ac90*/  LDL.LU.64 R16, [R1+0x23f8] ;  /* 0x0023f80001107983 */ /* 0x000f360000300a00 */
        /* <DEDUP_REMOVED lines=12> */
[----:B------:R0:W-:Y:S02]  /*5ad60*/  STL.64 [R1+0x2390], R8 ;  /* 0x0023900801007387 */ /* 0x0001e40000100a00 */
[----:B0-----:R-:W3:Y:S01]  /*5ad70*/  LDL.LU R8, [R1+0x5e0] ;  /* 0x0005e00001087983 */ /* 0x001ee20000300800 */
[----:B------:R-:W3:Y:S02]  /*5ad80*/  LDL.LU R9, [R1+0x5e4] ;  /* 0x0005e40001097983 */ /* 0x000ee40000300800 */
[----:B------:R-:W3:Y:S02]  /*5ad90*/  LDL.LU R10, [R1+0x5e8] ;  /* 0x0005e800010a7983 */ /* 0x000ee40000300800 */
[----:B------:R-:W3:Y:S01]  /*5ada0*/  LDL.LU R11, [R1+0x5ec] ;  /* 0x0005ec00010b7983 */ /* 0x000ee20000300800 */
[----:B------:R-:W-:Y:S01]  /*5adb0*/  STL.64 [R1+0x2378], R6 ;  /* 0x0023780601007387 */ /* 0x000fe20000100a00 */
[----:B------:R4:W-:Y:S01]  /*5adc0*/  STL.64 [R1+0x2370], R4 ;  /* 0x0023700401007387 */ /* 0x0009e20000100a00 */
[C---:B---3--:R-:W-:Y:S08]  /*5add0*/  HMMA.16816.F32.BF16 R8, R24.reuse, R4, R8 ;  /* 0x000000041808723c */ /* 0x048ff00000041808 */
[----:B----4-:R-:W-:Y:S11]  /*5ade0*/  HMMA.16816.F32.BF16 R4, R24, R12, R16 ;  /* 0x0000000c1804723c */ /* 0x010ff60000041810 */
[----:B------:R-:W-:Y:S04]  /*5adf0*/  @!UPT UIADD3 URZ, URZ, URZ, URZ ;  /* 0x0000003f3f3ff290 */ /* 0x000fe8000fffe03f */
[----:B------:R-:W-:Y:S01]  /*5ae00*/  STL.64 [R1+0x190], R8 ;  /* 0x0001900801007387 */ /* 0x000fe20000100a00 */
[----:B------:R-:W-:Y:S02]  /*5ae10*/  STL.64 [R1+0x198], R10 ;  /* 0x0001980a01007387 */ /* 0x000fe40000100a00 */
[----:B------:R-:W3:Y:S05]  /*5ae20*/  LDL.LU R16, [R1+0x550] ;  /* 0x0005500001107983 */ /* 0x000eea0000300800 */
[----:B------:R-:W-:Y:S01]  /*5ae30*/  STL.64 [R1+0xf0], R4 ;  /* 0x0000f00401007387 */ /* 0x000fe20000100a00 */
[----:B------:R-:W-:Y:S01]  /*5ae40*/  STL.64 [R1+0xf8], R6 ;  /* 0x0000f80601007387 */ /* 0x000fe20000100a00 */
[----:B------:R-:W3:Y:S02]  /*5ae50*/  LDL.LU R17, [R1+0x554] ;  /* 0x0005540001117983 */ /* 0x000ee40000300800 */
[----:B------:R-:W4:Y:S02]  /*5ae60*/  LDL.LU R18, [R1+0x558] ;  /* 0x0005580001127983 */ /* 0x000f240000300800 */
[----:B------:R-:W4:Y:S02]  /*5ae70*/  LDL.LU R19, [R1+0x55c] ;  /* 0x00055c0001137983 */ /* 0x000f240000300800 */
[----:B----4-:R-:W-:Y:S01]  /*5ae80*/  STL.64 [R1+0x23c8], R18 ;  /* 0x0023c81201007387 */ /* 0x010fe20000100a00 */
[----:B---3--:R0:W-:Y:S03]  /*5ae90*/  STL.64 [R1+0x23c0], R16 ;  /* 0x0023c01001007387 */ /* 0x0081e60000100a00 */
[----:B0-----:R-:W3:Y:S01]  /*5aea0*/  LDL.64 R16, [R1+0x50] ;  /* 0x0000500001107983 */ /* 0x001ee20000100a00 */
[----:B------:R-:W4:Y:S02]  /*5aeb0*/  LDL.LU R4, [R1+0x510] ;  /* 0x0005100001047983 */ /* 0x000f240000300800 */
[----:B------:R-:W4:Y:S02]  /*5aec0*/  LDL.LU R5, [R1+0x514] ;  /* 0x0005140001057983 */ /* 0x000f240000300800 */
[----:B------:R-:W2:Y:S01]  /*5aed0*/  LDL.LU R6, [R1+0x518] ;  /* 0x0005180001067983 */ /* 0x000ea20000300800 */
[----:B------:R-:W2:Y:S01]  /*5aee0*/  LDL.LU R7, [R1+0x51c] ;  /* 0x00051c0001077983 */ /* 0x000ea20000300800 */
[----:B------:R-:W2:Y:S02]  /*5aef0*/  LDL.LU R8, [R1+0x520] ;  /* 0x0005200001087983 */ /* 0x000ea40000300800 */
[----:B------:R-:W2:Y:S02]  /*5af00*/  LDL.LU R9, [R1+0x524] ;  /* 0x0005240001097983 */ /* 0x000ea40000300800 */
[----:B------:R-:W2:Y:S01]  /*5af10*/  LDL.LU R10, [R1+0x528] ;  /* 0x00052800010a7983 */ /* 0x000ea20000300800 */
[----:B------:R-:W2:Y:S04]  /*5af20*/  LDL.LU R11, [R1+0x52c] ;  /* 0x00052c00010b7983 */ /* 0x000ea80000300800 */
[----:B--2---:R-:W-:Y:S01]  /*5af30*/  STL.64 [R1+0x23a0], R10 ;  /* 0x0023a00a01007387 */ /* 0x004fe20000100a00 */
[----:B------:R0:W-:Y:S03]  /*5af40*/  STL.64 [R1+0x2398], R8 ;  /* 0x0023980801007387 */ /* 0x0001e60000100a00 */
[----:B0-----:R-:W2:Y:S04]  /*5af50*/  LDL.64 R8, [R1+0x30] ;  /* 0x0000300001087983 */ /* 0x001ea80000100a00 */
[----:B--2---:R0:W-:Y:S04]  /*5af60*/  STL.64 [R1+0x23b8], R8 ;  /* 0x0023b80801007387 */ /* 0x0041e80000100a00 */
[----:B0-----:R-:W2:Y:S04]  /*5af70*/  LDL.64 R8, [R1+0x40] ;  /* 0x0000400001087983 */ /* 0x001ea80000100a00 */
[----:B--2---:R0:W-:Y:S04]  /*5af80*/  STL.64 [R1+0x23d0], R8 ;  /* 0x0023d00801007387 */ /* 0x0041e80000100a00 */
[----:B0-----:R-:W2:Y:S01]  /*5af90*/  LDL.LU R8, [R1+0x560] ;  /* 0x0005600001087983 */ /* 0x001ea20000300800 */
[----:B------:R-:W2:Y:S02]  /*5afa0*/  LDL.LU R9, [R1+0x564] ;  /* 0x0005640001097983 */ /* 0x000ea40000300800 */
[----:B------:R-:W2:Y:S02]  /*5afb0*/  LDL.LU R10, [R1+0x568] ;  /* 0x00056800010a7983 */ /* 0x000ea40000300800 */
[----:B------:R-:W2:Y:S01]  /*5afc0*/  LDL.LU R11, [R1+0x56c] ;  /* 0x00056c00010b7983 */ /* 0x000ea20000300800 */
[----:B------:R-:W-:Y:S01]  /*5afd0*/  STL.64 [R1+0x2388], R6 ;  /* 0x0023880601007387 */ /* 0x000fe20000100a00 */
[----:B----4-:R0:W-:Y:S03]  /*5afe0*/  STL.64 [R1+0x2380], R4 ;  /* 0x0023800401007387 */ /* 0x0101e60000100a00 */
[----:B0-----:R-:W4:Y:S01]  /*5aff0*/  LDL.64 R4, [R1+0x10] ;  /* 0x0000100001047983 */ /* 0x001f220000100a00 */
[----:B------:R0:W-:Y:S03]  /*5b000*/  STL.64 [R1+0x2368], R12 ;  /* 0x0023680c01007387 */ /* 0x0001e60000100a00 */
[----:B0-----:R-:W4:Y:S01]  /*5b010*/  LDL.LU R12, [R1+0x530] ;  /* 0x00053000010c7983 */ /* 0x001f220000300800 */
[----:B------:R-:W4:Y:S02]  /*5b020*/  LDL.LU R13, [R1+0x534] ;  /* 0x00053400010d7983 */ /* 0x000f240000300800 */
[----:B------:R-:W4:Y:S02]  /*5b030*/  LDL.LU R14, [R1+0x538] ;  /* 0x00053800010e7983 */ /* 0x000f240000300800 */
[----:B------:R-:W4:Y:S02]  /*5b040*/  LDL.LU R15, [R1+0x53c] ;  /* 0x00053c00010f7983 */ /* 0x000f240000300800 */
[----:B---3--:R-:W-:Y:S01]  /*5b050*/  IMAD.MOV.U32 R7, RZ, RZ, R16 ;  /* 0x000000ffff077224 */ /* 0x008fe200078e0010 */
[----:B------:R-:W-:Y:S01]  /*5b060*/  MOV R6, R17 ;  /* 0x0000001100067202 */ /* 0x000fe20000000f00 */
[C---:B--2---:R-:W-:Y:S01]  /*5b070*/  HMMA.16816.F32.BF16 R8, R20.reuse, R16, R8 ;  /* 0x000000101408723c */ /* 0x044fe20000041808 */
[----:B----4-:R-:W-:Y:S01]  /*5b080*/  STL.64 [R1+0x23b0], R14 ;  /* 0x0023b00e01007387 */ /* 0x010fe20000100a00 */
[----:B------:R0:W-:Y:S03]  /*5b090*/  STL.64 [R1+0x23a8], R12 ;  /* 0x0023a80c01007387 */ /* 0x0001e60000100a00 */
[----:B0-----:R-:W2:Y:S01]  /*5b0a0*/  LDL.LU R12, [R1+0x540] ;  /* 0x00054000010c7983 */ /* 0x001ea20000300800 */
[----:B------:R-:W2:Y:S02]  /*5b0b0*/  LDL.LU R13, [R1+0x544] ;  /* 0x00054400010d7983 */ /* 0x000ea40000300800 */
[----:B------:R-:W2:Y:S02]  /*5b0c0*/  LDL.LU R14, [R1+0x548] ;  /* 0x00054800010e7983 */ /* 0x000ea40000300800 */
[----:B------:R-:W2:Y:S01]  /*5b0d0*/  LDL.LU R15, [R1+0x54c] ;  /* 0x00054c00010f7983 */ /* 0x000ea20000300800 */
[----:B------:R-:W3:Y:S11]  /*5b0e0*/  LDL.64 R24, [R1+0x20] ;  /* 0x0000200001187983 */ /* 0x000ef60000100a00 */
[----:B------:R-:W-:Y:S01]  /*5b0f0*/  @!UPT UIADD3 URZ, URZ, URZ, URZ ;  /* 0x0000003f3f3ff290 */ /* 0x000fe2000fffe03f */
[----:B------:R0:W-:Y:S02]  /*5b100*/  STL.64 [R1+0xe0], R8 ;  /* 0x0000e00801007387 */ /* 0x0001e40000100a00 */
[----:B------:R-:W-:Y:S01]  /*5b110*/  STL.64 [R1+0xe8], R10 ;  /* 0x0000e80a01007387 */ /* 0x000fe20000100a00 */
[----:B0-----:R-:W4:Y:S01]  /*5b120*/  LDL.LU.64 R8, [R1+0x23d0] ;  /* 0x0023d00001087983 */ /* 0x001f220000300a00 */
[----:B------:R-:W4:Y:S02]  /*5b130*/  LDL.LU.64 R18, [R1+0x23c8] ;  /* 0x0023c80001127983 */ /* 0x000f240000300a00 */
[----:B------:R-:W4:Y:S02]  /*5b140*/  LDL.LU.64 R16, [R1+0x23c0] ;  /* 0x0023c00001107983 */ /* 0x000f240000300a00 */
[C---:B----4-:R-:W-:Y:S11]  /*5b150*/  HMMA.16816.F32.BF16 R16, R20.reuse, R8, R16 ;  /* 0x000000081410723c */ /* 0x050ff60000041810 */
[----:B------:R-:W-:Y:S11]  /*5b160*/  @!UPT UIADD3 URZ, URZ, URZ, URZ ;  /* 0x0000003f3f3ff290 */ /* 0x000ff6000fffe03f */
[----:B------:R-:W-:Y:S01]  /*5b170*/  @!UPT UIADD3 URZ, URZ, URZ, URZ ;  /* 0x0000003f3f3ff290 */ /* 0x000fe2000fffe03f */
[----:B------:R0:W-:Y:S01]  /*5b180*/  STL.64 [R1+0xd0], R16 ;  /* 0x0000d01001007387 */ /* 0x0001e20000100a00 */
[----:B------:R-:W-:Y:S02]  /*5b190*/  STL.64 [R1+0xd8], R18 ;  /* 0x0000d81201007387 */ /* 0x000fe40000100a00 */
[----:B0-----:R-:W-:Y:S01]  /*5b1a0*/  IMAD.MOV.U32 R17, RZ, RZ, R8 ;  /* 0x000000ffff117224 */ /* 0x001fe200078e0008 */
[----:B------:R-:W-:Y:S02]  /*5b1b0*/  MOV R16, R9 ;  /* 0x0000000900107202 */ /* 0x000fe40000000f00 */
        /* <DEDUP_REMOVED lines=9> */
[----:B------:R-:W-:Y:S01]  /*5b250*/  MOV R2, R9 ;  /* 0x0000000900027202 */ /* 0x000fe20000000f00 */
[----:B------:R-:W4:Y:S01]  /*5b260*/  LDL.LU.64 R10, [R1+0x23a0] ;  /* 0x0023a000010a7983 */ /* 0x000f220000300a00 */
[----:B------:R-:W4:Y:S02]  /*5b270*/  LDL.LU.64 R8, [R1+0x2398] ;  /* 0x0023980001087983 */ /* 0x000f240000300a00 */
[----:B---3--:R0:W-:Y:S01]  /*5b280*/  STL.64 [R1+0x2318], R24 ;  /* 0x0023181801007387 */ /* 0x0081e20000100a00 */
[C---:B--2---:R-:W-:Y:S01]  /*5b290*/  HMMA.16816.F32.BF16 R12, R20.reuse, R24, R12 ;  /* 0x00000018140c723c */ /* 0x044fe2000004180c */
[----:B0-----:R-:W2:Y:S11]  /*5b2a0*/  LDL.LU R24, [R1+0x440] ;  /* 0x0004400001187983 */ /* 0x001eb60000300800 */
[----:B------:R-:W-:Y:S11]  /*5b2b0*/  @!UPT UIADD3 URZ, URZ, URZ, URZ ;  /* 0x0000003f3f3ff290 */ /* 0x000ff6000fffe03f */
[----:B------:R0:W-:Y:S01]  /*5b2c0*/  STL.64 [R1+0xb0], R12 ;  /* 0x0000b00c01007387 */ /* 0x0001e20000100a00 */
[----:B------:R1:W-:Y:S02]  /*5b2d0*/  STL.64 [R1+0xb8], R14 ;  /* 0x0000b80e01007387 */ /* 0x0003e40000100a00 */
[----:B------:R-:W2:Y:S02]  /*5b2e0*/  LDL.LU R25, [R1+0x444] ;  /* 0x0004440001197983 */ /* 0x000ea40000300800 */
[----:B------:R-:W3:Y:S01]  /*5b2f0*/  LDL.LU R26, [R1+0x448] ;  /* 0x00044800011a7983 */ /* 0x000ee20000300800 */
[----:B------:R-:W3:Y:S01]  /*5b300*/  LDL.LU R27, [R1+0x44c] ;  /* 0x00044c00011b7983 */ /* 0x000ee20000300800 */
[----:B----4-:R-:W-:Y:S03]  /*5b310*/  HMMA.16816.F32.BF16 R8, R20, R4, R8 ;  /* 0x000000041408723c */ /* 0x010fe60000041808 */
[----:B0-----:R-:W4:Y:S01]  /*5b320*/  LDL.LU R12, [R1+0x3c0] ;  /* 0x0003c000010c7983 */ /* 0x001f220000300800 */
[----:B------:R-:W4:Y:S02]  /*5b330*/  LDL.LU R13, [R1+0x3c4] ;  /* 0x0003c400010d7983 */ /* 0x000f240000300800 */
[----:B-1----:R-:W4:Y:S02]  /*5b340*/  LDL.LU R14, [R1+0x3c8] ;  /* 0x0003c800010e7983 */ /* 0x002f240000300800 */
[----:B------:R-:W4:Y:S01]  /*5b350*/  LDL.LU R15, [R1+0x3cc] ;  /* 0x0003cc00010f7983 */ /* 0x000f220000300800 */
[----:B---3--:R-:W-:Y:S01]  /*5b360*/  STL.64 [R1+0x2328], R26 ;  /* 0x0023281a01007387 */ /* 0x008fe20000100a00 */
[----:B--2---:R0:W-:Y:S02]  /*5b370*/  STL.64 [R1+0x2320], R24 ;  /* 0x0023201801007387 */ /* 0x0041e40000100a00 */
[----:B0-----:R-:W-:Y:S01]  /*5b380*/  IMAD.MOV.U32 R24, RZ, RZ, R17 ;  /* 0x000000ffff187224 */ /* 0x001fe200078e0011 */
[----:B------:R-:W-:-:S02]  /*5b390*/  MOV R25, R16 ;  /* 0x0000001000197202 */ /* 0x000fc40000000f00 */
[----:B------:R-:W2:Y:S01]  /*5b3a0*/  LDL.LU R16, [R1+0x3b0] ;  /* 0x0003b00001107983 */ /* 0x000ea20000300800 */
[----:B------:R-:W2:Y:S02]  /*5b3b0*/  LDL.LU R17, [R1+0x3b4] ;  /* 0x0003b40001117983 */ /* 0x000ea40000300800 */
[----:B------:R-:W2:Y:S02]  /*5b3c0*/  LDL.LU R18, [R1+0x3b8] ;  /* 0x0003b80001127983 */ /* 0x000ea40000300800 */
[----:B------:R-:W2:Y:S01]  /*5b3d0*/  LDL.LU R19, [R1+0x3bc] ;  /* 0x0003bc0001137983 */ /* 0x000ea20000300800 */
[----:B------:R0:W-:Y:S02]  /*5b3e0*/  STL.64 [R1+0x2340], R24 ;  /* 0x0023401801007387 */ /* 0x0001e40000100a00 */
[----:B------:R1:W-:Y:S02]  /*5b3f0*/  STL.64 [R1+0x180], R8 ;  /* 0x0001800801007387 */ /* 0x0003e40000100a00 */
[----:B------:R3:W-:Y:S02]  /*5b400*/  STL.64 [R1+0x188], R10 ;  /* 0x0001880a01007387 */ /* 0x0007e40000100a00 */
[----:B0-----:R-:W-:Y:S01]  /*5b410*/  IMAD.MOV.U32 R24, RZ, RZ, R7 ;  /* 0x000000ffff187224 */ /* 0x001fe200078e0007 */
[----:B------:R-:W-:Y:S01]  /*5b420*/  MOV R25, R6 ;  /* 0x0000000600197202 */ /* 0x000fe20000000f00 */
[----:B-1----:R-:W2:Y:S01]  /*5b430*/  LDL.LU.64 R8, [R1+0x2390] ;  /* 0x0023900001087983 */ /* 0x002ea20000300a00 */
[----:B---3--:R-:W-:Y:S01]  /*5b440*/  IMAD.MOV.U32 R11, RZ, RZ, R4 ;  /* 0x000000ffff0b7224 */ /* 0x008fe200078e0004 */
[----:B------:R-:W-:Y:S01]  /*5b450*/  MOV R10, R5 ;  /* 0x00000005000a7202 */ /* 0x000fe20000000f00 */
[----:B------:R-:W2:Y:S01]  /*5b460*/  LDL.LU.64 R6, [R1+0x2388] ;  /* 0x0023880001067983 */ /* 0x000ea20000300a00 */
[----:B------:R-:W2:Y:S02]  /*5b470*/  LDL.LU.64 R4, [R1+0x2380] ;  /* 0x0023800001047983 */ /* 0x000ea40000300a00 */
[----:B--2---:R-:W-:Y:S11]  /*5b480*/  HMMA.16816.F32.BF16 R4, R20, R8, R4 ;  /* 0x000000081404723c */ /* 0x004ff60000041804 */
[----:B------:R-:W-:Y:S11]  /*5b490*/  @!UPT UIADD3 URZ, URZ, URZ, URZ ;  /* 0x0000003f3f3ff290 */ /* 0x000ff6000fffe03f */
[----:B------:R-:W-:Y:S01]  /*5b4a0*/  @!UPT UIADD3 URZ, URZ, URZ, URZ ;  /* 0x0000003f3f3ff290 */ /* 0x000fe2000fffe03f */
[----:B------:R-:W-:Y:S01]  /*5b4b0*/  STL.64 [R1+0x2a0], R4 ;  /* 0x0002a00401007387 */ /* 0x000fe20000100a00 */
[----:B------:R0:W-:Y:S03]  /*5b4c0*/  STL.64 [R1+0x2a8], R6 ;  /* 0x0002a80601007387 */ /* 0x0001e60000100a00 */
[----:B0-----:R-:W2:Y:S01]  /*5b4d0*/  LDL.LU.64 R6, [R1+0x2378] ;  /* 0x0023780001067983 */ /* 0x001ea20000300a00 */
[----:B------:R-:W4:Y:S02]  /*5b4e0*/  LDL.LU.64 R4, [R1+0x2370] ;  /* 0x0023700001047983 */ /* 0x000f240000300a00 */
[----:B------:R0:W-:Y:S02]  /*5b4f0*/  STL.64 [R1+0x22f8], R8 ;  /* 0x0022f80801007387 */ /* 0x0001e40000100a00 */
[----:B0-----:R-:W-:Y:S01]  /*5b500*/  IMAD.MOV.U32 R8, RZ, RZ, R11 ;  /* 0x000000ffff087224 */ /* 0x001fe200078e000b */
[----:B------:R-:W-:-:S05]  /*5b510*/  MOV R9, R10 ;  /* 0x0000000a00097202 */ /* 0x000fca0000000f00 */
[----:B------:R0:W-:Y:S04]  /*5b520*/  STL.64 [R1+0x2310], R8 ;  /* 0x0023100801007387 */ /* 0x0001e80000100a00 */
        /* <DEDUP_REMOVED lines=15> */
[----:B------:R-:W2:Y:S02]  /*5b620*/  LDL.LU R10, [R1+0x4e8] ;  /* 0x0004e800010a7983 */ /* 0x000ea40000300800 */
[----:B------:R-:W2:Y:S11]  /*5b630*/  LDL.LU R11, [R1+0x4ec] ;  /* 0x0004ec00010b7983 */ /* 0x000eb60000300800 */
[----:B------:R-:W-:Y:S02]  /*5b640*/  @!UPT UIADD3 URZ, URZ, URZ, URZ ;  /* 0x0000003f3f3ff290 */ /* 0x000fe4000fffe03f */
[----:B------:R0:W-:Y:S01]  /*5b650*/  STL.64 [R1+0x3c0], R12 ;  /* 0x0003c00c01007387 */ /* 0x0001e20000100a00 */
[----:B------:R-:W-:Y:S03]  /*5b660*/  STL.64 [R1+0x3c8], R14 ;  /* 0x0003c80e01007387 */ /* 0x000fe60000100a00 */
[----:B0-----:R-:W3:Y:S01]  /*5b670*/  LDL.LU.64 R12, [R1+0x2368] ;  /* 0x00236800010c7983 */ /* 0x001ee20000300a00 */
[----:B------:R-:W-:Y:S02]  /*5b680*/  STL.64 [R1+0x2308], R6 ;  /* 0x0023080601007387 */ /* 0x000fe40000100a00 */
[----:B------:R0:W-:Y:S02]  /*5b690*/  STL.64 [R1+0x2300], R4 ;  /* 0x0023000401007387 */ /* 0x0001e40000100a00 */
[----:B0-----:R-:W4:Y:S01]  /*5b6a0*/  LDL.LU R4, [R1+0x420] ;  /* 0x0004200001047983 */ /* 0x001f220000300800 */
[----:B------:R-:W4:Y:S02]  /*5b6b0*/  LDL.LU R5, [R1+0x424] ;  /* 0x0004240001057983 */ /* 0x000f240000300800 */
[----:B------:R-:W4:Y:S02]  /*5b6c0*/  LDL.LU R6, [R1+0x428] ;  /* 0x0004280001067983 */ /* 0x000f240000300800 */
[----:B------:R-:W4:Y:S01]  /*5b6d0*/  LDL.LU R7, [R1+0x42c] ;  /* 0x00042c0001077983 */ /* 0x000f220000300800 */
        /* <DEDUP_REMOVED lines=15> */
[----:B------:R-:W2:Y:S11]  /*5b7d0*/  LDL.LU.64 R8, [R1+0x2330] ;  /* 0x0023300001087983 */ /* 0x000eb60000300a00 */
[----:B------:R-:W-:Y:S09]  /*5b7e0*/  @!UPT UIADD3 URZ, URZ, URZ, URZ ;  /* 0x0000003f3f3ff290 */ /* 0x000ff2000fffe03f */
        /* <DEDUP_REMOVED lines=29> */
[----:B------:R-:W4:Y:S01]  /*5b9c0*/  LDL.LU.64 R6, [R1+0x2308] ;  /* 0x0023080001067983 */ /* 0x000f220000300a00 */
[----:B------:R-:W3:Y:S11]  /*5b9d0*/  LDL.LU.64 R4, [R1+0x2300] ;  /* 0x0023000001047983 */ /* 0x000ef60000300a00 */
[----:B------:R-:W-:Y:S10]  /*5b9e0*/  @!UPT UIADD3 URZ, URZ, URZ, URZ ;  /* 0x0000003f3f3ff290 */ /* 0x000ff4000fffe03f */
[----:B------:R0:W-:Y:S01]  /*5b9f0*/  STL.64 [R1+0x420], R8 ;  /* 0x0004200801007387 */ /* 0x0001e20000100a00 */
[----:B------:R1:W-:Y:S03]  /*5ba00*/  STL.64 [R1+0x428], R10 ;  /* 0x0004280a01007387 */ /* 0x0003e60000100a00 */
[----:B0-----:R-:W2:Y:S02]  /*5ba10*/  LDL.LU.64 R8, [R1+0x22f8] ;  /* 0x0022f80001087983 */ /* 0x001ea40000300a00 */
[C---:B--2---:R-:W-:Y:S01]  /*5ba20*/  HMMA.16816.F32.BF16 R24, R16.reuse, R8, R24 ;  /* 0x000000081018723c */ /* 0x044fe20000041818 */
[----:B------:R-:W-:Y:S11]  /*5ba30*/  IMAD.MOV.U32 R3, RZ, RZ, R8 ;  /* 0x000000ffff037224 */ /* 0x000ff600078e0008 */
[----:B------:R-:W-:Y:S11]  /*5ba40*/  @!UPT UIADD3 URZ, URZ, URZ, URZ ;  /* 0x0000003f3f3ff290 */ /* 0x000ff6000fffe03f */
[----:B------:R-:W-:Y:S01]  /*5ba50*/  STL.64 [R1+0x410], R24 ;  /* 0x0004101801007387 */ /* 0x000fe20000100a00 */
[----:B------:R3:W-:Y:S01]  /*5ba60*/  STL.64 [R1+0x418], R26 ;  /* 0x0004181a01007387 */ /* 0x0007e20000100a00 */
[----:B------:R-:W-:Y:S01]  /*5ba70*/  MOV R2, R9 ;  /* 0x0000000900027202 */ /* 0x000fe20000000f00 */
[----:B-1----:R-:W2:Y:S01]  /*5ba80*/  LDL.LU.64 R10, [R1+0x22f0] ;  /* 0x0022f000010a7983 */ /* 0x002ea20000300a00 */
[----:B------:R-:W2:Y:S01]  /*5ba90*/  LDL.LU.64 R8, [R1+0x22e8] ;  /* 0x0022e80001087983 */ /* 0x000ea20000300a00 */
[C---:B---3--:R-:W-:Y:S03]  /*5baa0*/  HMMA.16816.F32.BF16 R24, R16.reuse, R4, R20 ;  /* 0x000000041018723c */ /* 0x048fe60000041814 */
[----:B------:R-:W3:Y:S11]  /*5bab0*/  LDL.LU R20, [R1+0x380] ;  /* 0x0003800001147983 */ /* 0x000ef60000300800 */
[----:B------:R-:W-:Y:S09]  /*5bac0*/  @!UPT UIADD3 URZ, URZ, URZ, URZ ;  /* 0x0000003f3f3ff290 */ /* 0x000ff2000fffe03f */
[----:B------:R0:W-:Y:S01]  /*5bad0*/  STL.64 [R1+0x400], R24 ;  /* 0x0004001801007387 */ /* 0x0001e20000100a00 */
[----:B------:R-:W-:Y:S02]  /*5bae0*/  STL.64 [R1+0x408], R26 ;  /* 0x0004081a01007387 */ /* 0x000fe40000100a00 */
[----:B------:R-:W3:Y:S02]  /*5baf0*/  LDL.LU R21, [R1+0x384] ;  /* 0x0003840001157983 */ /* 0x000ee40000300800 */
[----:B------:R-:W2:Y:S01]  /*5bb00*/  LDL.LU R22, [R1+0x388] ;  /* 0x0003880001167983 */ /* 0x000ea20000300800 */
[----:B------:R-:W2:Y:S04]  /*5bb10*/  LDL.LU R23, [R1+0x38c] ;  /* 0x00038c0001177983 */ /* 0x000ea80000300800 */
[----:B--2---:R-:W-:Y:S01]  /*5bb20*/  STL.64 [R1+0x22d8], R22 ;  /* 0x0022d81601007387 */ /* 0x004fe20000100a00 */
[----:B---3--:R1:W-:Y:S02]  /*5bb30*/  STL.64 [R1+0x22d0], R20 ;  /* 0x0022d01401007387 */ /* 0x0083e40000100a00 */
[----:B0-----:R-:W2:Y:S01]  /*5bb40*/  LDL.64 R24, [R1+0x40] ;  /* 0x0000400001187983 */ /* 0x001ea20000100a00 */
[----:B-1----:R-:W3:Y:S04]  /*5bb50*/  LDL.64 R20, [R1+0x50] ;  /* 0x0000500001147983 */ /* 0x002ee80000100a00 */
[----:B--2---:R0:W-:Y:S04]  /*5bb60*/  STL.64 [R1+0x22e0], R24 ;  /* 0x0022e01801007387 */ /* 0x0041e80000100a00 */
[----:B0-----:R-:W3:Y:S01]  /*5bb70*/  LDL.LU R24, [R1+0x390] ;  /* 0x0003900001187983 */ /* 0x001ee20000300800 */
[----:B------:R-:W3:Y:S02]  /*5bb80*/  LDL.LU R25, [R1+0x394] ;  /* 0x0003940001197983 */ /* 0x000ee40000300800 */
[----:B------:R-:W3:Y:S02]  /*5bb90*/  LDL.LU R26, [R1+0x398] ;  /* 0x00039800011a7983 */ /* 0x000ee40000300800 */
[----:B------:R-:W3:Y:S01]  /*5bba0*/  LDL.LU R27, [R1+0x39c] ;  /* 0x00039c00011b7983 */ /* 0x000ee20000300800 */
[----:B----4-:R-:W-:Y:S01]  /*5bbb0*/  STL.64 [R1+0x2298], R6 ;  /* 0x0022980601007387 */ /* 0x010fe20000100a00 */
[----:B------:R0:W-:Y:S03]  /*5bbc0*/  STL.64 [R1+0x2290], R4 ;  /* 0x0022900401007387 */ /* 0x0001e60000100a00 */
[----:B0-----:R-:W2:Y:S01]  /*5bbd0*/  LDL.LU R4, [R1+0x3a0] ;  /* 0x0003a00001047983 */ /* 0x001ea20000300800 */
[----:B------:R-:W2:Y:S02]  /*5bbe0*/  LDL.LU R5, [R1+0x3a4] ;  /* 0x0003a40001057983 */ /* 0x000ea40000300800 */
[----:B------:R-:W2:Y:S02]  /*5bbf0*/  LDL.LU R6, [R1+0x3a8] ;  /* 0x0003a80001067983 */ /* 0x000ea40000300800 */
[----:B------:R-:W2:Y:S02]  /*5bc00*/  LDL.LU R7, [R1+0x3ac] ;  /* 0x0003ac0001077983 */ /* 0x000ea40000300800 */
[----:B--2---:R-:W-:Y:S01]  /*5bc10*/  HMMA.16816.F32.BF16 R16, R16, R12, R4 ;  /* 0x0000000c1010723c */ /* 0x004fe20000041804 */
[----:B------:R-:W2:Y:S11]  /*5bc20*/  LDL.LU R4, [R1+0x340] ;  /* 0x0003400001047983 */ /* 0x000eb60000300800 */
[----:B------:R-:W-:Y:S11]  /*5bc30*/  @!UPT UIADD3 URZ, URZ, URZ, URZ ;  /* 0x0000003f3f3ff290 */ /* 0x000ff6000fffe03f */
[----:B------:R-:W-:Y:S01]  /*5bc40*/  STL.64 [R1+0x3a0], R16 ;  /* 0x0003a01001007387 */ /* 0x000fe20000100a00 */
[----:B------:R-:W-:Y:S02]  /*5bc50*/  STL.64 [R1+0x3a8], R18 ;  /* 0x0003a81201007387 */ /* 0x000fe40000100a00 */
[----:B------:R-:W2:Y:S02]  /*5bc60*/  LDL.LU R5, [R1+0x344] ;  /* 0x0003440001057983 */ /* 0x000ea40000300800 */
[----:B------:R-:W4:Y:S01]  /*5bc70*/  LDL.LU R6, [R1+0x348] ;  /* 0x0003480001067983 */ /* 0x000f220000300800 */
[----:B------:R-:W4:Y:S01]  /*5bc80*/  LDL.LU R7, [R1+0x34c] ;  /* 0x00034c0001077983 */ /* 0x000f220000300800 */
[C---:B---3--:R-:W-:Y:S03]  /*5bc90*/  HMMA.16816.F32.BF16 R24, R8.reuse, R20, R24 ;  /* 0x000000140818723c */ /* 0x048fe60000041818 */
[----:B----4-:R-:W-:Y:S01]  /*5bca0*/  STL.64 [R1+0x22a8], R6 ;  /* 0x0022a80601007387 */ /* 0x010fe20000100a00 */
[----:B--2---:R0:W-:Y:S03]  /*5bcb0*/  STL.64 [R1+0x22a0], R4 ;  /* 0x0022a00401007387 */ /* 0x0041e60000100a00 */
[----:B0-----:R-:W2:Y:S01]  /*5bcc0*/  LDL.64 R4, [R1+0x10] ;  /* 0x0000100001047983 */ /* 0x001ea20000100a00 */
[----:B------:R-:W-:Y:S01]  /*5bcd0*/  IMAD.MOV.U32 R16, RZ, RZ, R3 ;  /* 0x000000ffff107224 */ /* 0x000fe200078e0003 */
[----:B------:R-:W-:Y:S01]  /*5bce0*/  MOV R17, R2 ;  /* 0x0000000200117202 */ /* 0x000fe20000000f00 */
[----:B------:R-:W-:Y:S01]  /*5bcf0*/  IMAD.MOV.U32 R3, RZ, RZ, R20 ;  /* 0x000000ffff037224 */ /* 0x000fe200078e0014 */
[----:B------:R-:W-:Y:S01]  /*5bd00*/  MOV R2, R21 ;  /* 0x0000001500027202 */ /* 0x000fe20000000f00 */
[----:B--2---:R0:W-:Y:S04]  /*5bd10*/  STL.64 [R1+0x22b8], R4 ;  /* 0x0022b80401007387 */ /* 0x0041e80000100a00 */
[----:B0-----:R-:W2:Y:S01]  /*5bd20*/  LDL.LU R4, [R1+0x360] ;  /* 0x0003600001047983 */ /* 0x001ea20000300800 */
[----:B------:R-:W2:Y:S02]  /*5bd30*/  LDL.LU R5, [R1+0x364] ;  /* 0x0003640001057983 */ /* 0x000ea40000300800 */
[----:B------:R-:W2:Y:S02]  /*5bd40*/  LDL.LU R6, [R1+0x368] ;  /* 0x0003680001067983 */ /* 0x000ea40000300800 */
[----:B------:R-:W2:Y:S01]  /*5bd50*/  LDL.LU R7, [R1+0x36c] ;  /* 0x00036c0001077983 */ /* 0x000ea20000300800 */
[----:B------:R0:W-:Y:S04]  /*5bd60*/  STL.64 [R1+0x2288], R12 ;  /* 0x0022880c01007387 */ /* 0x0001e80000100a00 */
[----:B0-----:R-:W3:Y:S01]  /*5bd70*/  LDL.LU R12, [R1+0x370] ;  /* 0x00037000010c7983 */ /* 0x001ee20000300800 */
[----:B------:R-:W3:Y:S02]  /*5bd80*/  LDL.LU R13, [R1+0x374] ;  /* 0x00037400010d7983 */ /* 0x000ee40000300800 */
[----:B------:R-:W3:Y:S02]  /*5bd90*/  LDL.LU R14, [R1+0x378] ;  /* 0x00037800010e7983 */ /* 0x000ee40000300800 */
[----:B------:R-:W3:Y:S01]  /*5bda0*/  LDL.LU R15, [R1+0x37c] ;  /* 0x00037c00010f7983 */ /* 0x000ee20000300800 */
[----:B------:R0:W-:Y:S04]  /*5bdb0*/  STL.64 [R1+0x22b0], R16 ;  /* 0x0022b01001007387 */ /* 0x0001e80000100a00 */
[----:B0-----:R-:W4:Y:S01]  /*5bdc0*/  LDL.LU R16, [R1+0x350] ;  /* 0x0003500001107983 */ /* 0x001f220000300800 */
[----:B------:R-:W4:Y:S02]  /*5bdd0*/  LDL.LU R17, [R1+0x354] ;  /* 0x0003540001117983 */ /* 0x000f240000300800 */
[----:B------:R-:W4:Y:S02]  /*5bde0*/  LDL.LU R18, [R1+0x358] ;  /* 0x0003580001127983 */ /* 0x000f240000300800 */
[----:B------:R-:W4:Y:S01]  /*5bdf0*/  LDL.LU R19, [R1+0x35c] ;  /* 0x00035c0001137983 */ /* 0x000f220000300800 */
[----:B------:R0:W-:Y:S01]  /*5be00*/  STL.64 [R1+0x390], R24 ;  /* 0x0003901801007387 */ /* 0x0001e20000100a00 */
[----:B------:R-:W-:Y:S03]  /*5be10*/  STL.64 [R1+0x398], R26 ;  /* 0x0003981a01007387 */ /* 0x000fe60000100a00 */
        /* <DEDUP_REMOVED lines=8> */
[----:B0-----:R-:W3:Y:S01]  /*5bea0*/  LDL.LU.64 R20, [R1+0x22c8] ;  /* 0x0022c80001147983 */ /* 0x001ee20000300a00 */
[----:B-1----:R-:W-:Y:S01]  /*5beb0*/  IMAD.MOV.U32 R23, RZ, RZ, R24 ;  /* 0x000000ffff177224 */ /* 0x002fe200078e0018 */
[----:B------:R-:W-:Y:S02]  /*5bec0*/  MOV R22, R25 ;  /* 0x0000001900167202 */ /* 0x000fe40000000f00 */
[----:B------:R-:W2:Y:S01]  /*5bed0*/  LDL.LU.64 R24, [R1+0x22c0] ;  /* 0x0022c00001187983 */ /* 0x000ea20000300a00 */
[C---:B---3--:R-:W-:Y:S08]  /*5bee0*/  HMMA.16816.F32.BF16 R12, R8.reuse, R20, R12 ;  /* 0x00000014080c723c */ /* 0x048ff0000004180c */
        /* <DEDUP_REMOVED lines=8> */
[----:B------:R0:W-:Y:S02]  /*5bf70*/  STL.64 [R1+0x2248], R20 ;  /* 0x0022481401007387 */ /* 0x0001e40000100a00 */
[----:B0-----:R-:W-:Y:S01]  /*5bf80*/  IMAD.MOV.U32 R20, RZ, RZ, R23 ;  /* 0x000000ffff147224 */ /* 0x001fe200078e0017 */
[----:B------:R-:W-:-:S05]  /*5bf90*/  MOV R21, R22 ;  /* 0x0000001600157202 */ /* 0x000fca0000000f00 */
        /* <DEDUP_REMOVED lines=18> */
[----:B------:R-:W-:Y:S11]  /*5c0c0*/  MOV R2, R5 ;  /* 0x0000000500027202 */ /* 0x000ff60000000f00 */
[----:B------:R-:W-:Y:S10]  /*5c0d0*/  @!UPT UIADD3 URZ, URZ, URZ, URZ ;  /* 0x0000003f3f3ff290 */ /* 0x000ff4000fffe03f */
[----:B------:R0:W-:Y:S01]  /*5c0e0*/  STL.64 [R1+0x350], R16 ;  /* 0x0003501001007387 */ /* 0x0001e20000100a00 */
[----:B------:R-:W-:Y:S03]  /*5c0f0*/  STL.64 [R1+0x358], R18 ;  /* 0x0003581201007387 */ /* 0x000fe60000100a00 */
[----:B0-----:R-:W4:Y:S01]  /*5c100*/  LDL.LU.64 R16, [R1+0x22b0] ;  /* 0x0022b00001107983 */ /* 0x001f220000300a00 */
[----:B------:R-:W4:Y:S02]  /*5c110*/  LDL.LU.64 R6, [R1+0x22a8] ;  /* 0x0022a80001067983 */ /* 0x000f240000300a00 */
[----:B------:R-:W4:Y:S02]  /*5c120*/  LDL.LU.64 R4, [R1+0x22a0] ;  /* 0x0022a00001047983 */ /* 0x000f240000300a00 */
[C---:B----4-:R-:W-:Y:S11]  /*5c130*/  HMMA.16816.F32.BF16 R4, R8.reuse, R16, R4 ;  /* 0x000000100804723c */ /* 0x050ff60000041804 */
[----:B------:R-:W-:Y:S11]  /*5c140*/  @!UPT UIADD3 URZ, URZ, URZ, URZ ;  /* 0x0000003f3f3ff290 */ /* 0x000ff6000fffe03f */
[----:B------:R-:W-:Y:S01]  /*5c150*/  @!UPT UIADD3 URZ, URZ, URZ, URZ ;  /* 0x0000003f3f3ff290 */ /* 0x000fe2000fffe03f */
[----:B------:R-:W-:Y:S01]  /*5c160*/  STL.64 [R1+0x340], R4 ;  /* 0x0003400401007387 */ /* 0x000fe20000100a00 */
[----:B------:R0:W-:Y:S03]  /*5c170*/  STL.64 [R1+0x348], R6 ;  /* 0x0003480601007387 */ /* 0x0001e60000100a00 */
[----:B0-----:R-:W4:Y:S01]  /*5c180*/  LDL.LU.64 R6, [R1+0x2298] ;  /* 0x0022980001067983 */ /* 0x001f220000300a00 */
        /* <DEDUP_REMOVED lines=17> */
[----:B----4-:R-:W-:Y:S02]  /*5c2a0*/  STL.64 [R1+0x2230], R6 ;  /* 0x0022300601007387 */ /* 0x010fe40000100a00 */
[----:B------:R0:W-:Y:S02]  /*5c2b0*/  STL.64 [R1+0x2228], R4 ;  /* 0x0022280401007387 */ /* 0x0001e40000100a00 */
[----:B0-----:R-:W-:Y:S01]  /*5c2c0*/  MOV R5, R2 ;  /* 0x0000000200057202 */ /* 0x001fe20000000f00 */
[----:B---3--:R-:W-:Y:S01]  /*5c2d0*/  HMMA.16816.F32.BF16 R8, R8, R12, R20 ;  /* 0x0000000c0808723c */ /* 0x008fe20000041814 */
[----:B------:R-:W3:Y:S01]  /*5c2e0*/  LDL.LU.64 R20, [R1+0x2280] ;  /* 0x0022800001147983 */ /* 0x000ee20000300a00 */
[----:B------:R-:W-:Y:S01]  /*5c2f0*/  IMAD.MOV.U32 R28, RZ, RZ, R12 ;  /* 0x000000ffff1c7224 */ /* 0x000fe200078e000c */
[----:B------:R-:W-:Y:S11]  /*5c300*/  MOV R2, R13 ;  /* 0x0000000d00027202 */ /* 0x000ff60000000f00 */
[----:B------:R-:W-:Y:S09]  /*5c310*/  @!UPT UIADD3 URZ, URZ, URZ, URZ ;  /* 0x0000003f3f3ff290 */ /* 0x000ff2000fffe03f */
[----:B------:R0:W-:Y:S01]  /*5c320*/  STL.64 [R1+0x290], R8 ;  /* 0x0002900801007387 */ /* 0x0001e20000100a00 */
[----:B------:R1:W-:Y:S02]  /*5c330*/  STL.64 [R1+0x298], R10 ;  /* 0x0002980a01007387 */ /* 0x0003e40000100a00 */
[----:B------:R-:W3:Y:S02]  /*5c340*/  LDL.LU.64 R14, [R1+0x2278] ;  /* 0x00227800010e7983 */ /* 0x000ee40000300a00 */
[----:B------:R-:W3:Y:S01]  /*5c350*/  LDL.LU.64 R12, [R1+0x2270] ;  /* 0x00227000010c7983 */ /* 0x000ee20000300a00 */
        /* <DEDUP_REMOVED lines=16> */
[----:B0-----:R-:W2:Y:S01]  /*5c460*/  LDL.LU.64 R20, [R1+0x2248] ;  /* 0x0022480001147983 */ /* 0x001ea20000300a00 */
[C---:B----4-:R-:W-:Y:S01]  /*5c470*/  HMMA.16816.F32.BF16 R8, R12.reuse, R24, R8 ;  /* 0x000000180c08723c */ /* 0x050fe20000041808 */
[----:B------:R-:W-:Y:S02]  /*5c480*/  IMAD.MOV.U32 R4, RZ, RZ, R3 ;  /* 0x000000ffff047224 */ /* 0x000fe400078e0003 */
[----:B------:R-:W0:Y:S04]  /*5c490*/  S2R R3, SR_TID.X ;  /* 0x0000000000037919 */ /* 0x000e280000002100 */
[----:B------:R-:W1:Y:S01]  /*5c4a0*/  S2R R29, SR_TID.X ;  /* 0x00000000001d7919 */ /* 0x000e620000002100 */
[----:B--2---:R-:W-:Y:S03]  /*5c4b0*/  HMMA.16816.F32.BF16 R20, R12, R20, R16 ;  /* 0x000000140c14723c */ /* 0x004fe60000041810 */
[----:B------:R-:W2:Y:S11]  /*5c4c0*/  LDL.LU.64 R16, [R1+0x2240] ;  /* 0x0022400001107983 */ /* 0x000eb60000300a00 */
[----:B------:R-:W-:Y:S09]  /*5c4d0*/  @!UPT UIADD3 URZ, URZ, URZ, URZ ;  /* 0x0000003f3f3ff290 */ /* 0x000ff2000fffe03f */
[----:B------:R-:W-:Y:S01]  /*5c4e0*/  STL.64 [R1+0x260], R20 ;  /* 0x0002601401007387 */ /* 0x000fe20000100a00 */
[----:B------:R-:W-:Y:S02]  /*5c4f0*/  STL.64 [R1+0x268], R22 ;  /* 0x0002681601007387 */ /* 0x000fe40000100a00 */
[----:B------:R3:W-:Y:S02]  /*5c500*/  STL.64 [R1+0x250], R8 ;  /* 0x0002500801007387 */ /* 0x0007e40000100a00 */
[----:B------:R-:W-:Y:S02]  /*5c510*/  STL.64 [R1+0x258], R10 ;  /* 0x0002580a01007387 */ /* 0x000fe40000100a00 */
[----:B---3--:R-:W-:Y:S01]  /*5c520*/  IMAD.MOV.U32 R9, RZ, RZ, R24 ;  /* 0x000000ffff097224 */ /* 0x008fe200078e0018 */
[----:B------:R-:W-:-:S05]  /*5c530*/  MOV R8, R25 ;  /* 0x0000001900087202 */ /* 0x000fca0000000f00 */
[----:B------:R3:W-:Y:S04]  /*5c540*/  STL.64 [R1+0x2238], R8 ;  /* 0x0022380801007387 */ /* 0x0007e80000100a00 */
[----:B---3--:R-:W3:Y:S01]  /*5c550*/  LDL.LU R8, [R1+0x170] ;  /* 0x0001700001087983 */ /* 0x008ee20000300800 */
[----:B------:R-:W3:Y:S02]  /*5c560*/  LDL.LU R9, [R1+0x174] ;  /* 0x0001740001097983 */ /* 0x000ee40000300800 */
[----:B------:R-:W3:Y:S02]  /*5c570*/  LDL.LU R10, [R1+0x178] ;  /* 0x00017800010a7983 */ /* 0x000ee40000300800 */
[----:B------:R-:W3:Y:S01]  /*5c580*/  LDL.LU R11, [R1+0x17c] ;  /* 0x00017c00010b7983 */ /* 0x000ee20000300800 */
[----:B0-----:R-:W-:-:S02]  /*5c590*/  LOP3.LUT R3, R3, 0x7, RZ, 0xc0, !PT ;  /* 0x0000000703037812 */ /* 0x001fc400078ec0ff */
[----:B-1----:R-:W-:-:S03]  /*5c5a0*/  SHF.L.U32 R27, R29, 0x8, RZ ;  /* 0x000000081d1b7819 */ /* 0x002fc600000006ff */
[----:B------:R-:W-:-:S05]  /*5c5b0*/  IMAD.SHL.U32 R3, R3, 0x10, RZ ;  /* 0x0000001003037824 */ /* 0x000fca00078e00ff */
[----:B------:R-:W-:-:S04]  /*5c5c0*/  LOP3.LUT R23, R3, 0xf00, R27, 0xf8, !PT ;  /* 0x00000f0003177812 */ /* 0x000fc800078ef81b */
[----:B------:R-:W-:-:S05]  /*5c5d0*/  LOP3.LUT R23, R23, 0x10, R29, 0x78, !PT ;  /* 0x0000001017177812 */ /* 0x000fca00078e781d */
[----:B------:R-:W0:Y:S02]  /*5c5e0*/  LDSM.16.M88.4 R24, [R23+0x46080] ;  /* 0x046080001718783b */ /* 0x000e240000000200 */
[----:B------:R-:W1:Y:S02]  /*5c5f0*/  LDSM.16.M88.4 R20, [R23+0x47080] ;  /* 0x047080001714783b */ /* 0x000e640000000200 */
[----:B0-----:R-:W-:Y:S02]  /*5c600*/  STL.64 [R1+0x2210], R26 ;  /* 0x0022101a01007387 */ /* 0x001fe40000100a00 */
[----:B------:R0:W-:Y:S02]  /*5c610*/  STL.64 [R1+0x2208], R24 ;  /* 0x0022081801007387 */ /* 0x0001e40000100a00 */
[----:B0-----:R-:W4:Y:S01]  /*5c620*/  LDL.LU R24, [R1+0x150] ;  /* 0x0001500001187983 */ /* 0x001f220000300800 */
[----:B------:R-:W4:Y:S02]  /*5c630*/  LDL.LU R25, [R1+0x154] ;  /* 0x0001540001197983 */ /* 0x000f240000300800 */
[----:B------:R-:W4:Y:S02]  /*5c640*/  LDL.LU R26, [R1+0x158] ;  /* 0x00015800011a7983 */ /* 0x000f240000300800 */
[----:B------:R-:W4:Y:S01]  /*5c650*/  LDL.LU R27, [R1+0x15c] ;  /* 0x00015c00011b7983 */ /* 0x000f220000300800 */
[----:B---3--:R-:W-:Y:S01]  /*5c660*/  HMMA.16816.F32.BF16 R4, R12, R4, R8 ;  /* 0x000000040c04723c */ /* 0x008fe20000041808 */
[----:B------:R-:W3:Y:S11]  /*5c670*/  LDL.LU.64 R8, [R1+0x2238] ;  /* 0x0022380001087983 */ /* 0x000ef60000300a00 */
[----:B------:R-:W-:Y:S11]  /*5c680*/  @!UPT UIADD3 URZ, URZ, URZ, URZ ;  /* 0x0000003f3f3ff290 */ /* 0x000ff6000fffe03f */
[----:B------:R-:W-:Y:S01]  /*5c690*/  STL.64 [R1+0x240], R4 ;  /* 0x0002400401007387 */ /* 0x000fe20000100a00 */
[----:B------:R0:W-:Y:S03]  /*5c6a0*/  STL.64 [R1+0x248], R6 ;  /* 0x0002480601007387 */ /* 0x0001e60000100a00 */
[----:B0-----:R-:W2:Y:S01]  /*5c6b0*/  LDL.LU.64 R6, [R1+0x2230] ;  /* 0x0022300001067983 */ /* 0x001ea20000300a00 */
[----:B------:R-:W4:Y:S02]  /*5c6c0*/  LDL.LU.64 R4, [R1+0x2228] ;  /* 0x0022280001047983 */ /* 0x000f240000300a00 */
[----:B-1----:R-:W-:Y:S02]  /*5c6d0*/  STL.64 [R1+0x2178], R22 ;  /* 0x0021781601007387 */ /* 0x002fe40000100a00 */
[----:B------:R0:W-:Y:S02]  /*5c6e0*/  STL.64 [R1+0x2170], R20 ;  /* 0x0021701401007387 */ /* 0x0001e40000100a00 */
[----:B0-----:R-:W2:Y:S01]  /*5c6f0*/  LDL.LU R20, [R1+0x160] ;  /* 0x0001600001147983 */ /* 0x001ea20000300800 */
[----:B------:R-:W2:Y:S02]  /*5c700*/  LDL.LU R21, [R1+0x164] ;  /* 0x0001640001157983 */ /* 0x000ea40000300800 */
[----:B------:R-:W2:Y:S02]  /*5c710*/  LDL.LU R22, [R1+0x168] ;  /* 0x0001680001167983 */ /* 0x000ea40000300800 */
[----:B------:R-:W2:Y:S01]  /*5c720*/  LDL.LU R23, [R1+0x16c] ;  /* 0x00016c0001177983 */ /* 0x000ea20000300800 */
[----:B------:R-:W0:Y:S01]  /*5c730*/  S2R R3, SR_TID.X ;  /* 0x0000000000037919 */ /* 0x000e220000002100 */
[----:B------:R-:W-:-:S02]  /*5c740*/  SHF.L.U32 R19, R29, 0x8, RZ ;  /* 0x000000081d137819 */ /* 0x000fc400000006ff */
[----:B0-----:R-:W-:-:S05]  /*5c750*/  LOP3.LUT R3, R3, 0x7, RZ, 0xc0, !PT ;  /* 0x0000000703037812 */ /* 0x001fca00078ec0ff */
[----:B------:R-:W-:-:S05]  /*5c760*/  IMAD.SHL.U32 R3, R3, 0x10, RZ ;  /* 0x0000001003037824 */ /* 0x000fca00078e00ff */
[----:B------:R-:W-:-:S04]  /*5c770*/  LOP3.LUT R3, R3, 0xf00, R19, 0xf8, !PT ;  /* 0x00000f0003037812 */ /* 0x000fc800078ef813 */
[----:B------:R-:W-:-:S04]  /*5c780*/  LOP3.LUT R3, R3, 0x10, R29, 0x78, !PT ;  /* 0x0000001003037812 */ /* 0x000fc800078e781d */
[----:B------:R-:W-:Y:S01]  /*5c790*/  LOP3.LUT R3, R3, 0x20, RZ, 0x3c, !PT ;  /* 0x0000002003037812 */ /* 0x000fe200078e3cff */
[C---:B--2---:R-:W-:Y:S04]  /*5c7a0*/  HMMA.16816.F32.BF16 R20, R12.reuse, R16, R20 ;  /* 0x000000100c14723c */ /* 0x044fe80000041814 */
[----:B------:R-:W0:Y:S04]  /*5c7b0*/  LDSM.16.M88.4 R16, [R3+0x40080] ;  /* 0x040080000310783b */ /* 0x000e280000000200 */
[----:B0-----:R-:W-:Y:S11]  /*5c7c0*/  STL.64 [R1+0x20c0], R18 ;  /* 0x0020c01201007387 */ /* 0x001ff60000100a00 */
[----:B------:R-:W-:Y:S04]  /*5c7d0*/  @!UPT UIADD3 URZ, URZ, URZ, URZ ;  /* 0x0000003f3f3ff290 */ /* 0x000fe8000fffe03f */
[----:B------:R-:W-:Y:S02]  /*5c7e0*/  STL.64 [R1+0x230], R20 ;  /* 0x0002301401007387 */ /* 0x000fe40000100a00 */
[----:B------:R-:W-:Y:S02]  /*5c7f0*/  STL.64 [R1+0x238], R22 ;  /* 0x0002381601007387 */ /* 0x000fe40000100a00 */
[----:B------:R4:W-:Y:S02]  /*5c800*/  STL.64 [R1+0x20b8], R16 ;  /* 0x0020b81001007387 */ /* 0x0009e40000100a00 */
[----:B----4-:R-:W-:Y:S01]  /*5c810*/  HMMA.16816.F32.BF16 R16, R12, R4, R24 ;  /* 0x000000040c10723c */ /* 0x010fe20000041818 */
[----:B------:R-:W-:Y:S01]  /*5c820*/  STL.64 [R1+0x2198], R6 ;  /* 0x0021980601007387 */ /* 0x000fe20000100a00 */
[----:B------:R0:W-:Y:S11]  /*5c830*/  STL.64 [R1+0x2190], R4 ;  /* 0x0021900401007387 */ /* 0x0001f60000100a00 */
[----:B------:R-:W-:Y:S10]  /*5c840*/  @!UPT UIADD3 URZ, URZ, URZ, URZ ;  /* 0x0000003f3f3ff290 */ /* 0x000ff4000fffe03f */
[----:B------:R-:W-:Y:S01]  /*5c850*/  STL.64 [R1+0x220], R16 ;  /* 0x0002201001007387 */ /* 0x000fe20000100a00 */
[----:B------:R-:W-:Y:S02]  /*5c860*/  STL.64 [R1+0x228], R18 ;  /* 0x0002281201007387 */ /* 0x000fe40000100a00 */
[----:B0-----:R-:W2:Y:S02]  /*5c870*/  LDL.LU.64 R4, [R1] ;  /* 0x0000000001047983 */ /* 0x001ea40000300a00 */
[----:B--2---:R0:W-:Y:S04]  /*5c880*/  STL.64 [R1+0x21b0], R4 ;  /* 0x0021b00401007387 */ /* 0x0041e80000100a00 */
[----:B0-----:R-:W2:Y:S04]  /*5c890*/  LDL.LU.64 R4, [R1+0x10] ;  /* 0x0000100001047983 */ /* 0x001ea80000300a00 */
[----:B--2---:R3:W-:Y:S02]  /*5c8a0*/  STL.64 [R1+0x21c8], R4 ;  /* 0x0021c80401007387 */ /* 0x0047e40000100a00 */
[----:B---3--:R-:W-:Y:S01]  /*5c8b0*/  IMAD.MOV.U32 R4, RZ, RZ, R9 ;  /* 0x000000ffff047224 */ /* 0x008fe200078e0009 */
[----:B------:R-:W-:-:S02]  /*5c8c0*/  MOV R5, R8 ;  /* 0x0000000800057202 */ /* 0x000fc40000000f00 */
[----:B------:R-:W0:Y:S04]  /*5c8d0*/  LDSM.16.M88.4 R8, [R3+0x41080] ;  /* 0x041080000308783b */ /* 0x000e280000000200 */
[----:B------:R-:W-:Y:S04]  /*5c8e0*/  STL.64 [R1+0x21e0], R4 ;  /* 0x0021e00401007387 */ /* 0x000fe80000100a00 */
        /* <DEDUP_REMOVED lines=21> */
[----:B----4-:R0:W-:Y:S03]  /*5ca40*/  STL.64 [R1+0x21e8], R16 ;  /* 0x0021e81001007387 */ /* 0x0101e60000100a00 */
[----:B0-----:R-:W4:Y:S04]  /*5ca50*/  LDL.LU.64 R16, [R1+0x40] ;  /* 0x0000400001107983 */ /* 0x001f280000300a00 */
[----:B----4-:R0:W-:Y:S04]  /*5ca60*/  STL.64 [R1+0x2200], R16 ;  /* 0x0022001001007387 */ /* 0x0101e80000100a00 */
[----:B0-----:R-:W4:Y:S01]  /*5ca70*/  LDL.LU.64 R16, [R1+0x50] ;  /* 0x0000500001107983 */ /* 0x001f220000300a00 */
[----:B------:R-:W2:Y:S03]  /*5ca80*/  LDL.LU.64 R4, [R1+0x30] ;  /* 0x0000300001047983 */ /* 0x000ea60000300a00 */
[----:B--2---:R0:W-:Y:S04]  /*5ca90*/  STL.64 [R1+0x21f8], R4 ;  /* 0x0021f80401007387 */ /* 0x0041e80000100a00 */
        /* <DEDUP_REMOVED lines=16> */
[----:B------:R-:W-:Y:S01]  /*5cba0*/  IMAD.MOV.U32 R24, RZ, RZ, R28 ;  /* 0x000000ffff187224 */ /* 0x000fe200078e001c */
[----:B------:R-:W-:-:S07]  /*5cbb0*/  MOV R25, R2 ;  /* 0x0000000200197202 */ /* 0x000fce0000000f00 */
[----:B------:R-:W-:Y:S01]  /*5cbc0*/  HMMA.16816.F32.BF16 R12, R12, R24, R20 ;  /* 0x000000180c0c723c */ /* 0x000fe20000041814 */
[----:B---3--:R-:W-:Y:S01]  /*5cbd0*/  STL.64 [R1+0x21d8], R10 ;  /* 0x0021d80a01007387 */ /* 0x008fe20000100a00 */
[----:B--2---:R0:W-:Y:S03]  /*5cbe0*/  STL.64 [R1+0x21d0], R8 ;  /* 0x0021d00801007387 */ /* 0x0041e60000100a00 */
[----:B0-----:R-:W2:Y:S01]  /*5cbf0*/  LDL.LU R8, [R1+0x5a0] ;  /* 0x0005a00001087983 */ /* 0x001ea20000300800 */
[----:B------:R-:W2:Y:S02]  /*5cc00*/  LDL.LU R9, [R1+0x5a4] ;  /* 0x0005a40001097983 */ /* 0x000ea40000300800 */
[----:B------:R-:W2:Y:S02]  /*5cc10*/  LDL.LU R10, [R1+0x5a8] ;  /* 0x0005a800010a7983 */ /* 0x000ea40000300800 */
[----:B------:R-:W2:Y:S01]  /*5cc20*/  LDL.LU R11, [R1+0x5ac] ;  /* 0x0005ac00010b7983 */ /* 0x000ea20000300800 */
[----:B------:R-:W4:Y:S01]  /*5cc30*/  LDL.LU.64 R22, [R1+0x2220] ;  /* 0x0022200001167983 */ /* 0x000f220000300a00 */
[----:B------:R-:W4:Y:S02]  /*5cc40*/  LDL.LU.64 R20, [R1+0x2218] ;  /* 0x0022180001147983 */ /* 0x000f240000300a00 */
[----:B------:R-:W4:Y:S02]  /*5cc50*/  LDL.LU.64 R26, [R1+0x2210] ;  /* 0x00221000011a7983 */ /* 0x000f240000300a00 */
[----:B------:R-:W4:Y:S07]  /*5cc60*/  LDL.LU.64 R24, [R1+0x2208] ;  /* 0x0022080001187983 */ /* 0x000f2e0000300a00 */
[----:B------:R-:W-:Y:S01]  /*5cc70*/  STL.64 [R1+0x170], R12 ;  /* 0x0001700c01007387 */ /* 0x000fe20000100a00 */
[----:B------:R-:W-:Y:S02]  /*5cc80*/  STL.64 [R1+0x178], R14 ;  /* 0x0001780e01007387 */ /* 0x000fe40000100a00 */
[----:B------:R-:W0:Y:S02]  /*5cc90*/  LDSM.16.M88.4 R12, [R3+0x42080] ;  /* 0x04208000030c783b */ /* 0x000e240000000200 */
[----:B0-----:R-:W-:Y:S02]  /*5cca0*/  STL.64 [R1+0x1fc0], R14 ;  /* 0x001fc00e01007387 */ /* 0x001fe40000100a00 */
[----:B------:R0:W-:Y:S02]  /*5ccb0*/  STL.64 [R1+0x1fb8], R12 ;  /* 0x001fb80c01007387 */ /* 0x0001e40000100a00 */
[----:B0-----:R-:W3:Y:S01]  /*5ccc0*/  LDL.LU.64 R12, [R1+0x60] ;  /* 0x00006000010c7983 */ /* 0x001ee20000300a00 */
[----:B------:R-:W2:Y:S01]  /*5ccd0*/  LDL.64 R14, [R1+0x68] ;  /* 0x00006800010e7983 */ /* 0x000ea20000100a00 */
[C---:B----4-:R-:W-:Y:S11]  /*5cce0*/  HMMA.16816.F32.BF16 R20, R24.reuse, R16, R20 ;  /* 0x000000101814723c */ /* 0x050ff60000041814 */
[----:B------:R-:W-:Y:S11]  /*5ccf0*/  @!UPT UIADD3 URZ, URZ, URZ, URZ ;  /* 0x0000003f3f3ff290 */ /* 0x000ff6000fffe03f */
[----:B------:R-:W-:Y:S01]  /*5cd00*/  @!UPT UIADD3 URZ, URZ, URZ, URZ ;  /* 0x0000003f3f3ff290 */ /* 0x000fe2000fffe03f */
[----:B------:R0:W-:Y:S01]  /*5cd10*/  STL.64 [R1+0x160], R20 ;  /* 0x0001601401007387 */ /* 0x0001e20000100a00 */
[----:B------:R1:W-:Y:S02]  /*5cd20*/  STL.64 [R1+0x168], R22 ;  /* 0x0001681601007387 */ /* 0x0003e40000100a00 */
[----:B0-----:R-:W-:Y:S01]  /*5cd30*/  IMAD.MOV.U32 R21, RZ, RZ, R16 ;  /* 0x000000ffff157224 */ /* 0x001fe200078e0010 */
[----:B------:R-:W-:Y:S02]  /*5cd40*/  MOV R20, R17 ;  /* 0x0000001100147202 */ /* 0x000fe40000000f00 */
[----:B------:R-:W4:Y:S02]  /*5cd50*/  LDL.LU.64 R16, [R1+0x2200] ;  /* 0x0022000001107983 */ /* 0x000f240000300a00 */
[C---:B----4-:R-:W-:Y:S01]  /*5cd60*/  HMMA.16816.F32.BF16 R4, R24.reuse, R16, R4 ;  /* 0x000000101804723c */ /* 0x050fe20000041804 */
[----:B-1----:R-:W-:Y:S01]  /*5cd70*/  IMAD.MOV.U32 R23, RZ, RZ, R16 ;  /* 0x000000ffff177224 */ /* 0x002fe200078e0010 */
        /* <DEDUP_REMOVED lines=15> */
[C---:B--2---:R-:W-:Y:S02]  /*5ce70*/  HMMA.16816.F32.BF16 R4, R24.reuse, R4, R8 ;  /* 0x000000041804723c */ /* 0x044fe40000041808 */
[----:B------:R-:W2:Y:S01]  /*5ce80*/  LDL.LU.64 R10, [R1+0x21d8] ;  /* 0x0021d800010a7983 */ /* 0x000ea20000300a00 */
[----:B------:R-:W2:Y:S11]  /*5ce90*/  LDL.LU.64 R8, [R1+0x21d0] ;  /* 0x0021d00001087983 */ /* 0x000eb60000300a00 */
[----:B------:R-:W-:Y:S09]  /*5cea0*/  @!UPT UIADD3 URZ, URZ, URZ, URZ ;  /* 0x0000003f3f3ff290 */ /* 0x000ff2000fffe03f */
        /* <DEDUP_REMOVED lines=20> */
[----:B------:R-:W4:Y:S02]  /*5cff0*/  LDL.LU.64 R6, [R1+0x2198] ;  /* 0x0021980001067983 */ /* 0x000f240000300a00 */
[----:B------:R-:W2:Y:S02]  /*5d000*/  LDL.LU.64 R4, [R1+0x2190] ;  /* 0x0021900001047983 */ /* 0x000ea40000300a00 */
[----:B--2---:R-:W-:Y:S11]  /*5d010*/  HMMA.16816.F32.BF16 R8, R24, R4, R8 ;  /* 0x000000041808723c */ /* 0x004ff60000041808 */
[----:B------:R-:W-:Y:S11]  /*5d020*/  @!UPT UIADD3 URZ, URZ, URZ, URZ ;  /* 0x0000003f3f3ff290 */ /* 0x000ff6000fffe03f */
[----:B------:R-:W-:Y:S01]  /*5d030*/  @!UPT UIADD3 URZ, URZ, URZ, URZ ;  /* 0x0000003f3f3ff290 */ /* 0x000fe2000fffe03f */
[----:B------:R0:W-:Y:S01]  /*5d040*/  STL.64 [R1+0x100], R8 ;  /* 0x0001000801007387 */ /* 0x0001e20000100a00 */
[----:B------:R1:W-:Y:S03]  /*5d050*/  STL.64 [R1+0x108], R10 ;  /* 0x0001080a01007387 */ /* 0x0003e60000100a00 */
[----:B0-----:R-:W2:Y:S01]  /*5d060*/  LDL.LU R8, [R1+0x210] ;  /* 0x0002100001087983 */ /* 0x001ea20000300800 */
[----:B------:R-:W2:Y:S02]  /*5d070*/  LDL.LU R9, [R1+0x214] ;  /* 0x0002140001097983 */ /* 0x000ea40000300800 */
[----:B-1----:R-:W2:Y:S02]  /*5d080*/  LDL.LU R10, [R1+0x218] ;  /* 0x00021800010a7983 */ /* 0x002ea40000300800 */
[----:B------:R-:W2:Y:S02]  /*5d090*/  LDL.LU R11, [R1+0x21c] ;  /* 0x00021c00010b7983 */ /* 0x000ea40000300800 */
[----:B--2---:R-:W-:Y:S01]  /*5d0a0*/  STL.64 [R1+0x2130], R10 ;  /* 0x0021300a01007387 */ /* 0x004fe20000100a00 */
[----:B------:R0:W-:Y:S02]  /*5d0b0*/  STL.64 [R1+0x2128], R8 ;  /* 0x0021280801007387 */ /* 0x0001e40000100a00 */
[----:B0-----:R-:W-:Y:S01]  /*5d0c0*/  IMAD.MOV.U32 R8, RZ, RZ, R17 ;  /* 0x000000ffff087224 */ /* 0x001fe200078e0011 */
[----:B------:R-:W-:-:S05]  /*5d0d0*/  MOV R9, R16 ;  /* 0x0000001000097202 */ /* 0x000fca0000000f00 */
[----:B------:R0:W-:Y:S01]  /*5d0e0*/  STL.64 [R1+0x2140], R8 ;  /* 0x0021400801007387 */ /* 0x0001e20000100a00 */
[----:B----4-:R-:W-:Y:S02]  /*5d0f0*/  STL.64 [R1+0x20e0], R6 ;  /* 0x0020e00601007387 */ /* 0x010fe40000100a00 */
[----:B------:R1:W-:Y:S02]  /*5d100*/  STL.64 [R1+0x20d8], R4 ;  /* 0x0020d80401007387 */ /* 0x0003e40000100a00 */
[----:B------:R-:W2:Y:S01]  /*5d110*/  LDL.LU R16, [R1+0x3e0] ;  /* 0x0003e00001107983 */ /* 0x000ea20000300800 */
[----:B------:R-:W2:Y:S01]  /*5d120*/  LDL.LU R17, [R1+0x3e4] ;  /* 0x0003e40001117983 */ /* 0x000ea20000300800 */
[----:B------:R-:W4:Y:S02]  /*5d130*/  LDL.LU R18, [R1+0x3e8] ;  /* 0x0003e80001127983 */ /* 0x000f240000300800 */
[----:B------:R-:W4:Y:S02]  /*5d140*/  LDL.LU R19, [R1+0x3ec] ;  /* 0x0003ec0001137983 */ /* 0x000f240000300800 */
[----:B0-----:R-:W-:Y:S01]  /*5d150*/  IMAD.MOV.U32 R8, RZ, RZ, R23 ;  /* 0x000000ffff087224 */ /* 0x001fe200078e0017 */
[----:B------:R-:W-:Y:S01]  /*5d160*/  MOV R9, R22 ;  /* 0x0000001600097202 */ /* 0x000fe20000000f00 */
[----:B-1----:R-:W-:Y:S01]  /*5d170*/  IMAD.MOV.U32 R4, RZ, RZ, R2 ;  /* 0x000000ffff047224 */ /* 0x002fe200078e0002 */
[----:B------:R-:W-:Y:S01]  /*5d180*/  MOV R5, R3 ;  /* 0x0000000300057202 */ /* 0x000fe20000000f00 */
[----:B------:R-:W3:Y:S01]  /*5d190*/  LDL.LU R2, [R1+0x218c] ;  /* 0x00218c0001027983 */ /* 0x000ee20000300800 */
[----:B------:R-:W3:Y:S02]  /*5d1a0*/  LDL.LU R3, [R1+0x2188] ;  /* 0x0021880001037983 */ /* 0x000ee40000300800 */
[----:B------:R0:W-:Y:S01]  /*5d1b0*/  STL.64 [R1+0x2158], R8 ;  /* 0x0021580801007387 */ /* 0x0001e20000100a00 */
[----:B------:R1:W-:Y:S01]  /*5d1c0*/  STL.64 [R1+0x20f8], R4 ;  /* 0x0020f80401007387 */ /* 0x0003e20000100a00 */
[----:B0-----:R-:W-:Y:S01]  /*5d1d0*/  MOV R9, R20 ;  /* 0x0000001400097202 */ /* 0x001fe20000000f00 */
[----:B------:R-:W-:-:S02]  /*5d1e0*/  IMAD.MOV.U32 R8, RZ, RZ, R21 ;  /* 0x000000ffff087224 */ /* 0x000fc400078e0015 */
[----:B-1----:R-:W-:Y:S01]  /*5d1f0*/  IMAD.MOV.U32 R4, RZ, RZ, R28 ;  /* 0x000000ffff047224 */ /* 0x002fe200078e001c */
[----:B------:R-:W-:Y:S01]  /*5d200*/  MOV R5, R29 ;  /* 0x0000001d00057202 */ /* 0x000fe20000000f00 */
[----:B----4-:R-:W-:Y:S01]  /*5d210*/  STL.64 [R1+0x20d0], R18 ;  /* 0x0020d01201007387 */ /* 0x010fe20000100a00 */
[----:B--2---:R0:W-:Y:S03]  /*5d220*/  STL.64 [R1+0x20c8], R16 ;  /* 0x0020c81001007387 */ /* 0x0041e60000100a00 */
[----:B0-----:R-:W2:Y:S01]  /*5d230*/  LDL.LU R16, [R1+0x470] ;  /* 0x0004700001107983 */ /* 0x001ea20000300800 */
[----:B------:R-:W2:Y:S02]  /*5d240*/  LDL.LU R17, [R1+0x474] ;  /* 0x0004740001117983 */ /* 0x000ea40000300800 */
[----:B------:R-:W4:Y:S02]  /*5d250*/  LDL.LU R18, [R1+0x478] ;  /* 0x0004780001127983 */ /* 0x000f240000300800 */
[----:B------:R-:W4:Y:S01]  /*5d260*/  LDL.LU R19, [R1+0x47c] ;  /* 0x00047c0001137983 */ /* 0x000f220000300800 */
[----:B------:R-:W3:Y:S01]  /*5d270*/  LDL.LU R20, [R1+0x500] ;  /* 0x0005000001147983 */ /* 0x000ee20000300800 */
[----:B------:R-:W3:Y:S02]  /*5d280*/  LDL.LU R21, [R1+0x504] ;  /* 0x0005040001157983 */ /* 0x000ee40000300800 */
[----:B------:R-:W3:Y:S02]  /*5d290*/  LDL.LU R22, [R1+0x508] ;  /* 0x0005080001167983 */ /* 0x000ee40000300800 */
[----:B------:R-:W3:Y:S01]  /*5d2a0*/  LDL.LU R23, [R1+0x50c] ;  /* 0x00050c0001177983 */ /* 0x000ee20000300800 */
[----:B------:R-:W2:Y:S01]  /*5d2b0*/  LDL.LU R28, [R1+0x2184] ;  /* 0x00218400011c7983 */ /* 0x000ea20000300800 */
[----:B------:R-:W2:Y:S02]  /*5d2c0*/  LDL.LU R29, [R1+0x2180] ;  /* 0x00218000011d7983 */ /* 0x000ea40000300800 */
        /* <DEDUP_REMOVED lines=17> */
[----:B----4-:R-:W-:Y:S01]  /*5d3e0*/  STL.64 [R1+0x20f0], R18 ;  /* 0x0020f01201007387 */ /* 0x010fe20000100a00 */
[----:B------:R0:W-:Y:S03]  /*5d3f0*/  STL.64 [R1+0x20e8], R16 ;  /* 0x0020e81001007387 */ /* 0x0001e60000100a00 */
        /* <DEDUP_REMOVED lines=15> */
[----:B0-----:R-:W4:Y:S01]  /*5d4f0*/  LDL.LU.64 R24, [R1+0x20] ;  /* 0x0000200001187983 */ /* 0x001f220000300a00 */
[----:B-1----:R-:W2:Y:S01]  /*5d500*/  LDL.64 R26, [R1+0x28] ;  /* 0x00002800011a7983 */ /* 0x002ea20000100a00 */
[C---:B---3--:R-:W-:Y:S02]  /*5d510*/  HMMA.16816.F32.BF16 R8, R20.reuse, R8, R4 ;  /* 0x000000081408723c */ /* 0x048fe40000041804 */
        /* <DEDUP_REMOVED lines=14> */
[----:B------:R-:W2:Y:S11]  /*5d600*/  LDL.LU.64 R4, [R1+0x2138] ;  /* 0x0021380001047983 */ /* 0x000eb60000300a00 */
        /* <DEDUP_REMOVED lines=9> */
[----:B------:R1:W-:Y:S03]  /*5d6a0*/  STL.64 [R1+0x218], R10 ;  /* 0x0002180a01007387 */ /* 0x0003e60000100a00 */
[----:B0-----:R-:W3:Y:S01]  /*5d6b0*/  LDL.LU R8, [R1+0x2f0] ;  /* 0x0002f00001087983 */ /* 0x001ee20000300800 */
[----:B-1----:R-:W-:Y:S01]  /*5d6c0*/  MOV R10, R28 ;  /* 0x0000001c000a7202 */ /* 0x002fe20000000f00 */
[----:B------:R-:W-:Y:S02]  /*5d6d0*/  IMAD.MOV.U32 R11, RZ, RZ, R3 ;  /* 0x000000ffff0b7224 */ /* 0x000fe400078e0003 */
[----:B------:R-:W-:Y:S02]  /*5d6e0*/  IMAD.MOV.U32 R9, RZ, RZ, R29 ;  /* 0x000000ffff097224 */ /* 0x000fe400078e001d */
[----:B------:R-:W4:Y:S01]  /*5d6f0*/  LDL.LU R29, [R1+0x2120] ;  /* 0x00212000011d7983 */ /* 0x000f220000300800 */
[----:B------:R-:W4:Y:S02]  /*5d700*/  LDL.LU R28, [R1+0x211c] ;  /* 0x00211c00011c7983 */ /* 0x000f240000300800 */
[----:B------:R-:W4:Y:S02]  /*5d710*/  LDL.LU R3, [R1+0x2118] ;  /* 0x0021180001037983 */ /* 0x000f240000300800 */
[----:B------:R0:W-:Y:S01]  /*5d720*/  STL.64 [R1+0x2098], R10 ;  /* 0x0020980a01007387 */ /* 0x0001e20000100a00 */
[----:B---3--:R-:W-:Y:S01]  /*5d730*/  STL.64 [R1+0x2090], R8 ;  /* 0x0020900801007387 */ /* 0x008fe20000100a00 */
[----:B0-----:R-:W3:Y:S01]  /*5d740*/  LDL.64 R10, [R1+0x48] ;  /* 0x00004800010a7983 */ /* 0x001ee20000100a00 */
[----:B--2---:R-:W-:Y:S02]  /*5d750*/  HMMA.16816.F32.BF16 R4, R20, R4, R16 ;  /* 0x000000041404723c */ /* 0x004fe40000041810 */
[----:B---3--:R0:W-:Y:S04]  /*5d760*/  STL.64 [R1+0x20a0], R10 ;  /* 0x0020a00a01007387 */ /* 0x0081e80000100a00 */
[----:B0-----:R-:W2:Y:S01]  /*5d770*/  LDL.64 R10, [R1+0x58] ;  /* 0x00005800010a7983 */ /* 0x001ea20000100a00 */
[----:B------:R0:W-:Y:S02]  /*5d780*/  STL.64 [R1+0x2078], R26 ;  /* 0x0020781a01007387 */ /* 0x0001e40000100a00 */
[----:B------:R-:W3:Y:S02]  /*5d790*/  LDL.LU R24, [R1+0x300] ;  /* 0x0003000001187983 */ /* 0x000ee40000300800 */
[----:B------:R-:W3:Y:S01]  /*5d7a0*/  LDL.LU R25, [R1+0x304] ;  /* 0x0003040001197983 */ /* 0x000ee20000300800 */
[----:B0-----:R-:W2:Y:S01]  /*5d7b0*/  LDL.LU R26, [R1+0x308] ;  /* 0x00030800011a7983 */ /* 0x001ea20000300800 */
[----:B------:R-:W2:Y:S03]  /*5d7c0*/  LDL.LU R27, [R1+0x30c] ;  /* 0x00030c00011b7983 */ /* 0x000ea60000300800 */
[----:B--2---:R4:W-:Y:S01]  /*5d7d0*/  STL.64 [R1+0x20b0], R26 ;  /* 0x0020b01a01007387 */ /* 0x0049e20000100a00 */
[----:B---3--:R0:W-:Y:S02]  /*5d7e0*/  STL.64 [R1+0x20a8], R24 ;  /* 0x0020a81801007387 */ /* 0x0081e40000100a00 */
[----:B----4-:R-:W-:Y:S01]  /*5d7f0*/  IMAD.MOV.U32 R26, RZ, RZ, R28 ;  /* 0x000000ffff1a7224 */ /* 0x010fe200078e001c */
[----:B0-----:R-:W2:Y:S01]  /*5d800*/  LDL.LU R24, [R1+0x3d0] ;  /* 0x0003d00001187983 */ /* 0x001ea20000300800 */
[----:B------:R-:W-:-:S02]  /*5d810*/  MOV R25, R3 ;  /* 0x0000000300197202 */ /* 0x000fc40000000f00 */
[----:B------:R-:W3:Y:S02]  /*5d820*/  LDL.LU R3, [R1+0x2114] ;  /* 0x0021140001037983 */ /* 0x000ee40000300800 */
[----:B------:R-:W4:Y:S01]  /*5d830*/  LDL.LU R28, [R1+0x2110] ;  /* 0x00211000011c7983 */ /* 0x000f220000300800 */
[----:B------:R-:W2:Y:S01]  /*5d840*/  LDL.LU.64 R18, [R1+0x2108] ;  /* 0x0021080001127983 */ /* 0x000ea20000300a00 */
[----:B------:R-:W2:Y:S02]  /*5d850*/  LDL.LU.64 R16, [R1+0x2100] ;  /* 0x0021000001107983 */ /* 0x000ea40000300a00 */
[----:B------:R0:W-:Y:S02]  /*5d860*/  STL.64 [R1+0x310], R4 ;  /* 0x0003100401007387 */ /* 0x0001e40000100a00 */
[----:B------:R2:W-:Y:S01]  /*5d870*/  STL.64 [R1+0x318], R6 ;  /* 0x0003180601007387 */ /* 0x0005e20000100a00 */
[----:B0-----:R-:W2:Y:S02]  /*5d880*/  LDL.LU.64 R4, [R1+0x20f8] ;  /* 0x0020f80001047983 */ /* 0x001ea40000300a00 */
[C---:B--2---:R-:W-:Y:S02]  /*5d890*/  HMMA.16816.F32.BF16 R4, R20.reuse, R4, R16 ;  /* 0x000000041404723c */ /* 0x044fe40000041810 */
        /* <DEDUP_REMOVED lines=13> */
[----:B------:R-:W2:Y:S01]  /*5d970*/  LDL.LU.64 R16, [R1+0x20c8] ;  /* 0x0020c80001107983 */ /* 0x000ea20000300a00 */
[----:B------:R-:W-:Y:S01]  /*5d980*/  MOV R27, R29 ;  /* 0x0000001d001b7202 */ /* 0x000fe20000000f00 */
[----:B--2---:R-:W-:Y:S01]  /*5d990*/  HMMA.16816.F32.BF16 R20, R20, R12, R16 ;  /* 0x0000000c1414723c */ /* 0x004fe20000041810 */
[----:B------:R-:W2:Y:S01]  /*5d9a0*/  LDL.LU.64 R18, [R1+0x20c0] ;  /* 0x0020c00001127983 */ /* 0x000ea20000300a00 */
[----:B------:R-:W2:Y:S11]  /*5d9b0*/  LDL.LU.64 R16, [R1+0x20b8] ;  /* 0x0020b80001107983 */ /* 0x000eb60000300a00 */
[----:B------:R-:W-:Y:S10]  /*5d9c0*/  @!UPT UIADD3 URZ, URZ, URZ, URZ ;  /* 0x0000003f3f3ff290 */ /* 0x000ff4000fffe03f */
[----:B------:R0:W-:Y:S01]  /*5d9d0*/  STL.64 [R1+0x3e0], R20 ;  /* 0x0003e01401007387 */ /* 0x0001e20000100a00 */
[----:B------:R-:W-:Y:S02]  /*5d9e0*/  STL.64 [R1+0x3e8], R22 ;  /* 0x0003e81601007387 */ /* 0x000fe40000100a00 */
[----:B0-----:R-:W-:Y:S01]  /*5d9f0*/  IMAD.MOV.U32 R21, RZ, RZ, R10 ;  /* 0x000000ffff157224 */ /* 0x001fe200078e000a */
[----:B------:R-:W-:Y:S01]  /*5da00*/  MOV R20, R11 ;  /* 0x0000000b00147202 */ /* 0x000fe20000000f00 */
[----:B--2---:R-:W-:Y:S11]  /*5da10*/  HMMA.16816.F32.BF16 R24, R16, R10, R24 ;  /* 0x0000000a1018723c */ /* 0x004ff60000041818 */
[----:B------:R-:W-:Y:S11]  /*5da20*/  @!UPT UIADD3 URZ, URZ, URZ, URZ ;  /* 0x0000003f3f3ff290 */ /* 0x000ff6000fffe03f */
[----:B------:R-:W-:Y:S01]  /*5da30*/  @!UPT UIADD3 URZ, URZ, URZ, URZ ;  /* 0x0000003f3f3ff290 */ /* 0x000fe2000fffe03f */
[----:B------:R-:W-:Y:S01]  /*5da40*/  STL.64 [R1+0x3d0], R24 ;  /* 0x0003d01801007387 */ /* 0x000fe20000100a00 */
[----:B------:R0:W-:Y:S03]  /*5da50*/  STL.64 [R1+0x3d8], R26 ;  /* 0x0003d81a01007387 */ /* 0x0001e60000100a00 */
[----:B0-----:R-:W2:Y:S01]  /*5da60*/  LDL.LU.64 R26, [R1+0x20b0] ;  /* 0x0020b000011a7983 */ /* 0x001ea20000300a00 */
[----:B------:R-:W2:Y:S02]  /*5da70*/  LDL.LU.64 R24, [R1+0x20a8] ;  /* 0x0020a80001187983 */ /* 0x000ea40000300a00 */
[----:B------:R-:W2:Y:S02]  /*5da80*/  LDL.LU.64 R10, [R1+0x20a0] ;  /* 0x0020a000010a7983 */ /* 0x000ea40000300a00 */
[----:B----4-:R-:W-:Y:S01]  /*5da90*/  IMAD.MOV.U32 R22, RZ, RZ, R28 ;  /* 0x000000ffff167224 */ /* 0x010fe200078e001c */
[----:B---3--:R-:W-:-:S05]  /*5daa0*/  MOV R23, R3 ;  /* 0x0000000300177202 */ /* 0x008fca0000000f00 */
[----:B------:R0:W-:Y:S01]  /*5dab0*/  STL.64 [R1+0x2088], R22 ;  /* 0x0020881601007387 */ /* 0x0001e20000100a00 */
[----:B------:R-:W-:Y:S03]  /*5dac0*/  STL.64 [R1+0x2080], R20 ;  /* 0x0020801401007387 */ /* 0x000fe60000100a00 */
[----:B0-----:R-:W3:Y:S01]  /*5dad0*/  LDL.64 R22, [R1+0x38] ;  /* 0x0000380001167983 */ /* 0x001ee20000100a00 */
[----:B--2---:R-:W-:Y:S01]  /*5dae0*/  HMMA.16816.F32.BF16 R24, R16, R10, R24 ;  /* 0x0000000a1018723c */ /* 0x004fe20000041818 */
[----:B------:R-:W-:Y:S01]  /*5daf0*/  IMAD.MOV.U32 R12, RZ, RZ, R10 ;  /* 0x000000ffff0c7224 */ /* 0x000fe200078e000a */
[----:B------:R-:W-:Y:S02]  /*5db00*/  MOV R5, R11 ;  /* 0x0000000b00057202 */ /* 0x000fe40000000f00 */
[----:B------:R-:W3:Y:S01]  /*5db10*/  LDL.LU.64 R10, [R1+0x2098] ;  /* 0x00209800010a7983 */ /* 0x000ee20000300a00 */
[----:B------:R-:W3:Y:S02]  /*5db20*/  LDL.LU.64 R8, [R1+0x2090] ;  /* 0x0020900001087983 */ /* 0x000ee40000300a00 */
[----:B------:R-:W-:Y:S02]  /*5db30*/  STL.64 [R1+0x2038], R14 ;  /* 0x0020380e01007387 */ /* 0x000fe40000100a00 */
[----:B------:R0:W-:Y:S02]  /*5db40*/  STL [R1+0x2030], R12 ;  /* 0x0020300c01007387 */ /* 0x0001e40000100800 */
[----:B0-----:R-:W2:Y:S01]  /*5db50*/  LDL.LU R12, [R1+0x2e0] ;  /* 0x0002e000010c7983 */ /* 0x001ea20000300800 */
[----:B------:R-:W2:Y:S11]  /*5db60*/  LDL.LU R13, [R1+0x2e4] ;  /* 0x0002e400010d7983 */ /* 0x000eb60000300800 */
[----:B------:R-:W-:Y:S01]  /*5db70*/  @!UPT UIADD3 URZ, URZ, URZ, URZ ;  /* 0x0000003f3f3ff290 */ /* 0x000fe2000fffe03f */
[----:B------:R-:W-:Y:S01]  /*5db80*/  IMAD.MOV.U32 R28, RZ, RZ, R24 ;  /* 0x000000ffff1c7224 */ /* 0x000fe200078e0018 */
[----:B------:R-:W-:Y:S01]  /*5db90*/  MOV R29, R25 ;  /* 0x00000019001d7202 */ /* 0x000fe20000000f00 */
[----:B------:R-:W-:Y:S01]  /*5dba0*/  IMAD.MOV.U32 R3, RZ, RZ, R26 ;  /* 0x000000ffff037224 */ /* 0x000fe200078e001a */
[----:B------:R-:W-:-:S05]  /*5dbb0*/  MOV R4, R27 ;  /* 0x0000001b00047202 */ /* 0x000fca0000000f00 */
[----:B------:R0:W-:Y:S01]  /*5dbc0*/  STL [R1+0x1c80], R4 ;  /* 0x001c800401007387 */ /* 0x0001e20000100800 */
[----:B------:R1:W-:Y:S02]  /*5dbd0*/  STL [R1+0x1c7c], R3 ;  /* 0x001c7c0301007387 */ /* 0x0003e40000100800 */
[----:B------:R4:W-:Y:S02]  /*5dbe0*/  STL [R1+0x1c78], R29 ;  /* 0x001c781d01007387 */ /* 0x0009e40000100800 */
[----:B------:R0:W-:Y:S02]  /*5dbf0*/  STL [R1+0x1c74], R28 ;  /* 0x001c741c01007387 */ /* 0x0001e40000100800 */
[----:B------:R-:W-:Y:S01]  /*5dc00*/  IMAD.MOV.U32 R14, RZ, RZ, R2 ;  /* 0x000000ffff0e7224 */ /* 0x000fe200078e0002 */
[----:B------:R-:W-:Y:S01]  /*5dc10*/  MOV R15, R0 ;  /* 0x00000000000f7202 */ /* 0x000fe20000000f00 */
[----:B---3--:R-:W-:Y:S07]  /*5dc20*/  HMMA.16816.F32.BF16 R24, R16, R22, R8 ;  /* 0x000000161018723c */ /* 0x008fee0000041808 */
[----:B------:R-:W-:Y:S01]  /*5dc30*/  IMAD.MOV.U32 R9, RZ, RZ, R22 ;  /* 0x000000ffff097224 */ /* 0x000fe200078e0016 */
[----:B------:R-:W-:-:S02]  /*5dc40*/  MOV R8, R23 ;  /* 0x0000001700087202 */ /* 0x000fc40000000f00 */
[----:B------:R-:W3:Y:S01]  /*5dc50*/  LDL.LU.64 R22, [R1+0x2088] ;  /* 0x0020880001167983 */ /* 0x000ee20000300a00 */
[----:B------:R-:W2:Y:S11]  /*5dc60*/  LDL.LU.64 R20, [R1+0x2080] ;  /* 0x0020800001147983 */ /* 0x000eb60000300a00 */
[----:B------:R-:W-:Y:S01]  /*5dc70*/  @!UPT UIADD3 URZ, URZ, URZ, URZ ;  /* 0x0000003f3f3ff290 */ /* 0x000fe2000fffe03f */
[----:B------:R-:W-:Y:S01]  /*5dc80*/  STL.64 [R1+0x2f0], R24 ;  /* 0x0002f01801007387 */ /* 0x000fe20000100a00 */
[----:B------:R-:W-:Y:S01]  /*5dc90*/  IMAD.MOV.U32 R2, RZ, RZ, R26 ;  /* 0x000000ffff027224 */ /* 0x000fe200078e001a */
[----:B------:R-:W-:Y:S02]  /*5dca0*/  MOV R0, R27 ;  /* 0x0000001b00007202 */ /* 0x000fe40000000f00 */
[----:B------:R-:W2:Y:S03]  /*5dcb0*/  LDL.LU.64 R26, [R1+0x2078] ;  /* 0x00207800011a7983 */ /* 0x000ea60000300a00 */
[----:B------:R-:W-:Y:S02]  /*5dcc0*/  STL [R1+0x1c88], R0 ;  /* 0x001c880001007387 */ /* 0x000fe40000100800 */
[----:B------:R-:W-:Y:S01]  /*5dcd0*/  STL [R1+0x1c84], R2 ;  /* 0x001c840201007387 */ /* 0x000fe20000100800 */
[----:B--2---:R-:W-:Y:S01]  /*5dce0*/  HMMA.16816.F32.BF16 R12, R16, R26, R12 ;  /* 0x0000001a100c723c */ /* 0x004fe2000004180c */
[----:B------:R-:W-:Y:S11]  /*5dcf0*/  STL.64 [R1+0x1fe8], R26 ;  /* 0x001fe81a01007387 */ /* 0x000ff60000100a00 */
[----:B------:R-:W-:Y:S11]  /*5dd00*/  @!UPT UIADD3 URZ, URZ, URZ, URZ ;  /* 0x0000003f3f3ff290 */ /* 0x000ff6000fffe03f */
[----:B------:R-:W-:Y:S01]  /*5dd10*/  @!UPT UIADD3 URZ, URZ, URZ, URZ ;  /* 0x0000003f3f3ff290 */ /* 0x000fe2000fffe03f */
[----:B0-----:R-:W-:Y:S01]  /*5dd20*/  IMAD.MOV.U32 R4, RZ, RZ, R12 ;  /* 0x000000ffff047224 */ /* 0x001fe200078e000c */
[----:B-1----:R-:W-:Y:S01]  /*5dd30*/  MOV R3, R13 ;  /* 0x0000000d00037202 */ /* 0x002fe20000000f00 */
[----:B------:R-:W2:Y:S01]  /*5dd40*/  LDL.LU R12, [R1+0x2b0] ;  /* 0x0002b000010c7983 */ /* 0x000ea20000300800 */
[----:B----4-:R-:W-:Y:S02]  /*5dd50*/  IMAD.MOV.U32 R29, RZ, RZ, R14 ;  /* 0x000000ffff1d7224 */ /* 0x010fe400078e000e */
[----:B------:R-:W2:Y:S01]  /*5dd60*/  LDL.LU R13, [R1+0x2b4] ;  /* 0x0002b400010d7983 */ /* 0x000ea20000300800 */
[----:B------:R-:W-:Y:S01]  /*5dd70*/  MOV R28, R15 ;  /* 0x0000000f001c7202 */ /* 0x000fe20000000f00 */
[----:B------:R-:W4:Y:S01]  /*5dd80*/  LDL.LU R14, [R1+0x2b8] ;  /* 0x0002b800010e7983 */ /* 0x000f220000300800 */
[----:B------:R-:W4:Y:S03]  /*5dd90*/  LDL.LU R15, [R1+0x2bc] ;  /* 0x0002bc00010f7983 */ /* 0x000f260000300800 */
[----:B----4-:R0:W-:Y:S01]  /*5dda0*/  STL.64 [R1+0x2048], R14 ;  /* 0x0020480e01007387 */ /* 0x0101e20000100a00 */
[----:B--2---:R1:W-:Y:S03]  /*5ddb0*/  STL.64 [R1+0x2040], R12 ;  /* 0x0020400c01007387 */ /* 0x0043e60000100a00 */
[----:B0-----:R-:W2:Y:S04]  /*5ddc0*/  LDL R14, [R1+0x8] ;  /* 0x00000800010e7983 */ /* 0x001ea80000100800 */
[----:B------:R-:W2:Y:S01]  /*5ddd0*/  LDL R15, [R1+0xc] ;  /* 0x00000c00010f7983 */ /* 0x000ea20000100800 */
[----:B------:R-:W-:Y:S01]  /*5dde0*/  MOV R27, R8 ;  /* 0x00000008001b7202 */ /* 0x000fe20000000f00 */
[----:B------:R-:W-:-:S02]  /*5ddf0*/  IMAD.MOV.U32 R26, RZ, RZ, R9 ;  /* 0x000000ffff1a7224 */ /* 0x000fc400078e0009 */
[----:B--2---:R0:W-:Y:S01]  /*5de00*/  STL.64 [R1+0x2070], R14 ;  /* 0x0020700e01007387 */ /* 0x0041e20000100a00 */
[----:B-1----:R-:W3:Y:S02]  /*5de10*/  LDL.LU R12, [R1+0x2d0] ;  /* 0x0002d000010c7983 */ /* 0x002ee40000300800 */
[----:B------:R-:W3:Y:S01]  /*5de20*/  LDL.LU R13, [R1+0x2d4] ;  /* 0x0002d400010d7983 */ /* 0x000ee20000300800 */
[----:B0-----:R-:W3:Y:S01]  /*5de30*/  LDL.LU R14, [R1+0x2d8] ;  /* 0x0002d800010e7983 */ /* 0x001ee20000300800 */
[----:B------:R-:W3:Y:S02]  /*5de40*/  LDL.LU R15, [R1+0x2dc] ;  /* 0x0002dc00010f7983 */ /* 0x000ee40000300800 */
[----:B------:R-:W2:Y:S02]  /*5de50*/  LDL.LU R8, [R1+0x200] ;  /* 0x0002000001087983 */ /* 0x000ea40000300800 */
[----:B------:R-:W2:Y:S01]  /*5de60*/  LDL.LU R9, [R1+0x204] ;  /* 0x0002040001097983 */ /* 0x000ea20000300800 */
[----:B------:R-:W4:Y:S01]  /*5de70*/  LDL.LU R10, [R1+0x208] ;  /* 0x00020800010a7983 */ /* 0x000f220000300800 */
[----:B------:R-:W4:Y:S03]  /*5de80*/  LDL.LU R11, [R1+0x20c] ;  /* 0x00020c00010b7983 */ /* 0x000f260000300800 */
[----:B----4-:R-:W-:Y:S01]  /*5de90*/  STL.64 [R1+0x2058], R10 ;  /* 0x0020580a01007387 */ /* 0x010fe20000100a00 */
[----:B--2---:R0:W-:Y:S03]  /*5dea0*/  STL.64 [R1+0x2050], R8 ;  /* 0x0020500801007387 */ /* 0x0041e60000100a00 */
[----:B0-----:R-:W2:Y:S01]  /*5deb0*/  LDL.LU R8, [R1+0x2c0] ;  /* 0x0002c00001087983 */ /* 0x001ea20000300800 */
[----:B------:R-:W2:Y:S02]  /*5dec0*/  LDL.LU R9, [R1+0x2c4] ;  /* 0x0002c40001097983 */ /* 0x000ea40000300800 */
[----:B------:R-:W2:Y:S02]  /*5ded0*/  LDL.LU R10, [R1+0x2c8] ;  /* 0x0002c800010a7983 */ /* 0x000ea40000300800 */
[----:B------:R-:W2:Y:S01]  /*5dee0*/  LDL.LU R11, [R1+0x2cc] ;  /* 0x0002cc00010b7983 */ /* 0x000ea20000300800 */
[----:B------:R0:W-:Y:S01]  /*5def0*/  STL.64 [R1+0x1ff8], R26 ;  /* 0x001ff81a01007387 */ /* 0x0001e20000100a00 */
[----:B------:R-:W4:Y:S02]  /*5df00*/  LDL.LU R24, [R1+0x1e0] ;  /* 0x0001e00001187983 */ /* 0x000f240000300800 */
[----:B------:R-:W4:Y:S01]  /*5df10*/  LDL.LU R25, [R1+0x1e4] ;  /* 0x0001e40001197983 */ /* 0x000f220000300800 */
[----:B0-----:R-:W2:Y:S01]  /*5df20*/  LDL.LU R26, [R1+0x1e8] ;  /* 0x0001e800011a7983 */ /* 0x001ea20000300800 */
[----:B------:R-:W2:Y:S01]  /*5df30*/  LDL.LU R27, [R1+0x1ec] ;  /* 0x0001ec00011b7983 */ /* 0x000ea20000300800 */
[C---:B---3--:R-:W-:Y:S02]  /*5df40*/  HMMA.16816.F32.BF16 R12, R16.reuse, R22, R12 ;  /* 0x00000016100c723c */ /* 0x048fe4000004180c */
[----:B--2---:R-:W-:Y:S01]  /*5df50*/  STL.64 [R1+0x2008], R26 ;  /* 0x0020081a01007387 */ /* 0x004fe20000100a00 */
[----:B----4-:R-:W-:Y:S02]  /*5df60*/  STL.64 [R1+0x2000], R24 ;  /* 0x0020001801007387 */ /* 0x010fe40000100a00 */
[----:B------:R-:W-:Y:S02]  /*5df70*/  STL [R1+0x1f64], R28 ;  /* 0x001f641c01007387 */ /* 0x000fe40000100800 */
[----:B------:R-:W-:Y:S01]  /*5df80*/  STL [R1+0x1f60], R29 ;  /* 0x001f601d01007387 */ /* 0x000fe20000100800 */
[----:B------:R-:W-:Y:S01]  /*5df90*/  STL [R1+0x1d04], R3 ;  /* 0x001d040301007387 */ /* 0x000fe20000100800 */
[----:B------:R-:W-:Y:S11]  /*5dfa0*/  STL [R1+0x1d00], R4 ;  /* 0x001d000401007387 */ /* 0x000ff60000100800 */
[----:B------:R-:W-:Y:S03]  /*5dfb0*/  @!UPT UIADD3 URZ, URZ, URZ, URZ ;  /* 0x0000003f3f3ff290 */ /* 0x000fe6000fffe03f */
[----:B------:R-:W-:Y:S02]  /*5dfc0*/  STL.64 [R1+0x2d0], R12 ;  /* 0x0002d00c01007387 */ /* 0x000fe40000100a00 */
[----:B------:R0:W-:Y:S02]  /*5dfd0*/  STL.64 [R1+0x2d8], R14 ;  /* 0x0002d80e01007387 */ /* 0x0001e40000100a00 */
[----:B0-----:R-:W2:Y:S01]  /*5dfe0*/  LDL.LU.64 R14, [R1+0x2070] ;  /* 0x00207000010e7983 */ /* 0x001ea20000300a00 */
[----:B------:R-:W-:Y:S01]  /*5dff0*/  MOV R27, R20 ;  /* 0x00000014001b7202 */ /* 0x000fe20000000f00 */
[----:B------:R0:W-:Y:S02]  /*5e000*/  STL.64 [R1+0x1ff0], R22 ;  /* 0x001ff01601007387 */ /* 0x0001e40000100a00 */
[----:B------:R-:W-:Y:S02]  /*5e010*/  IMAD.MOV.U32 R20, RZ, RZ, R7 ;  /* 0x000000ffff147224 */ /* 0x000fe400078e0007 */
[----:B------:R-:W-:Y:S01]  /*5e020*/  IMAD.MOV.U32 R26, RZ, RZ, R21 ;  /* 0x000000ffff1a7224 */ /* 0x000fe200078e0015 */
[----:B------:R-:W3:Y:S01]  /*5e030*/  LDL.LU R7, [R1+0x2068] ;  /* 0x0020680001077983 */ /* 0x000ee20000300800 */
[----:B------:R-:W4:Y:S03]  /*5e040*/  LDL.LU R21, [R1+0x1d4] ;  /* 0x0001d40001157983 */ /* 0x000f260000300800 */
[----:B0-----:R-:W3:Y:S01]  /*5e050*/  LDL.LU R22, [R1+0x1d8] ;  /* 0x0001d80001167983 */ /* 0x001ee20000300800 */
[----:B------:R-:W3:Y:S01]  /*5e060*/  LDL.LU R23, [R1+0x1dc] ;  /* 0x0001dc0001177983 */ /* 0x000ee20000300800 */
[C---:B--2---:R-:W-:Y:S02]  /*5e070*/  HMMA.16816.F32.BF16 R12, R16.reuse, R14, R8 ;  /* 0x0000000e100c723c */ /* 0x044fe40000041808 */
[----:B---3--:R-:W-:Y:S01]  /*5e080*/  STL.64 [R1+0x2018], R22 ;  /* 0x0020181601007387 */ /* 0x008fe20000100a00 */
[----:B----4-:R0:W-:Y:S02]  /*5e090*/  STL.64 [R1+0x2010], R20 ;  /* 0x0020101401007387 */ /* 0x0101e40000100a00 */
[----:B0-----:R-:W-:Y:S01]  /*5e0a0*/  MOV R20, R6 ;  /* 0x0000000600147202 */ /* 0x001fe20000000f00 */
[----:B------:R-:W-:Y:S01]  /*5e0b0*/  IMAD.MOV.U32 R21, RZ, RZ, R7 ;  /* 0x000000ffff157224 */ /* 0x000fe200078e0007 */
[----:B------:R-:W2:Y:S01]  /*5e0c0*/  LDL.LU R6, [R1+0x2064] ;  /* 0x0020640001067983 */ /* 0x000ea20000300800 */
[----:B------:R-:W2:Y:S02]  /*5e0d0*/  LDL.LU R7, [R1+0x2060] ;  /* 0x0020600001077983 */ /* 0x000ea40000300800 */
[----:B------:R-:W3:Y:S02]  /*5e0e0*/  LDL.LU R22, [R1+0x1f8] ;  /* 0x0001f80001167983 */ /* 0x000ee40000300800 */
[----:B------:R-:W3:Y:S01]  /*5e0f0*/  LDL.LU R23, [R1+0x1fc] ;  /* 0x0001fc0001177983 */ /* 0x000ee20000300800 */
[----:B------:R-:W4:Y:S01]  /*5e100*/  LDL.LU.64 R10, [R1+0x2058] ;  /* 0x00205800010a7983 */ /* 0x000f220000300a00 */
[----:B------:R-:W4:Y:S09]  /*5e110*/  LDL.LU.64 R8, [R1+0x2050] ;  /* 0x0020500001087983 */ /* 0x000f320000300a00 */
        /* <DEDUP_REMOVED lines=9> */
[----:B0-----:R-:W4:Y:S01]  /*5e1b0*/  LDL.LU.64 R14, [R1+0x2038] ;  /* 0x00203800010e7983 */ /* 0x001f220000300a00 */
[----:B------:R-:W2:Y:S02]  /*5e1c0*/  LDL.LU R12, [R1+0x2030] ;  /* 0x00203000010c7983 */ /* 0x000ea40000300800 */
[----:B------:R2:W-:Y:S01]  /*5e1d0*/  STL.64 [R1+0x1fd8], R6 ;  /* 0x001fd80601007387 */ /* 0x0005e20000100a00 */
[----:B----4-:R-:W-:Y:S01]  /*5e1e0*/  HMMA.16816.F32.BF16 R16, R16, R14, R8 ;  /* 0x0000000e1010723c */ /* 0x010fe20000041808 */
[----:B------:R-:W3:Y:S01]  /*5e1f0*/  LDL.LU.64 R10, [R1+0x2028] ;  /* 0x00202800010a7983 */ /* 0x000ee20000300a00 */
[----:B------:R-:W3:Y:S01]  /*5e200*/  LDL.LU.64 R8, [R1+0x2020] ;  /* 0x0020200001087983 */ /* 0x000ee20000300a00 */
[----:B--2---:R-:W-:Y:S01]  /*5e210*/  MOV R6, R12 ;  /* 0x0000000c00067202 */ /* 0x004fe20000000f00 */
[----:B------:R0:W-:Y:S01]  /*5e220*/  STL.64 [R1+0x1fd0], R14 ;  /* 0x001fd00e01007387 */ /* 0x0001e20000100a00 */
[----:B------:R-:W2:Y:S11]  /*5e230*/  LDL.LU R12, [R1+0x1c0] ;  /* 0x0001c000010c7983 */ /* 0x000eb60000300800 */
[----:B------:R-:W-:Y:S07]  /*5e240*/  @!UPT UIADD3 URZ, URZ, URZ, URZ ;  /* 0x0000003f3f3ff290 */ /* 0x000fee000fffe03f */
[----:B------:R-:W-:Y:S01]  /*5e250*/  STL.64 [R1+0x710], R16 ;  /* 0x0007101001007387 */ /* 0x000fe20000100a00 */
[----:B------:R1:W-:Y:S02]  /*5e260*/  STL.64 [R1+0x718], R18 ;  /* 0x0007181201007387 */ /* 0x0003e40000100a00 */
[----:B------:R-:W2:Y:S02]  /*5e270*/  LDL.LU R13, [R1+0x1c4] ;  /* 0x0001c400010d7983 */ /* 0x000ea40000300800 */
[----:B0-----:R-:W2:Y:S01]  /*5e280*/  LDL.LU R14, [R1+0x1c8] ;  /* 0x0001c800010e7983 */ /* 0x001ea20000300800 */
[----:B------:R-:W2:Y:S04]  /*5e290*/  LDL.LU R15, [R1+0x1cc] ;  /* 0x0001cc00010f7983 */ /* 0x000ea80000300800 */
[----:B-1----:R-:W4:Y:S01]  /*5e2a0*/  LDL.64 R18, [R1+0x8] ;  /* 0x0000080001127983 */ /* 0x002f220000100a00 */
[----:B---3--:R-:W-:Y:S03]  /*5e2b0*/  HMMA.16816.F32.BF16 R24, R8, R26, R20 ;  /* 0x0000001a0818723c */ /* 0x008fe60000041814 */
[----:B----4-:R0:W-:Y:S01]  /*5e2c0*/  STL.64 [R1+0x1fe0], R18 ;  /* 0x001fe01201007387 */ /* 0x0101e20000100a00 */
[----:B------:R-:W3:Y:S02]  /*5e2d0*/  LDL.LU R16, [R1+0x1b0] ;  /* 0x0001b00001107983 */ /* 0x000ee40000300800 */
[----:B------:R-:W3:Y:S01]  /*5e2e0*/  LDL.LU R17, [R1+0x1b4] ;  /* 0x0001b40001117983 */ /* 0x000ee20000300800 */
[----:B0-----:R-:W3:Y:S01]  /*5e2f0*/  LDL.LU R18, [R1+0x1b8] ;  /* 0x0001b80001127983 */ /* 0x001ee20000300800 */
[----:B------:R-:W3:Y:S02]  /*5e300*/  LDL.LU R19, [R1+0x1bc] ;  /* 0x0001bc0001137983 */ /* 0x000ee40000300800 */
[----:B------:R-:W4:Y:S02]  /*5e310*/  LDL.LU.64 R22, [R1+0x2018] ;  /* 0x0020180001167983 */ /* 0x000f240000300a00 */
[----:B------:R-:W4:Y:S11]  /*5e320*/  LDL.LU.64 R20, [R1+0x2010] ;  /* 0x0020100001147983 */ /* 0x000f360000300a00 */
[----:B------:R-:W-:Y:S01]  /*5e330*/  STL.64 [R1+0x700], R24 ;  /* 0x0007001801007387 */ /* 0x000fe20000100a00 */
[----:B------:R0:W-:Y:S03]  /*5e340*/  STL.64 [R1+0x708], R26 ;  /* 0x0007081a01007387 */ /* 0x0001e60000100a00 */
[----:B0-----:R-:W2:Y:S01]  /*5e350*/  LDL.LU.64 R26, [R1+0x2008] ;  /* 0x00200800011a7983 */ /* 0x001ea20000300a00 */
[----:B------:R-:W2:Y:S02]  /*5e360*/  LDL.LU.64 R24, [R1+0x2000] ;  /* 0x0020000001187983 */ /* 0x000ea40000300a00 */
[----:B------:R-:W-:-:S07]  /*5e370*/  IMAD.MOV.U32 R7, RZ, RZ, R5 ;  /* 0x000000ffff077224 */ /* 0x000fce00078e0005 */
[C---:B--2---:R-:W-:Y:S01]  /*5e380*/  HMMA.16816.F32.BF16 R4, R8.reuse, R6, R24 ;  /* 0x000000060804723c */ /* 0x044fe20000041818 */
[----:B------:R-:W4:Y:S11]  /*5e390*/  LDL.LU.64 R26, [R1+0x1ff8] ;  /* 0x001ff800011a7983 */ /* 0x000f360000300a00 */
[----:B------:R-:W-:Y:S11]  /*5e3a0*/  @!UPT UIADD3 URZ, URZ, URZ, URZ ;  /* 0x0000003f3f3ff290 */ /* 0x000ff6000fffe03f */
[----:B------:R0:W-:Y:S01]  /*5e3b0*/  STL.64 [R1+0x6f0], R4 ;  /* 0x0006f00401007387 */ /* 0x0001e20000100a00 */
[----:B------:R1:W-:Y:S03]  /*5e3c0*/  STL.64 [R1+0x6f8], R6 ;  /* 0x0006f80601007387 */ /* 0x0003e60000100a00 */
[----:B0-----:R-:W2:Y:S01]  /*5e3d0*/  LDL.LU R4, [R1+0x1a0] ;  /* 0x0001a00001047983 */ /* 0x001ea20000300800 */
[----:B------:R-:W2:Y:S02]  /*5e3e0*/  LDL.LU R5, [R1+0x1a4] ;  /* 0x0001a40001057983 */ /* 0x000ea40000300800 */
[----:B-1----:R-:W2:Y:S02]  /*5e3f0*/  LDL.LU R6, [R1+0x1a8] ;  /* 0x0001a80001067983 */ /* 0x002ea40000300800 */
[----:B------:R-:W2:Y:S01]  /*5e400*/  LDL.LU R7, [R1+0x1ac] ;  /* 0x0001ac0001077983 */ /* 0x000ea20000300800 */
[C---:B----4-:R-:W-:Y:S01]  /*5e410*/  HMMA.16816.F32.BF16 R24, R8.reuse, R26, R20 ;  /* 0x0000001a0818723c */ /* 0x050fe20000041814 */
[----:B------:R-:W3:Y:S11]  /*5e420*/  LDL.LU.64 R22, [R1+0x1ff0] ;  /* 0x001ff00001167983 */ /* 0x000ef60000300a00 */
[----:B------:R-:W-:Y:S11]  /*5e430*/  @!UPT UIADD3 URZ, URZ, URZ, URZ ;  /* 0x0000003f3f3ff290 */ /* 0x000ff6000fffe03f */
[----:B------:R-:W-:Y:S01]  /*5e440*/  STL.64 [R1+0x6e0], R24 ;  /* 0x0006e01801007387 */ /* 0x000fe20000100a00 */
[----:B------:R0:W-:Y:S03]  /*5e450*/  STL.64 [R1+0x6e8], R26 ;  /* 0x0006e81a01007387 */ /* 0x0001e60000100a00 */
[----:B0-----:R-:W4:Y:S02]  /*5e460*/  LDL.LU.64 R26, [R1+0x1fe8] ;  /* 0x001fe800011a7983 */ /* 0x001f240000300a00 */
[C---:B----4-:R-:W-:Y:S11]  /*5e470*/  HMMA.16816.F32.BF16 R12, R8.reuse, R26, R12 ;  /* 0x0000001a080c723c */ /* 0x050ff6000004180c */
[----:B------:R-:W-:Y:S11]  /*5e480*/  @!UPT UIADD3 URZ, URZ, URZ, URZ ;  /* 0x0000003f3f3ff290 */ /* 0x000ff6000fffe03f */
[----:B------:R-:W-:Y:S01]  /*5e490*/  @!UPT UIADD3 URZ, URZ, URZ, URZ ;  /* 0x0000003f3f3ff290 */ /* 0x000fe2000fffe03f */
[----:B------:R0:W-:Y:S01]  /*5e4a0*/  STL.64 [R1+0x6d0], R12 ;  /* 0x0006d00c01007387 */ /* 0x0001e20000100a00 */
[----:B------:R1:W-:Y:S03]  /*5e4b0*/  STL.64 [R1+0x6d8], R14 ;  /* 0x0006d80e01007387 */ /* 0x0003e60000100a00 */
[----:B0-----:R-:W4:Y:S01]  /*5e4c0*/  LDL.LU R12, [R1+0x190] ;  /* 0x00019000010c7983 */ /* 0x001f220000300800 */
[----:B------:R-:W4:Y:S02]  /*5e4d0*/  LDL.LU R13, [R1+0x194] ;  /* 0x00019400010d7983 */ /* 0x000f240000300800 */
[----:B-1----:R-:W4:Y:S02]  /*5e4e0*/  LDL.LU R14, [R1+0x198] ;  /* 0x00019800010e7983 */ /* 0x002f240000300800 */
[----:B------:R-:W4:Y:S01]  /*5e4f0*/  LDL.LU R15, [R1+0x19c] ;  /* 0x00019c00010f7983 */ /* 0x000f220000300800 */
[----:B------:R0:W-:Y:S04]  /*5e500*/  STL.64 [R1+0x1f78], R26 ;  /* 0x001f781a01007387 */ /* 0x0001e80000100a00 */
[----:B0-----:R-:W2:Y:S01]  /*5e510*/  LDL.64 R26, [R1+0x38] ;  /* 0x00003800011a7983 */ /* 0x001ea20000100a00 */
[C---:B---3--:R-:W-:Y:S03]  /*5e520*/  HMMA.16816.F32.BF16 R16, R8.reuse, R22, R16 ;  /* 0x000000160810723c */ /* 0x048fe60000041810 */
[----:B--2---:R0:W-:Y:S04]  /*5e530*/  STL.64 [R1+0x1f90], R26 ;  /* 0x001f901a01007387 */ /* 0x0041e80000100a00 */
[----:B0-----:R-:W2:Y:S04]  /*5e540*/  LDL.64 R26, [R1+0x48] ;  /* 0x00004800011a7983 */ /* 0x001ea80000100a00 */
[----:B--2---:R0:W-:Y:S01]  /*5e550*/  STL.64 [R1+0x1fc8], R26 ;  /* 0x001fc81a01007387 */ /* 0x0041e20000100a00 */
[----:B------:R-:W2:Y:S02]  /*5e560*/  LDL.LU R24, [R1+0xf0] ;  /* 0x0000f00001187983 */ /* 0x000ea40000300800 */
[----:B------:R-:W2:Y:S01]  /*5e570*/  LDL.LU R25, [R1+0xf4] ;  /* 0x0000f40001197983 */ /* 0x000ea20000300800 */
[----:B0-----:R-:W2:Y:S01]  /*5e580*/  LDL.LU R26, [R1+0xf8] ;  /* 0x0000f800011a7983 */ /* 0x001ea20000300800 */
[----:B------:R-:W2:Y:S07]  /*5e590*/  LDL.LU R27, [R1+0xfc] ;  /* 0x0000fc00011b7983 */ /* 0x000eae0000300800 */
[----:B------:R-:W-:Y:S02]  /*5e5a0*/  STL.64 [R1+0x6c0], R16 ;  /* 0x0006c01001007387 */ /* 0x000fe40000100a00 */
[----:B------:R0:W-:Y:S02]  /*5e5b0*/  STL.64 [R1+0x6c8], R18 ;  /* 0x0006c81201007387 */ /* 0x0001e40000100a00 */
[----:B0-----:R-:W3:Y:S01]  /*5e5c0*/  LDL.LU.64 R18, [R1+0x1fe0] ;  /* 0x001fe00001127983 */ /* 0x001ee20000300a00 */
[----:B------:R0:W-:Y:S02]  /*5e5d0*/  STL.64 [R1+0x1f70], R22 ;  /* 0x001f701601007387 */ /* 0x0001e40000100a00 */
[----:B------:R-:W2:Y:S02]  /*5e5e0*/  LDL.LU R20, [R1+0xb0] ;  /* 0x0000b00001147983 */ /* 0x000ea40000300800 */
[----:B------:R-:W2:Y:S01]  /*5e5f0*/  LDL.LU R21, [R1+0xb4] ;  /* 0x0000b40001157983 */ /* 0x000ea20000300800 */
        /* <DEDUP_REMOVED lines=8> */
[C---:B---3--:R-:W-:Y:S01]  /*5e680*/  HMMA.16816.F32.BF16 R4, R8.reuse, R18, R4 ;  /* 0x000000120804723c */ /* 0x048fe20000041804 */
[----:B--2---:R0:W-:Y:S01]  /*5e690*/  STL.64 [R1+0x1fa0], R22 ;  /* 0x001fa01601007387 */ /* 0x0041e20000100a00 */
[----:B------:R-:W-:Y:S03]  /*5e6a0*/  STL.64 [R1+0x1f98], R20 ;  /* 0x001f981401007387 */ /* 0x000fe60000100a00 */
[----:B0-----:R-:W2:Y:S11]  /*5e6b0*/  LDL.64 R22, [R1+0x58] ;  /* 0x0000580001167983 */ /* 0x001eb60000100a00 */
[----:B------:R-:W-:Y:S07]  /*5e6c0*/  @!UPT UIADD3 URZ, URZ, URZ, URZ ;  /* 0x0000003f3f3ff290 */ /* 0x000fee000fffe03f */
[----:B------:R-:W-:Y:S02]  /*5e6d0*/  STL.64 [R1+0x6b0], R4 ;  /* 0x0006b00401007387 */ /* 0x000fe40000100a00 */
[----:B------:R0:W-:Y:S02]  /*5e6e0*/  STL.64 [R1+0x6b8], R6 ;  /* 0x0006b80601007387 */ /* 0x0001e40000100a00 */
[----:B0-----:R-:W4:Y:S01]  /*5e6f0*/  LDL.LU.64 R6, [R1+0x1fd8] ;  /* 0x001fd80001067983 */ /* 0x001f220000300a00 */
[----:B------:R0:W-:Y:S02]  /*5e700*/  STL.64 [R1+0x1f68], R18 ;  /* 0x001f681201007387 */ /* 0x0001e40000100a00 */
[----:B------:R-:W3:Y:S02]  /*5e710*/  LDL.LU R16, [R1+0x180] ;  /* 0x0001800001107983 */ /* 0x000ee40000300800 */
[----:B------:R-:W3:Y:S01]  /*5e720*/  LDL.LU R17, [R1+0x184] ;  /* 0x0001840001117983 */ /* 0x000ee20000300800 */
[----:B0-----:R-:W2:Y:S01]  /*5e730*/  LDL.LU R18, [R1+0x188] ;  /* 0x0001880001127983 */ /* 0x001ea20000300800 */
[----:B------:R-:W2:Y:S01]  /*5e740*/  LDL.LU R19, [R1+0x18c] ;  /* 0x00018c0001137983 */ /* 0x000ea20000300800 */
[C---:B----4-:R-:W-:Y:S02]  /*5e750*/  HMMA.16816.F32.BF16 R12, R8.reuse, R6, R12 ;  /* 0x00000006080c723c */ /* 0x050fe4000004180c */
[----:B--2---:R-:W-:Y:S01]  /*5e760*/  STL.64 [R1+0x1fb0], R18 ;  /* 0x001fb01201007387 */ /* 0x004fe20000100a00 */
[----:B---3--:R0:W-:Y:S03]  /*5e770*/  STL.64 [R1+0x1fa8], R16 ;  /* 0x001fa81001007387 */ /* 0x0081e60000100a00 */
        /* <DEDUP_REMOVED lines=8> */
[----:B---3--:R-:W-:Y:S02]  /*5e800*/  HMMA.16816.F32.BF16 R8, R8, R14, R24 ;  /* 0x0000000e0808723c */ /* 0x008fe40000041818 */
[----:B------:R-:W3:Y:S01]  /*5e810*/  LDL.LU.64 R26, [R1+0x1fc8] ;  /* 0x001fc800011a7983 */ /* 0x000ee20000300a00 */
[----:B------:R-:W-:Y:S01]  /*5e820*/  MOV R2, R14 ;  /* 0x0000000e00027202 */ /* 0x000fe20000000f00 */
[----:B------:R-:W-:Y:S11]  /*5e830*/  IMAD.MOV.U32 R0, RZ, RZ, R15 ;  /* 0x000000ffff007224 */ /* 0x000ff600078e000f */
[----:B------:R-:W-:Y:S08]  /*5e840*/  @!UPT UIADD3 URZ, URZ, URZ, URZ ;  /* 0x0000003f3f3ff290 */ /* 0x000ff0000fffe03f */
        /* <DEDUP_REMOVED lines=8> */
[----:B------:R-:W-:Y:S01]  /*5e8d0*/  MOV R4, R22 ;  /* 0x0000001600047202 */ /* 0x000fe20000000f00 */
[----:B------:R-:W-:Y:S01]  /*5e8e0*/  IMAD.MOV.U32 R3, RZ, RZ, R23 ;  /* 0x000000ffff037224 */ /* 0x000fe200078e0017 */
[C---:B--2---:R-:W-:Y:S08]  /*5e8f0*/  HMMA.16816.F32.BF16 R16, R12.reuse, R22, R16 ;  /* 0x000000160c10723c */ /* 0x044ff00000041810 */
[----:B---3--:R-:W-:Y:S11]  /*5e900*/  HMMA.16816.F32.BF16 R8, R12, R26, R8 ;  /* 0x0000001a0c08723c */ /* 0x008ff60000041808 */
[----:B------:R-:W-:Y:S04]  /*5e910*/  @!UPT UIADD3 URZ, URZ, URZ, URZ ;  /* 0x0000003f3f3ff290 */ /* 0x000fe8000fffe03f */
[----:B------:R-:W-:Y:S01]  /*5e920*/  STL.64 [R1+0x680], R16 ;  /* 0x0006801001007387 */ /* 0x000fe20000100a00 */
[----:B------:R0:W-:Y:S03]  /*5e930*/  STL.64 [R1+0x688], R18 ;  /* 0x0006881201007387 */ /* 0x0001e60000100a00 */
[----:B0-----:R-:W2:Y:S01]  /*5e940*/  LDL.LU.64 R18, [R1+0x1fb0] ;  /* 0x001fb00001127983 */ /* 0x001ea20000300a00 */
[----:B------:R-:W2:Y:S02]  /*5e950*/  LDL.LU.64 R16, [R1+0x1fa8] ;  /* 0x001fa80001107983 */ /* 0x000ea40000300a00 */
[----:B------:R-:W3:Y:S02]  /*5e960*/  LDL.LU.64 R22, [R1+0x1fa0] ;  /* 0x001fa00001167983 */ /* 0x000ee40000300a00 */
[----:B------:R-:W3:Y:S01]  /*5e970*/  LDL.LU.64 R20, [R1+0x1f98] ;  /* 0x001f980001147983 */ /* 0x000ee20000300a00 */
[----:B------:R0:W-:Y:S01]  /*5e980*/  STL.64 [R1+0x670], R8 ;  /* 0x0006700801007387 */ /* 0x0001e20000100a00 */
[----:B------:R1:W-:Y:S01]  /*5e990*/  STL.64 [R1+0x678], R10 ;  /* 0x0006780a01007387 */ /* 0x0003e20000100a00 */
[----:B0-----:R-:W-:Y:S01]  /*5e9a0*/  MOV R9, R26 ;  /* 0x0000001a00097202 */ /* 0x001fe20000000f00 */
[----:B------:R-:W-:-:S02]  /*5e9b0*/  IMAD.MOV.U32 R8, RZ, RZ, R27 ;  /* 0x000000ffff087224 */ /* 0x000fc400078e001b */
[----:B------:R-:W3:Y:S02]  /*5e9c0*/  LDL.LU.64 R26, [R1+0x1f90] ;  /* 0x001f9000011a7983 */ /* 0x000ee40000300a00 */
[C---:B---3--:R-:W-:Y:S01]  /*5e9d0*/  HMMA.16816.F32.BF16 R20, R12.reuse, R26, R20 ;  /* 0x0000001a0c14723c */ /* 0x048fe20000041814 */
[----:B-1----:R-:W-:Y:S01]  /*5e9e0*/  MOV R11, R26 ;  /* 0x0000001a000b7202 */ /* 0x002fe20000000f00 */
[----:B------:R-:W-:Y:S11]  /*5e9f0*/  IMAD.MOV.U32 R10, RZ, RZ, R27 ;  /* 0x000000ffff0a7224 */ /* 0x000ff600078e001b */
[----:B------:R-:W-:Y:S10]  /*5ea00*/  @!UPT UIADD3 URZ, URZ, URZ, URZ ;  /* 0x0000003f3f3ff290 */ /* 0x000ff4000fffe03f */
[----:B------:R-:W-:Y:S01]  /*5ea10*/  STL.64 [R1+0x660], R20 ;  /* 0x0006601401007387 */ /* 0x000fe20000100a00 */
[----:B------:R0:W-:Y:S03]  /*5ea20*/  STL.64 [R1+0x668], R22 ;  /* 0x0006681601007387 */ /* 0x0001e60000100a00 */
[----:B0-----:R-:W3:Y:S01]  /*5ea30*/  LDL.LU.64 R22, [R1+0x1f88] ;  /* 0x001f880001167983 */ /* 0x001ee20000300a00 */
[----:B------:R-:W3:Y:S02]  /*5ea40*/  LDL.LU.64 R20, [R1+0x1f80] ;  /* 0x001f800001147983 */ /* 0x000ee40000300a00 */
[----:B------:R-:W3:Y:S01]  /*5ea50*/  LDL.LU.64 R26, [R1+0x1f78] ;  /* 0x001f7800011a7983 */ /* 0x000ee20000300a00 */
[----:B------:R-:W0:Y:S04]  /*5ea60*/  S2R R25, SR_TID.X ;  /* 0x0000000000197919 */ /* 0x000e280000002100 */
[----:B------:R-:W1:Y:S01]  /*5ea70*/  S2R R5, SR_TID.X ;  /* 0x0000000000057919 */ /* 0x000e620000002100 */
[----:B---3--:R-:W-:Y:S11]  /*5ea80*/  HMMA.16816.F32.BF16 R20, R12, R26, R20 ;  /* 0x0000001a0c14723c */ /* 0x008ff60000041814 */
[----:B------:R-:W-:Y:S11]  /*5ea90*/  @!UPT UIADD3 URZ, URZ, URZ, URZ ;  /* 0x0000003f3f3ff290 */ /* 0x000ff6000fffe03f */
[----:B------:R-:W-:Y:S01]  /*5eaa0*/  @!UPT UIADD3 URZ, URZ, URZ, URZ ;  /* 0x0000003f3f3ff290 */ /* 0x000fe2000fffe03f */
[----:B------:R-:W-:Y:S01]  /*5eab0*/  STL.64 [R1+0x650], R20 ;  /* 0x0006501401007387 */ /* 0x000fe20000100a00 */
[----:B------:R3:W-:Y:S03]  /*5eac0*/  STL.64 [R1+0x658], R22 ;  /* 0x0006581601007387 */ /* 0x0007e60000100a00 */
[----:B---3--:R-:W2:Y:S01]  /*5ead0*/  LDL.LU.64 R22, [R1+0x1f70] ;  /* 0x001f700001167983 */ /* 0x008ea20000300a00 */
[----:B0-----:R-:W-:Y:S01]  /*5eae0*/  LOP3.LUT R24, R25, 0x7, RZ, 0xc0, !PT ;  /* 0x0000000719187812 */ /* 0x001fe200078ec0ff */
[----:B-1----:R-:W-:-:S03]  /*5eaf0*/  IMAD.SHL.U32 R5, R5, 0x100, RZ ;  /* 0x0000010005057824 */ /* 0x002fc600078e00ff */
[----:B------:R-:W-:-:S04]  /*5eb00*/  SHF.L.U32 R24, R24, 0x4, RZ ;  /* 0x0000000418187819 */ /* 0x000fc800000006ff */
[----:B------:R-:W-:-:S04]  /*5eb10*/  LOP3.LUT R5, R24, 0xf00, R5, 0xf8, !PT ;  /* 0x00000f0018057812 */ /* 0x000fc800078ef805 */
[----:B------:R-:W-:-:S04]  /*5eb20*/  LOP3.LUT R5, R5, 0x10, R25, 0x78, !PT ;  /* 0x0000001005057812 */ /* 0x000fc800078e7819 */
[----:B------:R-:W-:Y:S02]  /*5eb30*/  LOP3.LUT R5, R5, 0x20, RZ, 0x3c, !PT ;  /* 0x0000002005057812 */ /* 0x000fe400078e3cff */
[----:B------:R-:W-:Y:S01]  /*5eb40*/  MOV R28, R26 ;  /* 0x0000001a001c7202 */ /* 0x000fe20000000f00 */
[----:B------:R-:W-:Y:S02]  /*5eb50*/  IMAD.MOV.U32 R29, RZ, RZ, R27 ;  /* 0x000000ffff1d7224 */ /* 0x000fe400078e001b */
[----:B------:R-:W0:Y:S04]  /*5eb60*/  LDSM.16.M88.4 R24, [R5+0x43080] ;  /* 0x043080000518783b */ /* 0x000e280000000200 */
[----:B0-----:R-:W-:Y:S01]  /*5eb70*/  STL.64 [R1+0x1f48], R26 ;  /* 0x001f481a01007387 */ /* 0x001fe20000100a00 */
[----:B------:R0:W-:Y:S03]  /*5eb80*/  STL.64 [R1+0x1f40], R24 ;  /* 0x001f401801007387 */ /* 0x0001e60000100a00 */
[----:B0-----:R-:W3:Y:S01]  /*5eb90*/  LDL.LU R24, [R1+0x2a0] ;  /* 0x0002a00001187983 */ /* 0x001ee20000300800 */
[----:B------:R-:W3:Y:S02]  /*5eba0*/  LDL.LU R25, [R1+0x2a4] ;  /* 0x0002a40001197983 */ /* 0x000ee40000300800 */
[----:B------:R-:W3:Y:S02]  /*5ebb0*/  LDL.LU R26, [R1+0x2a8] ;  /* 0x0002a800011a7983 */ /* 0x000ee40000300800 */
[----:B------:R-:W3:Y:S01]  /*5ebc0*/  LDL.LU R27, [R1+0x2ac] ;  /* 0x0002ac00011b7983 */ /* 0x000ee20000300800 */
[C---:B--2---:R-:W-:Y:S01]  /*5ebd0*/  HMMA.16816.F32.BF16 R20, R12.reuse, R22, R16 ;  /* 0x000000160c14723c */ /* 0x044fe20000041810 */
[----:B------:R-:W3:Y:S11]  /*5ebe0*/  LDL.LU.64 R18, [R1+0x1f68] ;  /* 0x001f680001127983 */ /* 0x000ef60000300a00 */
[----:B------:R-:W-:Y:S11]  /*5ebf0*/  @!UPT UIADD3 URZ, URZ, URZ, URZ ;  /* 0x0000003f3f3ff290 */ /* 0x000ff6000fffe03f */
[----:B------:R-:W-:Y:S01]  /*5ec00*/  STL.64 [R1+0x640], R20 ;  /* 0x0006401401007387 */ /* 0x000fe20000100a00 */
[----:B------:R-:W-:Y:S02]  /*5ec10*/  STL.64 [R1+0x648], R22 ;  /* 0x0006481601007387 */ /* 0x000fe40000100a00 */
[----:B------:R-:W0:Y:S02]  /*5ec20*/  LDSM.16.M88.4 R20, [R5+0x44080] ;  /* 0x044080000514783b */ /* 0x000e240000000200 */
[----:B0-----:R-:W-:Y:S02]  /*5ec30*/  STL.64 [R1+0x1eb0], R22 ;  /* 0x001eb01601007387 */ /* 0x001fe40000100a00 */
[----:B------:R0:W-:Y:S02]  /*5ec40*/  STL.64 [R1+0x1ea8], R20 ;  /* 0x001ea81401007387 */ /* 0x0001e40000100a00 */
[----:B0-----:R-:W2:Y:S01]  /*5ec50*/  LDL.LU R20, [R1+0x3c0] ;  /* 0x0003c00001147983 */ /* 0x001ea20000300800 */
[----:B------:R-:W2:Y:S02]  /*5ec60*/  LDL.LU R21, [R1+0x3c4] ;  /* 0x0003c40001157983 */ /* 0x000ea40000300800 */
[----:B------:R-:W2:Y:S02]  /*5ec70*/  LDL.LU R22, [R1+0x3c8] ;  /* 0x0003c80001167983 */ /* 0x000ea40000300800 */
[----:B------:R-:W2:Y:S01]  /*5ec80*/  LDL.LU R23, [R1+0x3cc] ;  /* 0x0003cc0001177983 */ /* 0x000ea20000300800 */
[C---:B---3--:R-:W-:Y:S11]  /*5ec90*/  HMMA.16816.F32.BF16 R24, R12.reuse, R18, R24 ;  /* 0x000000120c18723c */ /* 0x048ff60000041818 */
[----:B------:R-:W-:Y:S11]  /*5eca0*/  @!UPT UIADD3 URZ, URZ, URZ, URZ ;  /* 0x0000003f3f3ff290 */ /* 0x000ff6000fffe03f */
[----:B------:R-:W-:Y:S01]  /*5ecb0*/  @!UPT UIADD3 URZ, URZ, URZ, URZ ;  /* 0x0000003f3f3ff290 */ /* 0x000fe2000fffe03f */
[----:B------:R0:W-:Y:S02]  /*5ecc0*/  STL.64 [R1+0x630], R24 ;  /* 0x0006301801007387 */ /* 0x0001e40000100a00 */
[----:B0-----:R-:W-:Y:S01]  /*5ecd0*/  MOV R25, R18 ;  /* 0x0000001200197202 */ /* 0x001fe20000000f00 */
[----:B------:R-:W-:Y:S02]  /*5ece0*/  IMAD.MOV.U32 R24, RZ, RZ, R19 ;  /* 0x000000ffff187224 */ /* 0x000fe400078e0013 */
[----:B------:R-:W0:Y:S04]  /*5ecf0*/  LDSM.16.M88.4 R16, [R5+0x45080] ;  /* 0x045080000510783b */ /* 0x000e280000000200 */
[----:B------:R-:W-:Y:S01]  /*5ed00*/  STL.64 [R1+0x638], R26 ;  /* 0x0006381a01007387 */ /* 0x000fe20000100a00 */
[----:B--2---:R-:W-:Y:S03]  /*5ed10*/  HMMA.16816.F32.BF16 R20, R12, R6, R20 ;  /* 0x000000060c14723c */ /* 0x004fe60000041814 */
[----:B0-----:R-:W-:Y:S01]  /*5ed20*/  STL.64 [R1+0x1e38], R18 ;  /* 0x001e381201007387 */ /* 0x001fe20000100a00 */
[----:B------:R0:W-:Y:S02]  /*5ed30*/  STL.64 [R1+0x1e30], R16 ;  /* 0x001e301001007387 */ /* 0x0001e40000100a00 */
[----:B------:R-:W-:Y:S01]  /*5ed40*/  STL.64 [R1+0x1ec8], R6 ;  /* 0x001ec80601007387 */ /* 0x000fe20000100a00 */
[----:B0-----:R-:W2:Y:S11]  /*5ed50*/  LDL.LU R16, [R1+0x340] ;  /* 0x0003400001107983 */ /* 0x001eb60000300800 */
[----:B------:R-:W-:Y:S05]  /*5ed60*/  @!UPT UIADD3 URZ, URZ, URZ, URZ ;  /* 0x0000003f3f3ff290 */ /* 0x000fea000fffe03f */
[----:B------:R0:W-:Y:S01]  /*5ed70*/  STL.64 [R1+0x620], R20 ;  /* 0x0006201401007387 */ /* 0x0001e20000100a00 */
[----:B------:R1:W-:Y:S02]  /*5ed80*/  STL.64 [R1+0x628], R22 ;  /* 0x0006281601007387 */ /* 0x0003e40000100a00 */
[----:B------:R-:W2:Y:S02]  /*5ed90*/  LDL.LU R17, [R1+0x344] ;  /* 0x0003440001117983 */ /* 0x000ea40000300800 */
        /* <DEDUP_REMOVED lines=12> */
[----:B------:R-:W-:Y:S01]  /*5ee60*/  MOV R6, R25 ;  /* 0x0000001900067202 */ /* 0x000fe20000000f00 */
[----:B------:R-:W-:Y:S01]  /*5ee70*/  IMAD.MOV.U32 R7, RZ, RZ, R24 ;  /* 0x000000ffff077224 */ /* 0x000fe200078e0018 */
[----:B----4-:R-:W-:Y:S01]  /*5ee80*/  STL.64 [R1+0x1ed8], R22 ;  /* 0x001ed81601007387 */ /* 0x010fe20000100a00 */
[----:B--2---:R-:W-:Y:S03]  /*5ee90*/  STL.64 [R1+0x1ed0], R20 ;  /* 0x001ed01401007387 */ /* 0x004fe60000100a00 */
[----:B------:R0:W-:Y:S02]  /*5eea0*/  STL.64 [R1+0x1ee0], R6 ;  /* 0x001ee00601007387 */ /* 0x0001e40000100a00 */
[----:B0-----:R-:W-:Y:S01]  /*5eeb0*/  MOV R6, R28 ;  /* 0x0000001c00067202 */ /* 0x001fe20000000f00 */
[----:B------:R-:W-:Y:S01]  /*5eec0*/  IMAD.MOV.U32 R7, RZ, RZ, R29 ;  /* 0x000000ffff077224 */ /* 0x000fe200078e001d */
[----:B------:R-:W2:Y:S01]  /*5eed0*/  LDL.LU R28, [R1+0x1f64] ;  /* 0x001f6400011c7983 */ /* 0x000ea20000300800 */
[----:B------:R-:W4:Y:S03]  /*5eee0*/  LDL.LU R29, [R1+0x1f60] ;  /* 0x001f6000011d7983 */ /* 0x000f260000300800 */
[----:B------:R0:W-:Y:S02]  /*5eef0*/  STL.64 [R1+0x1ef8], R6 ;  /* 0x001ef80601007387 */ /* 0x0001e40000100a00 */
[----:B0-----:R-:W-:Y:S01]  /*5ef00*/  MOV R6, R11 ;  /* 0x0000000b00067202 */ /* 0x001fe20000000f00 */
[----:B------:R-:W-:-:S05]  /*5ef10*/  IMAD.MOV.U32 R7, RZ, RZ, R10 ;  /* 0x000000ffff077224 */ /* 0x000fca00078e000a */
[----:B------:R0:W-:Y:S02]  /*5ef20*/  STL.64 [R1+0x1f10], R6 ;  /* 0x001f100601007387 */ /* 0x0001e40000100a00 */
[----:B0-----:R-:W-:Y:S01]  /*5ef30*/  MOV R6, R9 ;  /* 0x0000000900067202 */ /* 0x001fe20000000f00 */
[----:B------:R-:W-:Y:S02]  /*5ef40*/  IMAD.MOV.U32 R7, RZ, RZ, R8 ;  /* 0x000000ffff077224 */ /* 0x000fe400078e0008 */
[----:B------:R-:W0:Y:S04]  /*5ef50*/  LDSM.16.M88.4 R8, [R5+0x46080] ;  /* 0x046080000508783b */ /* 0x000e280000000200 */
[----:B------:R-:W-:Y:S01]  /*5ef60*/  STL.64 [R1+0x1f28], R6 ;  /* 0x001f280601007387 */ /* 0x000fe20000100a00 */
[----:B------:R-:W2:Y:S02]  /*5ef70*/  LDL.LU R20, [R1+0x410] ;  /* 0x0004100001147983 */ /* 0x000ea40000300800 */
[----:B------:R-:W2:Y:S02]  /*5ef80*/  LDL.LU R21, [R1+0x414] ;  /* 0x0004140001157983 */ /* 0x000ea40000300800 */
[----:B------:R-:W2:Y:S01]  /*5ef90*/  LDL.LU R22, [R1+0x418] ;  /* 0x0004180001167983 */ /* 0x000ea20000300800 */
[----:B------:R-:W2:Y:S04]  /*5efa0*/  LDL.LU R23, [R1+0x41c] ;  /* 0x00041c0001177983 */ /* 0x000ea80000300800 */
        /* <DEDUP_REMOVED lines=24> */
[----:B------:R-:W-:Y:S01]  /*5f130*/  MOV R26, R2 ;  /* 0x00000002001a7202 */ /* 0x000fe20000000f00 */
[----:B------:R-:W-:Y:S01]  /*5f140*/  IMAD.MOV.U32 R27, RZ, RZ, R0 ;  /* 0x000000ffff1b7224 */ /* 0x000fe200078e0000 */
[----:B--2---:R-:W-:Y:S01]  /*5f150*/  STL.64 [R1+0x1f58], R22 ;  /* 0x001f581601007387 */ /* 0x004fe20000100a00 */
[----:B------:R1:W-:Y:S03]  /*5f160*/  STL.64 [R1+0x1f50], R20 ;  /* 0x001f501401007387 */ /* 0x0003e60000100a00 */
[----:B-1----:R-:W2:Y:S01]  /*5f170*/  LDL.LU R20, [R1+0x3b0] ;  /* 0x0003b00001147983 */ /* 0x002ea20000300800 */
[----:B------:R-:W2:Y:S02]  /*5f180*/  LDL.LU R21, [R1+0x3b4] ;  /* 0x0003b40001157983 */ /* 0x000ea40000300800 */
[----:B------:R-:W2:Y:S02]  /*5f190*/  LDL.LU R22, [R1+0x3b8] ;  /* 0x0003b80001167983 */ /* 0x000ea40000300800 */
[----:B------:R-:W2:Y:S01]  /*5f1a0*/  LDL.LU R23, [R1+0x3bc] ;  /* 0x0003bc0001177983 */ /* 0x000ea20000300800 */
[----:B---3--:R1:W-:Y:S01]  /*5f1b0*/  STL.64 [R1+0x1e50], R18 ;  /* 0x001e501201007387 */ /* 0x0083e20000100a00 */
[----:B------:R-:W-:Y:S03]  /*5f1c0*/  STL.64 [R1+0x1e48], R16 ;  /* 0x001e481001007387 */ /* 0x000fe60000100a00 */
[----:B-1----:R-:W3:Y:S01]  /*5f1d0*/  LDL.64 R18, [R1+0x18] ;  /* 0x0000180001127983 */ /* 0x002ee20000100a00 */
[----:B0-----:R-:W-:Y:S02]  /*5f1e0*/  STL.64 [R1+0x1da8], R10 ;  /* 0x001da80a01007387 */ /* 0x001fe40000100a00 */
[----:B------:R0:W-:Y:S02]  /*5f1f0*/  STL.64 [R1+0x1da0], R8 ;  /* 0x001da00801007387 */ /* 0x0001e40000100a00 */
[----:B0-----:R-:W3:Y:S01]  /*5f200*/  LDL.LU R8, [R1+0x420] ;  /* 0x0004200001087983 */ /* 0x001ee20000300800 */
[----:B------:R-:W3:Y:S02]  /*5f210*/  LDL.LU R9, [R1+0x424] ;  /* 0x0004240001097983 */ /* 0x000ee40000300800 */
[----:B------:R-:W3:Y:S02]  /*5f220*/  LDL.LU R10, [R1+0x428] ;  /* 0x00042800010a7983 */ /* 0x000ee40000300800 */
[----:B------:R-:W3:Y:S01]  /*5f230*/  LDL.LU R11, [R1+0x42c] ;  /* 0x00042c00010b7983 */ /* 0x000ee20000300800 */
[----:B--2---:R-:W-:Y:S01]  /*5f240*/  HMMA.16816.F32.BF16 R12, R12, R26, R20 ;  /* 0x0000001a0c0c723c */ /* 0x004fe20000041814 */
[----:B------:R-:W2:Y:S01]  /*5f250*/  LDL.LU.64 R22, [R1+0x1f58] ;  /* 0x001f580001167983 */ /* 0x000ea20000300a00 */
[----:B------:R-:W2:Y:S02]  /*5f260*/  LDL.LU.64 R20, [R1+0x1f50] ;  /* 0x001f500001147983 */ /* 0x000ea40000300a00 */
[----:B------:R-:W2:Y:S02]  /*5f270*/  LDL.LU.64 R26, [R1+0x1f48] ;  /* 0x001f4800011a7983 */ /* 0x000ea40000300a00 */
[----:B------:R-:W2:Y:S01]  /*5f280*/  LDL.LU.64 R24, [R1+0x1f40] ;  /* 0x001f400001187983 */ /* 0x000ea20000300a00 */
[----:B------:R-:W-:Y:S01]  /*5f290*/  MOV R6, R4 ;  /* 0x0000000400067202 */ /* 0x000fe20000000f00 */
[----:B------:R-:W-:Y:S11]  /*5f2a0*/  IMAD.MOV.U32 R7, RZ, RZ, R3 ;  /* 0x000000ffff077224 */ /* 0x000ff600078e0003 */
[----:B------:R-:W-:Y:S04]  /*5f2b0*/  @!UPT UIADD3 URZ, URZ, URZ, URZ ;  /* 0x0000003f3f3ff290 */ /* 0x000fe8000fffe03f */
[----:B------:R-:W-:Y:S01]  /*5f2c0*/  STL.64 [R1+0x610], R12 ;  /* 0x0006100c01007387 */ /* 0x000fe20000100a00 */
[----:B------:R-:W-:Y:S02]  /*5f2d0*/  STL.64 [R1+0x618], R14 ;  /* 0x0006180e01007387 */ /* 0x000fe40000100a00 */
[----:B------:R-:W0:Y:S02]  /*5f2e0*/  LDSM.16.M88.4 R12, [R5+0x47080] ;  /* 0x04708000050c783b */ /* 0x000e240000000200 */
[----:B0-----:R0:W-:Y:S02]  /*5f2f0*/  STL.64 [R1+0x1d40], R14 ;  /* 0x001d400e01007387 */ /* 0x0011e40000100a00 */
[----:B------:R-:W-:Y:S02]  /*5f300*/  STL.64 [R1+0x1d38], R12 ;  /* 0x001d380c01007387 */ /* 0x000fe40000100a00 */
[----:B0-----:R-:W3:Y:S01]  /*5f310*/  LDL.LU.64 R14, [R1+0x68] ;  /* 0x00006800010e7983 */ /* 0x001ee20000300a00 */
[C---:B--2---:R-:W-:Y:S03]  /*5f320*/  HMMA.16816.F32.BF16 R4, R24.reuse, R6, R20 ;  /* 0x000000061804723c */ /* 0x044fe60000041814 */
[----:B------:R-:W2:Y:S01]  /*5f330*/  LDL.LU.64 R22, [R1+0x1f38] ;  /* 0x001f380001167983 */ /* 0x000ea20000300a00 */
[----:B------:R-:W2:Y:S11]  /*5f340*/  LDL.LU.64 R20, [R1+0x1f30] ;  /* 0x001f300001147983 */ /* 0x000eb60000300a00 */
[----:B------:R-:W-:Y:S08]  /*5f350*/  @!UPT UIADD3 URZ, URZ, URZ, URZ ;  /* 0x0000003f3f3ff290 */ /* 0x000ff0000fffe03f */
        /* <DEDUP_REMOVED lines=17> */
[C---:B---3--:R-:W-:Y:S08]  /*5f470*/  HMMA.16816.F32.BF16 R8, R24.reuse, R18, R8 ;  /* 0x000000121808723c */ /* 0x048ff00000041808 */
[C---:B--2---:R-:W-:Y:S01]  /*5f480*/  HMMA.16816.F32.BF16 R4, R24.reuse, R6, R20 ;  /* 0x000000061804723c */ /* 0x044fe20000041814 */
[----:B------:R-:W2:Y:S01]  /*5f490*/  LDL.LU.64 R22, [R1+0x1ef0] ;  /* 0x001ef00001167983 */ /* 0x000ea20000300a00 */
[----:B------:R-:W2:Y:S11]  /*5f4a0*/  LDL.LU.64 R20, [R1+0x1ee8] ;  /* 0x001ee80001147983 */ /* 0x000eb60000300a00 */
[----:B------:R-:W-:Y:S10]  /*5f4b0*/  @!UPT UIADD3 URZ, URZ, URZ, URZ ;  /* 0x0000003f3f3ff290 */ /* 0x000ff4000fffe03f */
[----:B------:R-:W-:Y:S01]  /*5f4c0*/  STL.64 [R1+0x5d0], R4 ;  /* 0x0005d00401007387 */ /* 0x000fe20000100a00 */
[----:B------:R0:W-:Y:S03]  /*5f4d0*/  STL.64 [R1+0x5d8], R6 ;  /* 0x0005d80601007387 */ /* 0x0001e60000100a00 */
[----:B0-----:R-:W2:Y:S01]  /*5f4e0*/  LDL.LU.64 R6, [R1+0x1ee0] ;  /* 0x001ee00001067983 */ /* 0x001ea20000300a00 */
[----:B------:R0:W-:Y:S02]  /*5f4f0*/  STL.64 [R1+0x5c0], R8 ;  /* 0x0005c00801007387 */ /* 0x0001e40000100a00 */
[----:B------:R1:W-:Y:S01]  /*5f500*/  STL.64 [R1+0x5c8], R10 ;  /* 0x0005c80a01007387 */ /* 0x0003e20000100a00 */
[----:B0-----:R-:W3:Y:S01]  /*5f510*/  LDL.LU R8, [R1+0x380] ;  /* 0x0003800001087983 */ /* 0x001ee20000300800 */
[----:B------:R-:W3:Y:S02]  /*5f520*/  LDL.LU R9, [R1+0x384] ;  /* 0x0003840001097983 */ /* 0x000ee40000300800 */
[----:B-1----:R-:W2:Y:S02]  /*5f530*/  LDL.LU R10, [R1+0x388] ;  /* 0x00038800010a7983 */ /* 0x002ea40000300800 */
[----:B------:R-:W2:Y:S02]  /*5f540*/  LDL.LU R11, [R1+0x38c] ;  /* 0x00038c00010b7983 */ /* 0x000ea40000300800 */
[----:B--2---:R0:W-:Y:S01]  /*5f550*/  STL.64 [R1+0x1e98], R10 ;  /* 0x001e980a01007387 */ /* 0x0041e20000100a00 */
[----:B---3--:R-:W-:Y:S03]  /*5f560*/  STL.64 [R1+0x1e90], R8 ;  /* 0x001e900801007387 */ /* 0x008fe60000100a00 */
[----:B0-----:R-:W2:Y:S01]  /*5f570*/  LDL.64 R10, [R1+0x58] ;  /* 0x00005800010a7983 */ /* 0x001ea20000100a00 */
[----:B------:R0:W-:Y:S03]  /*5f580*/  STL.64 [R1+0x1e58], R18 ;  /* 0x001e581201007387 */ /* 0x0001e60000100a00 */
[----:B0-----:R-:W3:Y:S04]  /*5f590*/  LDL.64 R18, [R1+0x28] ;  /* 0x0000280001127983 */ /* 0x001ee80000100a00 */
[----:B---3--:R0:W-:Y:S04]  /*5f5a0*/  STL.64 [R1+0x1e70], R18 ;  /* 0x001e701201007387 */ /* 0x0081e80000100a00 */
[----:B0-----:R-:W3:Y:S01]  /*5f5b0*/  LDL.LU.64 R18, [R1+0x38] ;  /* 0x0000380001127983 */ /* 0x001ee20000300a00 */
[C---:B------:R-:W-:Y:S03]  /*5f5c0*/  HMMA.16816.F32.BF16 R4, R24.reuse, R6, R20 ;  /* 0x000000061804723c */ /* 0x040fe60000041814 */
[----:B---3--:R0:W-:Y:S04]  /*5f5d0*/  STL.64 [R1+0x1e88], R18 ;  /* 0x001e881201007387 */ /* 0x0081e80000100a00 */
[----:B0-----:R-:W3:Y:S04]  /*5f5e0*/  LDL.64 R18, [R1+0x48] ;  /* 0x0000480001127983 */ /* 0x001ee80000100a00 */
[----:B---3--:R0:W-:Y:S01]  /*5f5f0*/  STL.64 [R1+0x1ea0], R18 ;  /* 0x001ea01201007387 */ /* 0x0081e20000100a00 */
[----:B------:R-:W2:Y:S02]  /*5f600*/  LDL.LU R16, [R1+0x390] ;  /* 0x0003900001107983 */ /* 0x000ea40000300800 */
[----:B------:R-:W2:Y:S01]  /*5f610*/  LDL.LU R17, [R1+0x394] ;  /* 0x0003940001117983 */ /* 0x000ea20000300800 */
[----:B0-----:R-:W2:Y:S01]  /*5f620*/  LDL.LU R18, [R1+0x398] ;  /* 0x0003980001127983 */ /* 0x001ea20000300800 */
[----:B------:R-:W2:Y:S02]  /*5f630*/  LDL.LU R19, [R1+0x39c] ;  /* 0x00039c0001137983 */ /* 0x000ea40000300800 */
[----:B------:R-:W3:Y:S02]  /*5f640*/  LDL.LU.64 R22, [R1+0x1ed8] ;  /* 0x001ed80001167983 */ /* 0x000ee40000300a00 */
[----:B------:R-:W3:Y:S03]  /*5f650*/  LDL.LU.64 R20, [R1+0x1ed0] ;  /* 0x001ed00001147983 */ /* 0x000ee60000300a00 */
        /* <DEDUP_REMOVED lines=12> */
[----:B------:R-:W2:Y:S02]  /*5f720*/  LDL.LU.64 R20, [R1+0x1ea8] ;  /* 0x001ea80001147983 */ /* 0x000ea40000300a00 */
        /* <DEDUP_REMOVED lines=12> */
[----:B------:R-:W3:Y:S02]  /*5f7f0*/  LDL.LU R14, [R1+0x368] ;  /* 0x00036800010e7983 */ /* 0x000ee40000300800 */
[----:B------:R-:W3:Y:S01]  /*5f800*/  LDL.LU R15, [R1+0x36c] ;  /* 0x00036c00010f7983 */ /* 0x000ee20000300800 */
[C---:B------:R-:W-:Y:S01]  /*5f810*/  HMMA.16816.F32.BF16 R16, R20.reuse, R10, R16 ;  /* 0x0000000a1410723c */ /* 0x040fe20000041810 */
        /* <DEDUP_REMOVED lines=8> */
[----:B------:R-:W3:Y:S10]  /*5f8a0*/  LDL.LU.64 R26, [R1+0x8] ;  /* 0x00000800011a7983 */ /* 0x000ef40000300a00 */
[----:B------:R-:W-:Y:S02]  /*5f8b0*/  STL.64 [R1+0x5b0], R16 ;  /* 0x0005b01001007387 */ /* 0x000fe40000100a00 */
[----:B------:R0:W-:Y:S02]  /*5f8c0*/  STL.64 [R1+0x5b8], R18 ;  /* 0x0005b81201007387 */ /* 0x0001e40000100a00 */
[----:B0-----:R-:W2:Y:S01]  /*5f8d0*/  LDL.LU.64 R18, [R1+0x1ea0] ;  /* 0x001ea00001127983 */ /* 0x001ea20000300a00 */
[----:B------:R-:W2:Y:S02]  /*5f8e0*/  LDL.LU.64 R10, [R1+0x1e98] ;  /* 0x001e9800010a7983 */ /* 0x000ea40000300a00 */
[----:B------:R-:W2:Y:S02]  /*5f8f0*/  LDL.LU.64 R8, [R1+0x1e90] ;  /* 0x001e900001087983 */ /* 0x000ea40000300a00 */
[C---:B--2---:R-:W-:Y:S01]  /*5f900*/  HMMA.16816.F32.BF16 R8, R20.reuse, R18, R8 ;  /* 0x000000121408723c */ /* 0x044fe20000041808 */
[----:B------:R-:W-:Y:S11]  /*5f910*/  IMAD.MOV.U32 R5, RZ, RZ, R19 ;  /* 0x000000ffff057224 */ /* 0x000ff600078e0013 */
[----:B------:R-:W-:Y:S11]  /*5f920*/  @!UPT UIADD3 URZ, URZ, URZ, URZ ;  /* 0x0000003f3f3ff290 */ /* 0x000ff6000fffe03f */
[----:B------:R0:W-:Y:S01]  /*5f930*/  STL.64 [R1+0x5a0], R8 ;  /* 0x0005a00801007387 */ /* 0x0001e20000100a00 */
[----:B------:R-:W-:Y:S01]  /*5f940*/  STL.64 [R1+0x5a8], R10 ;  /* 0x0005a80a01007387 */ /* 0x000fe20000100a00 */
[----:B0-----:R-:W-:Y:S02]  /*5f950*/  MOV R8, R18 ;  /* 0x0000001200087202 */ /* 0x001fe40000000f00 */
[----:B------:R-:W2:Y:S02]  /*5f960*/  LDL.LU.64 R18, [R1+0x1e88] ;  /* 0x001e880001127983 */ /* 0x000ea40000300a00 */
        /* <DEDUP_REMOVED lines=24> */
[----:B------:R-:W2:Y:S01]  /*5faf0*/  LDL.LU.64 R18, [R1+0x1e50] ;  /* 0x001e500001127983 */ /* 0x000ea20000300a00 */
[----:B------:R-:W2:Y:S02]  /*5fb00*/  LDL.LU.64 R16, [R1+0x1e48] ;  /* 0x001e480001107983 */ /* 0x000ea40000300a00 */
[----:B---3--:R0:W-:Y:S01]  /*5fb10*/  STL.64 [R1+0x1dc0], R26 ;  /* 0x001dc01a01007387 */ /* 0x0081e20000100a00 */
[----:B--2---:R-:W-:Y:S07]  /*5fb20*/  HMMA.16816.F32.BF16 R16, R20, R26, R16 ;  /* 0x0000001a1410723c */ /* 0x004fee0000041810 */
[----:B0-----:R-:W-:Y:S01]  /*5fb30*/  MOV R26, R12 ;  /* 0x0000000c001a7202 */ /* 0x001fe20000000f00 */
[----:B------:R-:W-:Y:S11]  /*5fb40*/  IMAD.MOV.U32 R27, RZ, RZ, R11 ;  /* 0x000000ffff1b7224 */ /* 0x000ff600078e000b */
[----:B------:R-:W-:Y:S04]  /*5fb50*/  @!UPT UIADD3 URZ, URZ, URZ, URZ ;  /* 0x0000003f3f3ff290 */ /* 0x000fe8000fffe03f */
[----:B------:R-:W-:Y:S01]  /*5fb60*/  STL.64 [R1+0x560], R16 ;  /* 0x0005601001007387 */ /* 0x000fe20000100a00 */
[----:B------:R-:W-:Y:S02]  /*5fb70*/  STL.64 [R1+0x568], R18 ;  /* 0x0005681201007387 */ /* 0x000fe40000100a00 */
[----:B------:R0:W-:Y:S02]  /*5fb80*/  STL.64 [R1+0x1dd8], R26 ;  /* 0x001dd81a01007387 */ /* 0x0001e40000100a00 */
[----:B0-----:R-:W-:Y:S01]  /*5fb90*/  MOV R26, R10 ;  /* 0x0000000a001a7202 */ /* 0x001fe20000000f00 */
[----:B------:R-:W-:-:S05]  /*5fba0*/  IMAD.MOV.U32 R27, RZ, RZ, R9 ;  /* 0x000000ffff1b7224 */ /* 0x000fca00078e0009 */
[----:B------:R0:W-:Y:S01]  /*5fbb0*/  STL.64 [R1+0x1df0], R26 ;  /* 0x001df01a01007387 */ /* 0x0001e20000100a00 */
[----:B------:R-:W2:Y:S02]  /*5fbc0*/  LDL.LU R24, [R1+0x260] ;  /* 0x0002600001187983 */ /* 0x000ea40000300800 */
[----:B------:R-:W2:Y:S01]  /*5fbd0*/  LDL.LU R25, [R1+0x264] ;  /* 0x0002640001197983 */ /* 0x000ea20000300800 */
[----:B0-----:R-:W3:Y:S01]  /*5fbe0*/  LDL.LU R26, [R1+0x268] ;  /* 0x00026800011a7983 */ /* 0x001ee20000300800 */
[----:B------:R-:W3:Y:S03]  /*5fbf0*/  LDL.LU R27, [R1+0x26c] ;  /* 0x00026c00011b7983 */ /* 0x000ee60000300800 */
[----:B---3--:R0:W-:Y:S01]  /*5fc00*/  STL.64 [R1+0x1e00], R26 ;  /* 0x001e001a01007387 */ /* 0x0081e20000100a00 */
[----:B--2---:R-:W-:Y:S01]  /*5fc10*/  STL.64 [R1+0x1df8], R24 ;  /* 0x001df81801007387 */ /* 0x004fe20000100a00 */
[----:B0-----:R-:W-:Y:S01]  /*5fc20*/  MOV R26, R8 ;  /* 0x00000008001a7202 */ /* 0x001fe20000000f00 */
[----:B------:R-:W-:-:S05]  /*5fc30*/  IMAD.MOV.U32 R27, RZ, RZ, R5 ;  /* 0x000000ffff1b7224 */ /* 0x000fca00078e0005 */
[----:B------:R-:W-:Y:S01]  /*5fc40*/  STL.64 [R1+0x1e18], R26 ;  /* 0x001e181a01007387 */ /* 0x000fe20000100a00 */
[----:B------:R-:W2:Y:S02]  /*5fc50*/  LDL.LU R8, [R1+0x170] ;  /* 0x0001700001087983 */ /* 0x000ea40000300800 */
[----:B------:R-:W2:Y:S02]  /*5fc60*/  LDL.LU R9, [R1+0x174] ;  /* 0x0001740001097983 */ /* 0x000ea40000300800 */
[----:B------:R-:W3:Y:S01]  /*5fc70*/  LDL.LU R10, [R1+0x178] ;  /* 0x00017800010a7983 */ /* 0x000ee20000300800 */
[----:B------:R-:W3:Y:S01]  /*5fc80*/  LDL.LU R11, [R1+0x17c] ;  /* 0x00017c00010b7983 */ /* 0x000ee20000300800 */
[----:B------:R-:W2:Y:S02]  /*5fc90*/  LDL.LU R16, [R1+0x290] ;  /* 0x0002900001107983 */ /* 0x000ea40000300800 */
[----:B------:R-:W4:Y:S02]  /*5fca0*/  LDL.LU R17, [R1+0x294] ;  /* 0x0002940001117983 */ /* 0x000f240000300800 */
[----:B------:R-:W4:Y:S01]  /*5fcb0*/  LDL.LU R18, [R1+0x298] ;  /* 0x0002980001127983 */ /* 0x000f220000300800 */
[----:B------:R-:W4:Y:S01]  /*5fcc0*/  LDL.LU R19, [R1+0x29c] ;  /* 0x00029c0001137983 */ /* 0x000f220000300800 */
[----:B------:R-:W4:Y:S02]  /*5fcd0*/  LDL.LU R12, [R1+0x330] ;  /* 0x00033000010c7983 */ /* 0x000f240000300800 */
[----:B------:R-:W4:Y:S02]  /*5fce0*/  LDL.LU R13, [R1+0x334] ;  /* 0x00033400010d7983 */ /* 0x000f240000300800 */
[----:B------:R-:W4:Y:S01]  /*5fcf0*/  LDL.LU R14, [R1+0x338] ;  /* 0x00033800010e7983 */ /* 0x000f220000300800 */
        /* <DEDUP_REMOVED lines=32> */
[----:B------:R-:W3:Y:S01]  /*5ff00*/  LDL R5, [R1+0x13e0] ;  /* 0x0013e00001057983 */ /* 0x000ee20000100800 */
[----:B------:R-:W-:Y:S02]  /*5ff10*/  STL.64 [R1+0x550], R12 ;  /* 0x0005500c01007387 */ /* 0x000fe40000100a00 */
[----:B------:R0:W-:Y:S02]  /*5ff20*/  STL.64 [R1+0x558], R14 ;  /* 0x0005580e01007387 */ /* 0x0001e40000100a00 */
[----:B0-----:R-:W4:Y:S01]  /*5ff30*/  LDL.LU.64 R14, [R1+0x1e40] ;  /* 0x001e4000010e7983 */ /* 0x001f220000300a00 */
[----:B------:R-:W-:Y:S01]  /*5ff40*/  MOV R26, R4 ;  /* 0x00000004001a7202 */ /* 0x000fe20000000f00 */
[----:B------:R-:W-:Y:S01]  /*5ff50*/  IMAD.MOV.U32 R27, RZ, RZ, R3 ;  /* 0x000000ffff1b7224 */ /* 0x000fe200078e0003 */
[----:B----4-:R-:W-:Y:S01]  /*5ff60*/  HMMA.16816.F32.BF16 R20, R20, R14, R16 ;  /* 0x0000000e1414723c */ /* 0x010fe20000041810 */
        /* <DEDUP_REMOVED lines=18> */
[----:B0-----:R-:W4:Y:S01]  /*60090*/  LDL.LU.64 R26, [R1+0x1e00] ;  /* 0x001e0000011a7983 */ /* 0x001f220000300a00 */
        /* <DEDUP_REMOVED lines=8> */
[----:B0-----:R-:W2:Y:S01]  /*60120*/  LDL.LU.64 R26, [R1+0x1df0] ;  /* 0x001df000011a7983 */ /* 0x001ea20000300a00 */
[----:B------:R0:W-:Y:S03]  /*60130*/  STL.64 [R1+0x1d88], R22 ;  /* 0x001d881601007387 */ /* 0x0001e60000100a00 */
[----:B0-----:R-:W4:Y:S01]  /*60140*/  LDL.LU.64 R22, [R1+0x48] ;  /* 0x0000480001167983 */ /* 0x001f220000300a00 */
[C---:B--2---:R-:W-:Y:S03]  /*60150*/  HMMA.16816.F32.BF16 R24, R16.reuse, R26, R8 ;  /* 0x0000001a1018723c */ /* 0x044fe60000041808 */
[----:B----4-:R0:W-:Y:S04]  /*60160*/  STL.64 [R1+0x1d90], R22 ;  /* 0x001d901601007387 */ /* 0x0101e80000100a00 */
[----:B0-----:R-:W2:Y:S01]  /*60170*/  LDL.LU.64 R22, [R1+0x58] ;  /* 0x0000580001167983 */ /* 0x001ea20000300a00 */
[----:B------:R-:W4:Y:S02]  /*60180*/  LDL.LU.64 R10, [R1+0x1de8] ;  /* 0x001de800010a7983 */ /* 0x000f240000300a00 */
[----:B------:R-:W4:Y:S11]  /*60190*/  LDL.LU.64 R8, [R1+0x1de0] ;  /* 0x001de00001087983 */ /* 0x000f360000300a00 */
[----:B------:R-:W-:Y:S02]  /*601a0*/  @!UPT UIADD3 URZ, URZ, URZ, URZ ;  /* 0x0000003f3f3ff290 */ /* 0x000fe4000fffe03f */
[----:B------:R-:W-:Y:S01]  /*601b0*/  STL.64 [R1+0x1e0], R24 ;  /* 0x0001e01801007387 */ /* 0x000fe20000100a00 */
[----:B------:R0:W-:Y:S04]  /*601c0*/  STL.64 [R1+0x1e8], R26 ;  /* 0x0001e81a01007387 */ /* 0x0001e80000100a00 */
        /* <DEDUP_REMOVED lines=13> */
[----:B0-----:R-:W4:Y:S01]  /*602a0*/  LDL.LU.64 R10, [R1+0x1db8] ;  /* 0x001db800010a7983 */ /* 0x001f220000300a00 */
[----:B------:R-:W4:Y:S02]  /*602b0*/  LDL.LU.64 R8, [R1+0x1db0] ;  /* 0x001db00001087983 */ /* 0x000f240000300a00 */
[----:B------:R0:W-:Y:S02]  /*602c0*/  STL.64 [R1+0x1d68], R26 ;  /* 0x001d681a01007387 */ /* 0x0001e40000100a00 */
[----:B0-----:R-:W2:Y:S04]  /*602d0*/  LDL.LU.64 R26, [R1+0x18] ;  /* 0x00001800011a7983 */ /* 0x001ea80000300a00 */
[----:B--2---:R0:W-:Y:S01]  /*602e0*/  STL.64 [R1+0x1d80], R26 ;  /* 0x001d801a01007387 */ /* 0x0041e20000100a00 */
[----:B------:R-:W2:Y:S02]  /*602f0*/  LDL.LU R24, [R1+0x220] ;  /* 0x0002200001187983 */ /* 0x000ea40000300800 */
[----:B------:R-:W2:Y:S01]  /*60300*/  LDL.LU R25, [R1+0x224] ;  /* 0x0002240001197983 */ /* 0x000ea20000300800 */
[----:B0-----:R-:W2:Y:S01]  /*60310*/  LDL.LU R26, [R1+0x228] ;  /* 0x00022800011a7983 */ /* 0x001ea20000300800 */
[----:B------:R-:W2:Y:S02]  /*60320*/  LDL.LU R27, [R1+0x22c] ;  /* 0x00022c00011b7983 */ /* 0x000ea40000300800 */
[C---:B--2---:R-:W-:Y:S11]  /*60330*/  HMMA.16816.F32.BF16 R24, R16.reuse, R6, R24 ;  /* 0x000000061018723c */ /* 0x044ff60000041818 */
[----:B------:R-:W-:Y:S11]  /*60340*/  @!UPT UIADD3 URZ, URZ, URZ, URZ ;  /* 0x0000003f3f3ff290 */ /* 0x000ff6000fffe03f */
[----:B------:R-:W-:Y:S01]  /*60350*/  @!UPT UIADD3 URZ, URZ, URZ, URZ ;  /* 0x0000003f3f3ff290 */ /* 0x000fe2000fffe03f */
[----:B------:R-:W-:Y:S01]  /*60360*/  STL.64 [R1+0x1b0], R24 ;  /* 0x0001b01801007387 */ /* 0x000fe20000100a00 */
[----:B------:R0:W-:Y:S03]  /*60370*/  STL.64 [R1+0x1b8], R26 ;  /* 0x0001b81a01007387 */ /* 0x0001e60000100a00 */
[----:B0-----:R-:W2:Y:S01]  /*60380*/  LDL.LU.64 R26, [R1+0x28] ;  /* 0x00002800011a7983 */ /* 0x001ea20000300a00 */
[----:B----4-:R-:W-:Y:S03]  /*60390*/  HMMA.16816.F32.BF16 R16, R16, R14, R8 ;  /* 0x0000000e1010723c */ /* 0x010fe60000041808 */
[----:B--2---:R0:W-:Y:S01]  /*603a0*/  STL.64 [R1+0x1d98], R26 ;  /* 0x001d981a01007387 */ /* 0x0041e20000100a00 */
[----:B------:R-:W2:Y:S02]  /*603b0*/  LDL.LU R24, [R1+0x160] ;  /* 0x0001600001187983 */ /* 0x000ea40000300800 */
[----:B------:R-:W2:Y:S01]  /*603c0*/  LDL.LU R25, [R1+0x164] ;  /* 0x0001640001197983 */ /* 0x000ea20000300800 */
[----:B0-----:R-:W2:Y:S01]  /*603d0*/  LDL.LU R26, [R1+0x168] ;  /* 0x00016800011a7983 */ /* 0x001ea20000300800 */
[----:B------:R-:W2:Y:S02]  /*603e0*/  LDL.LU R27, [R1+0x16c] ;  /* 0x00016c00011b7983 */ /* 0x000ea40000300800 */
[----:B------:R-:W-:Y:S02]  /*603f0*/  STL.64 [R1+0x1d60], R6 ;  /* 0x001d600601007387 */ /* 0x000fe40000100a00 */
[----:B---3--:R0:W-:Y:S01]  /*60400*/  STL [R1+0x1d58], R5 ;  /* 0x001d580501007387 */ /* 0x0081e20000100800 */
[----:B------:R-:W3:Y:S04]  /*60410*/  LDL.LU R4, [R1+0x150] ;  /* 0x0001500001047983 */ /* 0x000ee80000300800 */
[----:B0-----:R-:W3:Y:S01]  /*60420*/  LDL.LU R5, [R1+0x154] ;  /* 0x0001540001057983 */ /* 0x001ee20000300800 */
[----:B------:R-:W3:Y:S02]  /*60430*/  LDL.LU R6, [R1+0x158] ;  /* 0x0001580001067983 */ /* 0x000ee40000300800 */
[----:B------:R-:W3:Y:S02]  /*60440*/  LDL.LU R7, [R1+0x15c] ;  /* 0x00015c0001077983 */ /* 0x000ee40000300800 */
[----:B------:R-:W2:Y:S01]  /*60450*/  LDL.LU.64 R10, [R1+0x1da8] ;  /* 0x001da800010a7983 */ /* 0x000ea20000300a00 */
[----:B------:R-:W2:Y:S01]  /*60460*/  LDL.LU.64 R8, [R1+0x1da0] ;  /* 0x001da00001087983 */ /* 0x000ea20000300a00 */
[----:B------:R0:W-:Y:S02]  /*60470*/  STL.64 [R1+0x1a0], R16 ;  /* 0x0001a01001007387 */ /* 0x0001e40000100a00 */
[----:B------:R1:W-:Y:S01]  /*60480*/  STL.64 [R1+0x1a8], R18 ;  /* 0x0001a81201007387 */ /* 0x0003e20000100a00 */
[----:B0-----:R-:W4:Y:S01]  /*60490*/  LDL.LU R16, [R1+0x130] ;  /* 0x0001300001107983 */ /* 0x001f220000300800 */
[----:B------:R-:W4:Y:S02]  /*604a0*/  LDL.LU R17, [R1+0x134] ;  /* 0x0001340001117983 */ /* 0x000f240000300800 */
[----:B-1----:R-:W4:Y:S02]  /*604b0*/  LDL.LU R18, [R1+0x138] ;  /* 0x0001380001127983 */ /* 0x002f240000300800 */
[----:B------:R-:W4:Y:S01]  /*604c0*/  LDL.LU R19, [R1+0x13c] ;  /* 0x00013c0001137983 */ /* 0x000f220000300800 */
[----:B------:R0:W-:Y:S01]  /*604d0*/  STL.64 [R1+0x1d50], R14 ;  /* 0x001d500e01007387 */ /* 0x0001e20000100a00 */
[----:B------:R-:W3:Y:S02]  /*604e0*/  LDL.LU R12, [R1+0x140] ;  /* 0x00014000010c7983 */ /* 0x000ee40000300800 */
[----:B------:R-:W3:Y:S01]  /*604f0*/  LDL.LU R13, [R1+0x144] ;  /* 0x00014400010d7983 */ /* 0x000ee20000300800 */
[----:B------:R-:W-:Y:S01]  /*60500*/  MOV R2, R22 ;  /* 0x0000001600027202 */ /* 0x000fe20000000f00 */
[----:B------:R-:W-:Y:S01]  /*60510*/  IMAD.MOV.U32 R0, RZ, RZ, R23 ;  /* 0x000000ffff007224 */ /* 0x000fe200078e0017 */
[----:B0-----:R-:W3:Y:S01]  /*60520*/  LDL.LU R14, [R1+0x148] ;  /* 0x00014800010e7983 */ /* 0x001ee20000300800 */
[----:B------:R-:W3:Y:S01]  /*60530*/  LDL.LU R15, [R1+0x14c] ;  /* 0x00014c00010f7983 */ /* 0x000ee20000300800 */
[C---:B--2---:R-:W-:Y:S11]  /*60540*/  HMMA.16816.F32.BF16 R24, R8.reuse, R22, R24 ;  /* 0x000000160818723c */ /* 0x044ff60000041818 */
[----:B------:R-:W-:Y:S11]  /*60550*/  @!UPT UIADD3 URZ, URZ, URZ, URZ ;  /* 0x0000003f3f3ff290 */ /* 0x000ff6000fffe03f */
[----:B------:R-:W-:Y:S01]  /*60560*/  @!UPT UIADD3 URZ, URZ, URZ, URZ ;  /* 0x0000003f3f3ff290 */ /* 0x000fe2000fffe03f */
[----:B------:R-:W-:Y:S01]  /*60570*/  STL.64 [R1+0x190], R24 ;  /* 0x0001901801007387 */ /* 0x000fe20000100a00 */
[----:B------:R0:W-:Y:S03]  /*60580*/  STL.64 [R1+0x198], R26 ;  /* 0x0001981a01007387 */ /* 0x0001e60000100a00 */
[----:B0-----:R-:W4:Y:S01]  /*60590*/  LDL.LU.64 R26, [R1+0x1d98] ;  /* 0x001d9800011a7983 */ /* 0x001f220000300a00 */
[----:B------:R-:W3:Y:S02]  /*605a0*/  LDL.LU.64 R22, [R1+0x1d90] ;  /* 0x001d900001167983 */ /* 0x000ee40000300a00 */
[C---:B---3--:R-:W-:Y:S01]  /*605b0*/  HMMA.16816.F32.BF16 R4, R8.reuse, R22, R4 ;  /* 0x000000160804723c */ /* 0x048fe20000041804 */
[----:B------:R-:W-:Y:S11]  /*605c0*/  IMAD.MOV.U32 R3, RZ, RZ, R23 ;  /* 0x000000ffff037224 */ /* 0x000ff600078e0017 */
[----:B------:R-:W-:Y:S11]  /*605d0*/  @!UPT UIADD3 URZ, URZ, URZ, URZ ;  /* 0x0000003f3f3ff290 */ /* 0x000ff6000fffe03f */
[----:B------:R0:W-:Y:S01]  /*605e0*/  STL.64 [R1+0x180], R4 ;  /* 0x0001800401007387 */ /* 0x0001e20000100a00 */
[----:B------:R-:W-:Y:S01]  /*605f0*/  STL.64 [R1+0x188], R6 ;  /* 0x0001880601007387 */ /* 0x000fe20000100a00 */
[----:B0-----:R-:W-:Y:S02]  /*60600*/  MOV R4, R22 ;  /* 0x0000001600047202 */ /* 0x001fe40000000f00 */
[----:B------:R-:W2:Y:S02]  /*60610*/  LDL.LU.64 R22, [R1+0x1d88] ;  /* 0x001d880001167983 */ /* 0x000ea40000300a00 */
[C---:B--2---:R-:W-:Y:S02]  /*60620*/  HMMA.16816.F32.BF16 R12, R8.reuse, R22, R12 ;  /* 0x00000016080c723c */ /* 0x044fe4000004180c */
[----:B------:R0:W-:Y:S05]  /*60630*/  STL.64 [R1+0x1d08], R22 ;  /* 0x001d081601007387 */ /* 0x0001ea0000100a00 */
[----:B0-----:R-:W-:Y:S11]  /*60640*/  MOV R22, R4 ;  /* 0x0000000400167202 */ /* 0x001ff60000000f00 */
[----:B------:R-:W-:Y:S05]  /*60650*/  @!UPT UIADD3 URZ, URZ, URZ, URZ ;  /* 0x0000003f3f3ff290 */ /* 0x000fea000fffe03f */
[----:B------:R-:W-:Y:S01]  /*60660*/  STL.64 [R1+0x170], R12 ;  /* 0x0001700c01007387 */ /* 0x000fe20000100a00 */
[----:B------:R-:W-:Y:S02]  /*60670*/  STL.64 [R1+0x178], R14 ;  /* 0x0001780e01007387 */ /* 0x000fe40000100a00 */
[----:B------:R-:W2:Y:S02]  /*60680*/  LDL.LU R4, [R1+0x110] ;  /* 0x0001100001047983 */ /* 0x000ea40000300800 */
[----:B------:R-:W2:Y:S01]  /*60690*/  LDL.LU R5, [R1+0x114] ;  /* 0x0001140001057983 */ /* 0x000ea20000300800 */
[----:B------:R-:W3:Y:S01]  /*606a0*/  LDL.LU R6, [R1+0x118] ;  /* 0x0001180001067983 */ /* 0x000ee20000300800 */
[----:B------:R-:W3:Y:S01]  /*606b0*/  LDL.LU R7, [R1+0x11c] ;  /* 0x00011c0001077983 */ /* 0x000ee20000300800 */
[----:B----4-:R-:W-:Y:S01]  /*606c0*/  HMMA.16816.F32.BF16 R16, R8, R26, R16 ;  /* 0x0000001a0810723c */ /* 0x010fe20000041810 */
        /* <DEDUP_REMOVED lines=11> */
[----:B------:R0:W-:Y:S02]  /*60780*/  STL.64 [R1+0x1d20], R22 ;  /* 0x001d201601007387 */ /* 0x0001e40000100a00 */
[----:B0-----:R-:W-:Y:S01]  /*60790*/  MOV R22, R2 ;  /* 0x0000000200167202 */ /* 0x001fe20000000f00 */
[----:B------:R-:W-:-:S05]  /*607a0*/  IMAD.MOV.U32 R23, RZ, RZ, R0 ;  /* 0x000000ffff177224 */ /* 0x000fca00078e0000 */
[----:B------:R0:W-:Y:S01]  /*607b0*/  STL.64 [R1+0x1d48], R22 ;  /* 0x001d481601007387 */ /* 0x0001e20000100a00 */
[----:B------:R-:W4:Y:S02]  /*607c0*/  LDL.LU R20, [R1+0xa0] ;  /* 0x0000a00001147983 */ /* 0x000f240000300800 */
[----:B------:R-:W4:Y:S01]  /*607d0*/  LDL.LU R21, [R1+0xa4] ;  /* 0x0000a40001157983 */ /* 0x000f220000300800 */
[----:B0-----:R-:W4:Y:S01]  /*607e0*/  LDL.LU R22, [R1+0xa8] ;  /* 0x0000a80001167983 */ /* 0x001f220000300800 */
[----:B------:R-:W4:Y:S02]  /*607f0*/  LDL.LU R23, [R1+0xac] ;  /* 0x0000ac0001177983 */ /* 0x000f240000300800 */
[----:B------:R0:W-:Y:S02]  /*60800*/  STL.64 [R1+0x160], R16 ;  /* 0x0001601001007387 */ /* 0x0001e40000100a00 */
[----:B------:R1:W-:Y:S01]  /*60810*/  STL.64 [R1+0x168], R18 ;  /* 0x0001681201007387 */ /* 0x0003e20000100a00 */
[----:B0-----:R-:W-:Y:S01]  /*60820*/  MOV R17, R26 ;  /* 0x0000001a00117202 */ /* 0x001fe20000000f00 */
[----:B------:R-:W-:-:S02]  /*60830*/  IMAD.MOV.U32 R16, RZ, RZ, R27 ;  /* 0x000000ffff107224 */ /* 0x000fc400078e001b */
[----:B------:R-:W2:Y:S02]  /*60840*/  LDL.LU.64 R26, [R1+0x1d80] ;  /* 0x001d8000011a7983 */ /* 0x000ea40000300a00 */
[C---:B--2---:R-:W-:Y:S01]  /*60850*/  HMMA.16816.F32.BF16 R4, R8.reuse, R26, R4 ;  /* 0x0000001a0804723c */ /* 0x044fe20000041804 */
[----:B-1----:R-:W-:Y:S01]  /*60860*/  MOV R19, R26 ;  /* 0x0000001a00137202 */ /* 0x002fe20000000f00 */
[----:B------:R-:W-:Y:S11]  /*60870*/  IMAD.MOV.U32 R18, RZ, RZ, R27 ;  /* 0x000000ffff127224 */ /* 0x000ff600078e001b */
[----:B------:R-:W-:Y:S10]  /*60880*/  @!UPT UIADD3 URZ, URZ, URZ, URZ ;  /* 0x0000003f3f3ff290 */ /* 0x000ff4000fffe03f */
[----:B------:R-:W-:Y:S01]  /*60890*/  STL.64 [R1+0x150], R4 ;  /* 0x0001500401007387 */ /* 0x000fe20000100a00 */
[----:B------:R0:W-:Y:S03]  /*608a0*/  STL.64 [R1+0x158], R6 ;  /* 0x0001580601007387 */ /* 0x0001e60000100a00 */
[----:B0-----:R-:W2:Y:S01]  /*608b0*/  LDL.LU.64 R6, [R1+0x1d78] ;  /* 0x001d780001067983 */ /* 0x001ea20000300a00 */
[----:B------:R-:W2:Y:S02]  /*608c0*/  LDL.LU.64 R4, [R1+0x1d70] ;  /* 0x001d700001047983 */ /* 0x000ea40000300a00 */
[----:B------:R-:W2:Y:S02]  /*608d0*/  LDL.LU.64 R26, [R1+0x1d68] ;  /* 0x001d6800011a7983 */ /* 0x000ea40000300a00 */
[----:B------:R-:W-:Y:S01]  /*608e0*/  STL.64 [R1+0x1d18], R18 ;  /* 0x001d181201007387 */ /* 0x000fe20000100a00 */
[----:B------:R0:W-:Y:S04]  /*608f0*/  STL.64 [R1+0x1d10], R16 ;  /* 0x001d101001007387 */ /* 0x0001e80000100a00 */
        /* <DEDUP_REMOVED lines=15> */
[----:B------:R-:W2:Y:S01]  /*609f0*/  LDL.LU R5, [R1+0x1d58] ;  /* 0x001d580001057983 */ /* 0x000ea20000300800 */
[----:B---3--:R-:W-:Y:S11]  /*60a00*/  HMMA.16816.F32.BF16 R12, R8, R6, R12 ;  /* 0x00000006080c723c */ /* 0x008ff6000004180c */
[----:B------:R-:W-:Y:S11]  /*60a10*/  @!UPT UIADD3 URZ, URZ, URZ, URZ ;  /* 0x0000003f3f3ff290 */ /* 0x000ff6000fffe03f */
[----:B------:R-:W-:Y:S01]  /*60a20*/  @!UPT UIADD3 URZ, URZ, URZ, URZ ;  /* 0x0000003f3f3ff290 */ /* 0x000fe2000fffe03f */
[----:B------:R-:W-:Y:S01]  /*60a30*/  STL.64 [R1+0x130], R12 ;  /* 0x0001300c01007387 */ /* 0x000fe20000100a00 */
[----:B------:R0:W-:Y:S03]  /*60a40*/  STL.64 [R1+0x138], R14 ;  /* 0x0001380e01007387 */ /* 0x0001e60000100a00 */
[----:B0-----:R-:W4:Y:S04]  /*60a50*/  LDL.LU.64 R14, [R1+0x1d50] ;  /* 0x001d5000010e7983 */ /* 0x001f280000300a00 */
[----:B------:R-:W0:Y:S04]  /*60a60*/  S2R R2, SR_TID.X ;  /* 0x0000000000027919 */ /* 0x000e280000002100 */
[----:B------:R-:W1:Y:S01]  /*60a70*/  S2R R0, SR_TID.X ;  /* 0x0000000000007919 */ /* 0x000e620000002100 */
[----:B------:R-:W-:Y:S01]  /*60a80*/  IMAD.MOV.U32 R4, RZ, RZ, R27 ;  /* 0x000000ffff047224 */ /* 0x000fe200078e001b */
[----:B0-----:R-:W-:Y:S01]  /*60a90*/  LOP3.LUT R2, R2, 0x7, RZ, 0xc0, !PT ;  /* 0x0000000702027812 */ /* 0x001fe200078ec0ff */
[----:B-1----:R-:W-:-:S03]  /*60aa0*/  IMAD.SHL.U32 R24, R0, 0x100, RZ ;  /* 0x0000010000187824 */ /* 0x002fc600078e00ff */
[----:B------:R-:W-:Y:S01]  /*60ab0*/  SHF.L.U32 R27, R2, 0x4, RZ ;  /* 0x00000004021b7819 */ /* 0x000fe200000006ff */
[----:B----4-:R-:W-:Y:S01]  /*60ac0*/  HMMA.16816.F32.BF16 R8, R8, R14, R20 ;  /* 0x0000000e0808723c */ /* 0x010fe20000041814 */
[----:B------:R-:W2:Y:S01]  /*60ad0*/  LDL.LU.64 R22, [R1+0x1d48] ;  /* 0x001d480001167983 */ /* 0x000ea20000300a00 */
[----:B------:R-:W-:Y:S01]  /*60ae0*/  MOV R2, R14 ;  /* 0x0000000e00027202 */ /* 0x000fe20000000f00 */
[----:B------:R-:W-:Y:S11]  /*60af0*/  IMAD.MOV.U32 R0, RZ, RZ, R15 ;  /* 0x000000ffff007224 */ /* 0x000ff600078e000f */
[----:B------:R-:W-:Y:S09]  /*60b00*/  @!UPT UIADD3 URZ, URZ, URZ, URZ ;  /* 0x0000003f3f3ff290 */ /* 0x000ff2000fffe03f */
        /* <DEDUP_REMOVED lines=17> */
[----:B------:R-:W4:Y:S11]  /*60c20*/  LDL.LU.64 R16, [R1+0x1d10] ;  /* 0x001d100001107983 */ /* 0x000f360000300a00 */
[----:B------:R-:W-:Y:S09]  /*60c30*/  @!UPT UIADD3 URZ, URZ, URZ, URZ ;  /* 0x0000003f3f3ff290 */ /* 0x000ff2000fffe03f */
[----:B------:R-:W-:Y:S01]  /*60c40*/  STL.64 [R1+0x510], R20 ;  /* 0x0005101401007387 */ /* 0x000fe20000100a00 */
[----:B------:R0:W-:Y:S03]  /*60c50*/  STL.64 [R1+0x518], R22 ;  /* 0x0005181601007387 */ /* 0x0001e60000100a00 */
[----:B0-----:R-:W3:Y:S01]  /*60c60*/  LDL.LU.64 R22, [R1+0x1d08] ;  /* 0x001d080001167983 */ /* 0x001ee20000300a00 */
[----:B------:R-:W-:Y:S02]  /*60c70*/  STL.64 [R1+0x1cf8], R14 ;  /* 0x001cf80e01007387 */ /* 0x000fe40000100a00 */
[----:B------:R-:W-:Y:S01]  /*60c80*/  STL.64 [R1+0x1cf0], R12 ;  /* 0x001cf00c01007387 */ /* 0x000fe20000100a00 */
[----:B---3--:R-:W-:Y:S01]  /*60c90*/  HMMA.16816.F32.BF16 R8, R12, R22, R8 ;  /* 0x000000160c08723c */ /* 0x008fe20000041808 */
[----:B------:R-:W0:Y:S01]  /*60ca0*/  S2R R25, SR_TID.X ;  /* 0x0000000000197919 */ /* 0x000e220000002100 */
[----:B------:R-:W-:-:S03]  /*60cb0*/  MOV R3, R26 ;  /* 0x0000001a00037202 */ /* 0x000fc60000000f00 */
[----:B------:R-:W-:Y:S11]  /*60cc0*/  LDSM.16.M88.4 R12, [R5+0x20080] ;  /* 0x02008000050c783b */ /* 0x000ff60000000200 */
[----:B------:R-:W-:Y:S07]  /*60cd0*/  @!UPT UIADD3 URZ, URZ, URZ, URZ ;  /* 0x0000003f3f3ff290 */ /* 0x000fee000fffe03f */
[----:B------:R-:W-:Y:S01]  /*60ce0*/  STL.64 [R1+0x500], R8 ;  /* 0x0005000801007387 */ /* 0x000fe20000100a00 */
[----:B------:R-:W-:Y:S02]  /*60cf0*/  STL.64 [R1+0x508], R10 ;  /* 0x0005080a01007387 */ /* 0x000fe40000100a00 */
[----:B------:R-:W3:Y:S02]  /*60d00*/  LDL.LU R20, [R1+0x470] ;  /* 0x0004700001147983 */ /* 0x000ee40000300800 */
[----:B------:R-:W3:Y:S01]  /*60d10*/  LDL.LU R21, [R1+0x474] ;  /* 0x0004740001157983 */ /* 0x000ee20000300800 */
[----:B------:R-:W2:Y:S01]  /*60d20*/  LDL.LU R22, [R1+0x478] ;  /* 0x0004780001167983 */ /* 0x000ea20000300800 */
[----:B------:R-:W2:Y:S01]  /*60d30*/  LDL.LU R23, [R1+0x47c] ;  /* 0x00047c0001177983 */ /* 0x000ea20000300800 */
[----:B------:R-:W-:-:S04]  /*60d40*/  LOP3.LUT R26, R27, 0xf00, R24, 0xf8, !PT ;  /* 0x00000f001b1a7812 */ /* 0x000fc800078ef818 */
[----:B0-----:R-:W-:-:S04]  /*60d50*/  LOP3.LUT R26, R26, 0x10, R25, 0x78, !PT ;  /* 0x000000101a1a7812 */ /* 0x001fc800078e7819 */
[----:B------:R-:W-:Y:S01]  /*60d60*/  LOP3.LUT R26, R26, 0x40, RZ, 0x3c, !PT ;  /* 0x000000401a1a7812 */ /* 0x000fe200078e3cff */
[----:B--2---:R0:W-:Y:S01]  /*60d70*/  STL.64 [R1+0x1cb8], R22 ;  /* 0x001cb81601007387 */ /* 0x0041e20000100a00 */
[----:B---3--:R-:W-:Y:S01]  /*60d80*/  STL.64 [R1+0x1cb0], R20 ;  /* 0x001cb01401007387 */ /* 0x008fe20000100a00 */
[----:B0-----:R-:W-:Y:S01]  /*60d90*/  MOV R22, R3 ;  /* 0x0000000300167202 */ /* 0x001fe20000000f00 */
[----:B------:R-:W-:Y:S01]  /*60da0*/  IMAD.MOV.U32 R23, RZ, RZ, R4 ;  /* 0x000000ffff177224 */ /* 0x000fe200078e0004 */
[----:B------:R-:W2:Y:S01]  /*60db0*/  LDL.LU R3, [R1+0x1d04] ;  /* 0x001d040001037983 */ /* 0x000ea20000300800 */
[----:B------:R-:W3:Y:S03]  /*60dc0*/  LDL.LU R4, [R1+0x1d00] ;  /* 0x001d000001047983 */ /* 0x000ee60000300800 */
[----:B------:R0:W-:Y:S02]  /*60dd0*/  STL.64 [R1+0x1cc0], R22 ;  /* 0x001cc01601007387 */ /* 0x0001e40000100a00 */
[----:B0-----:R-:W-:Y:S01]  /*60de0*/  MOV R22, R19 ;  /* 0x0000001300167202 */ /* 0x001fe20000000f00 */
[----:B------:R-:W-:-:S05]  /*60df0*/  IMAD.MOV.U32 R23, RZ, RZ, R18 ;  /* 0x000000ffff177224 */ /* 0x000fca00078e0012 */
[----:B------:R4:W-:Y:S02]  /*60e00*/  STL.64 [R1+0x1cd8], R22 ;  /* 0x001cd81601007387 */ /* 0x0009e40000100a00 */
[----:B----4-:R-:W-:Y:S01]  /*60e10*/  MOV R22, R17 ;  /* 0x0000001100167202 */ /* 0x010fe20000000f00 */
[----:B------:R-:W-:Y:S02]  /*60e20*/  IMAD.MOV.U32 R23, RZ, RZ, R16 ;  /* 0x000000ffff177224 */ /* 0x000fe400078e0010 */
[----:B------:R-:W0:Y:S04]  /*60e30*/  LDSM.16.M88.4 R16, [R26+0x40080] ;  /* 0x040080001a10783b */ /* 0x000e280000000200 */
[----:B0-----:R-:W-:Y:S01]  /*60e40*/  STL.64 [R1+0x1ce8], R18 ;  /* 0x001ce81201007387 */ /* 0x001fe20000100a00 */
[----:B------:R0:W-:Y:S03]  /*60e50*/  STL.64 [R1+0x1ce0], R16 ;  /* 0x001ce01001007387 */ /* 0x0001e60000100a00 */
[----:B0-----:R-:W4:Y:S01]  /*60e60*/  LDL.LU R16, [R1+0x210] ;  /* 0x0002100001107983 */ /* 0x001f220000300800 */
[----:B------:R-:W4:Y:S02]  /*60e70*/  LDL.LU R17, [R1+0x214] ;  /* 0x0002140001117983 */ /* 0x000f240000300800 */
[----:B------:R-:W4:Y:S02]  /*60e80*/  LDL.LU R18, [R1+0x218] ;  /* 0x0002180001127983 */ /* 0x000f240000300800 */
[----:B------:R-:W4:Y:S01]  /*60e90*/  LDL.LU R19, [R1+0x21c] ;  /* 0x00021c0001137983 */ /* 0x000f220000300800 */
[----:B------:R-:W-:Y:S01]  /*60ea0*/  STL.64 [R1+0x1c58], R26 ;  /* 0x001c581a01007387 */ /* 0x000fe20000100a00 */
[----:B------:R0:W-:Y:S03]  /*60eb0*/  STL.64 [R1+0x1c50], R24 ;  /* 0x001c501801007387 */ /* 0x0001e60000100a00 */
[----:B0-----:R-:W2:Y:S01]  /*60ec0*/  LDL.LU R24, [R1+0x3f0] ;  /* 0x0003f00001187983 */ /* 0x001ea20000300800 */
[----:B------:R-:W2:Y:S02]  /*60ed0*/  LDL.LU R25, [R1+0x3f4] ;  /* 0x0003f40001197983 */ /* 0x000ea40000300800 */
[----:B------:R-:W2:Y:S02]  /*60ee0*/  LDL.LU R26, [R1+0x3f8] ;  /* 0x0003f800011a7983 */ /* 0x000ea40000300800 */
[----:B------:R-:W2:Y:S01]  /*60ef0*/  LDL.LU R27, [R1+0x3fc] ;  /* 0x0003fc00011b7983 */ /* 0x000ea20000300800 */
[----:B------:R-:W-:Y:S01]  /*60f00*/  MOV R9, R12 ;  /* 0x0000000c00097202 */ /* 0x000fe20000000f00 */
[----:B------:R-:W-:Y:S01]  /*60f10*/  IMAD.MOV.U32 R8, RZ, RZ, R13 ;  /* 0x000000ffff087224 */ /* 0x000fe200078e000d */
[----:B--2---:R-:W-:Y:S01]  /*60f20*/  STL.64 [R1+0x1cd0], R26 ;  /* 0x001cd01a01007387 */ /* 0x004fe20000100a00 */
[----:B------:R0:W-:Y:S03]  /*60f30*/  STL.64 [R1+0x1cc8], R24 ;  /* 0x001cc81801007387 */ /* 0x0001e60000100a00 */
[----:B0-----:R-:W2:Y:S01]  /*60f40*/  LDL.LU R24, [R1+0x310] ;  /* 0x0003100001187983 */ /* 0x001ea20000300800 */
[----:B------:R-:W2:Y:S02]  /*60f50*/  LDL.LU R25, [R1+0x314] ;  /* 0x0003140001197983 */ /* 0x000ea40000300800 */
[----:B------:R-:W2:Y:S02]  /*60f60*/  LDL.LU R26, [R1+0x318] ;  /* 0x00031800011a7983 */ /* 0x000ea40000300800 */
[----:B------:R-:W2:Y:S01]  /*60f70*/  LDL.LU R27, [R1+0x31c] ;  /* 0x00031c00011b7983 */ /* 0x000ea20000300800 */
[----:B------:R-:W-:Y:S01]  /*60f80*/  STL.64 [R1+0x100], R12 ;  /* 0x0001000c01007387 */ /* 0x000fe20000100a00 */
[----:B------:R0:W-:Y:S03]  /*60f90*/  STL.64 [R1+0x108], R14 ;  /* 0x0001080e01007387 */ /* 0x0001e60000100a00 */
[----:B0-----:R-:W4:Y:S01]  /*60fa0*/  LDL.LU.64 R14, [R1+0x1cf8] ;  /* 0x001cf800010e7983 */ /* 0x001f220000300a00 */
[----:B------:R-:W4:Y:S02]  /*60fb0*/  LDL.LU.64 R12, [R1+0x1cf0] ;  /* 0x001cf000010c7983 */ /* 0x000f240000300a00 */
[----:B----4-:R-:W-:Y:S01]  /*60fc0*/  HMMA.16816.F32.BF16 R20, R12, R22, R16 ;  /* 0x000000160c14723c */ /* 0x010fe20000041810 */
[----:B------:R-:W4:Y:S01]  /*60fd0*/  LDL.LU.64 R18, [R1+0x1ce8] ;  /* 0x001ce80001127983 */ /* 0x000f220000300a00 */
[----:B------:R-:W2:Y:S11]  /*60fe0*/  LDL.LU.64 R16, [R1+0x1ce0] ;  /* 0x001ce00001107983 */ /* 0x000eb60000300a00 */
[----:B------:R-:W-:Y:S10]  /*60ff0*/  @!UPT UIADD3 URZ, URZ, URZ, URZ ;  /* 0x0000003f3f3ff290 */ /* 0x000ff4000fffe03f */
[----:B------:R-:W-:Y:S01]  /*61000*/  STL.64 [R1+0x4f0], R20 ;  /* 0x0004f01401007387 */ /* 0x000fe20000100a00 */
[----:B------:R-:W-:Y:S02]  /*61010*/  STL.64 [R1+0x4f8], R22 ;  /* 0x0004f81601007387 */ /* 0x000fe40000100a00 */
[----:B------:R-:W0:Y:S02]  /*61020*/  LDSM.16.M88.4 R20, [R5+0x24080] ;  /* 0x024080000514783b */ /* 0x000e240000000200 */
[----:B0-----:R-:W-:Y:S02]  /*61030*/  STL.64 [R1+0xf0], R20 ;  /* 0x0000f01401007387 */ /* 0x001fe40000100a00 */
[----:B------:R0:W-:Y:S02]  /*61040*/  STL.64 [R1+0xf8], R22 ;  /* 0x0000f81601007387 */ /* 0x0001e40000100a00 */
[----:B0-----:R-:W3:Y:S01]  /*61050*/  LDL.LU.64 R22, [R1+0x1cd8] ;  /* 0x001cd80001167983 */ /* 0x001ee20000300a00 */
[----:B------:R-:W-:Y:S01]  /*61060*/  MOV R11, R20 ;  /* 0x00000014000b7202 */ /* 0x000fe20000000f00 */
[----:B------:R-:W-:-:S05]  /*61070*/  IMAD.MOV.U32 R10, RZ, RZ, R21 ;  /* 0x000000ffff0a7224 */ /* 0x000fca00078e0015 */
[----:B------:R-:W-:Y:S01]  /*61080*/  STL.64 [R1+0x1c98], R10 ;  /* 0x001c980a01007387 */ /* 0x000fe20000100a00 */
[----:B------:R-:W-:Y:S03]  /*61090*/  STL.64 [R1+0x1c90], R8 ;  /* 0x001c900801007387 */ /* 0x000fe60000100a00 */
[----:B--2---:R-:W-:Y:S01]  /*610a0*/  STL.64 [R1+0x110], R16 ;  /* 0x0001101001007387 */ /* 0x004fe20000100a00 */
[----:B----4-:R-:W-:Y:S02]  /*610b0*/  STL.64 [R1+0x118], R18 ;  /* 0x0001181201007387 */ /* 0x010fe40000100a00 */
[----:B------:R-:W-:Y:S02]  /*610c0*/  STL.64 [R1+0x1ca8], R18 ;  /* 0x001ca81201007387 */ /* 0x000fe40000100a00 */
[----:B------:R0:W-:Y:S02]  /*610d0*/  STL.64 [R1+0x1ca0], R16 ;  /* 0x001ca01001007387 */ /* 0x0001e40000100a00 */
        /* <DEDUP_REMOVED lines=15> */
[----:B------:R-:W-:Y:S01]  /*611d0*/  IMAD.MOV.U32 R11, RZ, RZ, R0 ;  /* 0x000000ffff0b7224 */ /* 0x000fe200078e0000 */
[----:B------:R-:W-:Y:S01]  /*611e0*/  MOV R0, R20 ;  /* 0x0000001400007202 */ /* 0x000fe20000000f00 */
[----:B------:R-:W-:Y:S01]  /*611f0*/  IMAD.MOV.U32 R2, RZ, RZ, R21 ;  /* 0x000000ffff027224 */ /* 0x000fe200078e0015 */
[C---:B---3--:R-:W-:Y:S01]  /*61200*/  HMMA.16816.F32.BF16 R24, R12.reuse, R22, R24 ;  /* 0x000000160c18723c */ /* 0x048fe20000041818 */
[----:B------:R-:W0:Y:S11]  /*61210*/  LDSM.16.M88.4 R20, [R5+0x2c080] ;  /* 0x02c080000514783b */ /* 0x000e360000000200 */
[----:B------:R-:W-:Y:S11]  /*61220*/  @!UPT UIADD3 URZ, URZ, URZ, URZ ;  /* 0x0000003f3f3ff290 */ /* 0x000ff6000fffe03f */
[----:B------:R1:W-:Y:S01]  /*61230*/  STL.64 [R1+0x4d0], R24 ;  /* 0x0004d01801007387 */ /* 0x0003e20000100a00 */
[----:B------:R-:W-:Y:S03]  /*61240*/  STL.64 [R1+0x4d8], R26 ;  /* 0x0004d81a01007387 */ /* 0x000fe60000100a00 */
[----:B0-----:R-:W-:Y:S01]  /*61250*/  STL.64 [R1+0xd0], R20 ;  /* 0x0000d01401007387 */ /* 0x001fe20000100a00 */
[----:B------:R0:W-:Y:S01]  /*61260*/  STL.64 [R1+0xd8], R22 ;  /* 0x0000d81601007387 */ /* 0x0001e20000100a00 */
[----:B-1----:R-:W-:Y:S01]  /*61270*/  MOV R25, R20 ;  /* 0x0000001400197202 */ /* 0x002fe20000000f00 */
[----:B------:R-:W-:Y:S01]  /*61280*/  IMAD.MOV.U32 R24, RZ, RZ, R21 ;  /* 0x000000ffff187224 */ /* 0x000fe200078e0015 */
[----:B0-----:R-:W3:Y:S01]  /*61290*/  LDL.LU.64 R22, [R1+0x1cb8] ;  /* 0x001cb80001167983 */ /* 0x001ee20000300a00 */
[----:B------:R-:W3:Y:S02]  /*612a0*/  LDL.LU.64 R20, [R1+0x1cb0] ;  /* 0x001cb00001147983 */ /* 0x000ee40000300a00 */
[C---:B---3--:R-:W-:Y:S08]  /*612b0*/  HMMA.16816.F32.BF16 R20, R12.reuse, R6, R20 ;  /* 0x000000060c14723c */ /* 0x048ff00000041814 */
[----:B--2---:R-:W-:Y:S11]  /*612c0*/  HMMA.16816.F32.BF16 R12, R12, R10, R16 ;  /* 0x0000000a0c0c723c */ /* 0x004ff60000041810 */
[----:B------:R-:W-:Y:S04]  /*612d0*/  @!UPT UIADD3 URZ, URZ, URZ, URZ ;  /* 0x0000003f3f3ff290 */ /* 0x000fe8000fffe03f */
[----:B------:R-:W-:Y:S01]  /*612e0*/  STL.64 [R1+0x4c0], R20 ;  /* 0x0004c01401007387 */ /* 0x000fe20000100a00 */
[----:B------:R-:W-:Y:S02]  /*612f0*/  STL.64 [R1+0x4c8], R22 ;  /* 0x0004c81601007387 */ /* 0x000fe40000100a00 */
[----:B------:R-:W2:Y:S02]  /*61300*/  LDL.LU.64 R18, [R1+0x1ca8] ;  /* 0x001ca80001127983 */ /* 0x000ea40000300a00 */
[----:B------:R-:W2:Y:S01]  /*61310*/  LDL.LU.64 R16, [R1+0x1ca0] ;  /* 0x001ca00001107983 */ /* 0x000ea20000300a00 */
[----:B------:R-:W3:Y:S01]  /*61320*/  LDL.LU.64 R10, [R1+0x1c98] ;  /* 0x001c9800010a7983 */ /* 0x000ee20000300a00 */
[----:B------:R-:W4:Y:S02]  /*61330*/  LDL.LU.64 R8, [R1+0x1c90] ;  /* 0x001c900001087983 */ /* 0x000f240000300a00 */
[----:B------:R-:W-:Y:S02]  /*61340*/  STL.64 [R1+0x440], R12 ;  /* 0x0004400c01007387 */ /* 0x000fe40000100a00 */
[----:B------:R-:W-:Y:S02]  /*61350*/  STL.64 [R1+0x448], R14 ;  /* 0x0004480e01007387 */ /* 0x000fe40000100a00 */
[----:B------:R-:W0:Y:S04]  /*61360*/  LDSM.16.M88.4 R12, [R5+0x34080] ;  /* 0x03408000050c783b */ /* 0x000e280000000200 */
[----:B------:R-:W-:Y:S04]  /*61370*/  LDSM.16.M88.4 R20, [R5+0x30080] ;  /* 0x030080000514783b */ /* 0x000fe80000000200 */
[----:B0-----:R-:W-:Y:S01]  /*61380*/  STL.64 [R1+0x1bf0], R14 ;  /* 0x001bf00e01007387 */ /* 0x001fe20000100a00 */
[----:B------:R0:W-:Y:S03]  /*61390*/  STL.64 [R1+0x1be8], R12 ;  /* 0x001be80c01007387 */ /* 0x0001e60000100a00 */
[----:B0-----:R-:W2:Y:S01]  /*613a0*/  LDL.LU R12, [R1+0x2d0] ;  /* 0x0002d000010c7983 */ /* 0x001ea20000300800 */
[----:B------:R-:W2:Y:S02]  /*613b0*/  LDL.LU R13, [R1+0x2d4] ;  /* 0x0002d400010d7983 */ /* 0x000ea40000300800 */
[----:B------:R-:W2:Y:S02]  /*613c0*/  LDL.LU R14, [R1+0x2d8] ;  /* 0x0002d800010e7983 */ /* 0x000ea40000300800 */
[----:B------:R-:W2:Y:S02]  /*613d0*/  LDL.LU R15, [R1+0x2dc] ;  /* 0x0002dc00010f7983 */ /* 0x000ea40000300800 */
[----:B--2---:R-:W-:Y:S01]  /*613e0*/  STL.64 [R1+0x1c00], R14 ;  /* 0x001c000e01007387 */ /* 0x004fe20000100a00 */
[----:B------:R0:W-:Y:S02]  /*613f0*/  STL.64 [R1+0x1bf8], R12 ;  /* 0x001bf80c01007387 */ /* 0x0001e40000100a00 */
[----:B0-----:R-:W-:Y:S01]  /*61400*/  MOV R12, R25 ;  /* 0x00000019000c7202 */ /* 0x001fe20000000f00 */
[----:B------:R-:W-:-:S02]  /*61410*/  IMAD.MOV.U32 R13, RZ, RZ, R24 ;  /* 0x000000ffff0d7224 */ /* 0x000fc400078e0018 */
[----:B------:R-:W2:Y:S01]  /*61420*/  LDL.LU R24, [R1+0x3d0] ;  /* 0x0003d00001187983 */ /* 0x000ea20000300800 */
[----:B------:R-:W2:Y:S02]  /*61430*/  LDL.LU R25, [R1+0x3d4] ;  /* 0x0003d40001197983 */ /* 0x000ea40000300800 */
[----:B------:R-:W2:Y:S02]  /*61440*/  LDL.LU R26, [R1+0x3d8] ;  /* 0x0003d800011a7983 */ /* 0x000ea40000300800 */
[----:B------:R-:W2:Y:S01]  /*61450*/  LDL.LU R27, [R1+0x3dc] ;  /* 0x0003dc00011b7983 */ /* 0x000ea20000300800 */
[----:B------:R0:W-:Y:S02]  /*61460*/  STL.64 [R1+0x1c18], R12 ;  /* 0x001c180c01007387 */ /* 0x0001e40000100a00 */
[----:B0-----:R-:W-:Y:S01]  /*61470*/  MOV R12, R0 ;  /* 0x00000000000c7202 */ /* 0x001fe20000000f00 */
[----:B------:R-:W-:Y:S01]  /*61480*/  IMAD.MOV.U32 R13, RZ, RZ, R2 ;  /* 0x000000ffff0d7224 */ /* 0x000fe200078e0002 */
[----:B------:R-:W2:Y:S01]  /*61490*/  LDL.LU R0, [R1+0x1c88] ;  /* 0x001c880001007983 */ /* 0x000ea20000300800 */
[----:B------:R-:W2:Y:S03]  /*614a0*/  LDL.LU R2, [R1+0x1c84] ;  /* 0x001c840001027983 */ /* 0x000ea60000300800 */
[----:B------:R3:W-:Y:S02]  /*614b0*/  STL.64 [R1+0x1c30], R12 ;  /* 0x001c300c01007387 */ /* 0x0007e40000100a00 */
[----:B---3--:R-:W-:Y:S01]  /*614c0*/  MOV R12, R11 ;  /* 0x0000000b000c7202 */ /* 0x008fe20000000f00 */
[----:B------:R-:W-:-:S05]  /*614d0*/  IMAD.MOV.U32 R13, RZ, RZ, R10 ;  /* 0x000000ffff0d7224 */ /* 0x000fca00078e000a */
[----:B------:R4:W-:Y:S02]  /*614e0*/  STL.64 [R1+0x1c48], R12 ;  /* 0x001c480c01007387 */ /* 0x0009e40000100a00 */
[----:B----4-:R-:W-:Y:S01]  /*614f0*/  MOV R12, R9 ;  /* 0x00000009000c7202 */ /* 0x010fe20000000f00 */
[----:B------:R-:W-:Y:S02]  /*61500*/  IMAD.MOV.U32 R13, RZ, RZ, R8 ;  /* 0x000000ffff0d7224 */ /* 0x000fe400078e0008 */
[----:B------:R-:W0:Y:S04]  /*61510*/  LDSM.16.M88.4 R8, [R5+0x38080] ;  /* 0x038080000508783b */ /* 0x000e280000000200 */
[----:B0-----:R0:W-:Y:S01]  /*61520*/  STL.64 [R1+0x1c10], R10 ;  /* 0x001c100a01007387 */ /* 0x0011e20000100a00 */
[----:B------:R1:W-:Y:S01]  /*61530*/  STL.64 [R1+0x1c08], R8 ;  /* 0x001c080801007387 */ /* 0x0003e20000100a00 */
[----:B0-----:R-:W-:-:S02]  /*61540*/  MOV R10, R29 ;  /* 0x0000001d000a7202 */ /* 0x001fc40000000f00 */
[----:B-1----:R-:W-:Y:S01]  /*61550*/  MOV R8, R4 ;  /* 0x0000000400087202 */ /* 0x002fe20000000f00 */
[----:B------:R-:W-:Y:S01]  /*61560*/  IMAD.MOV.U32 R11, RZ, RZ, R28 ;  /* 0x000000ffff0b7224 */ /* 0x000fe200078e001c */
[----:B------:R-:W3:Y:S01]  /*61570*/  LDL.LU R4, [R1+0x1c80] ;  /* 0x001c800001047983 */ /* 0x000ee20000300800 */
[----:B------:R-:W-:Y:S02]  /*61580*/  IMAD.MOV.U32 R9, RZ, RZ, R3 ;  /* 0x000000ffff097224 */ /* 0x000fe400078e0003 */
[----:B------:R-:W4:Y:S02]  /*61590*/  LDL.LU R3, [R1+0x1c7c] ;  /* 0x001c7c0001037983 */ /* 0x000f240000300800 */
[----:B------:R-:W3:Y:S01]  /*615a0*/  LDL.LU R29, [R1+0x1c78] ;  /* 0x001c7800011d7983 */ /* 0x000ee20000300800 */
[----:B------:R-:W3:Y:S01]  /*615b0*/  LDL.LU R28, [R1+0x1c74] ;  /* 0x001c7400011c7983 */ /* 0x000ee20000300800 */
[----:B------:R-:W-:Y:S02]  /*615c0*/  STL.64 [R1+0x1c28], R10 ;  /* 0x001c280a01007387 */ /* 0x000fe40000100a00 */
[----:B------:R0:W-:Y:S02]  /*615d0*/  STL.64 [R1+0x1c20], R8 ;  /* 0x001c200801007387 */ /* 0x0001e40000100a00 */
[----:B0-----:R-:W3:Y:S01]  /*615e0*/  LDL.LU R8, [R1+0x2f0] ;  /* 0x0002f00001087983 */ /* 0x001ee20000300800 */
[----:B------:R-:W3:Y:S01]  /*615f0*/  LDL.LU R9, [R1+0x2f4] ;  /* 0x0002f40001097983 */ /* 0x000ee20000300800 */
[----:B--2---:R-:W-:Y:S01]  /*61600*/  HMMA.16816.F32.BF16 R12, R16, R12, R24 ;  /* 0x0000000c100c723c */ /* 0x004fe20000041818 */
[----:B------:R-:W-:Y:S01]  /*61610*/  IMAD.MOV.U32 R11, RZ, RZ, R0 ;  /* 0x000000ffff0b7224 */ /* 0x000fe200078e0000 */
[----:B------:R-:W-:-:S02]  /*61620*/  MOV R10, R2 ;  /* 0x00000002000a7202 */ /* 0x000fc40000000f00 */
[----:B------:R0:W5:Y:S01]  /*61630*/  LDL.LU R2, [R1+0x1c70] ;  /* 0x001c700001027983 */ /* 0x0001620000300800 */
[----:B------:R0:W5:Y:S02]  /*61640*/  LDL.LU R0, [R1+0x1c6c] ;  /* 0x001c6c0001007983 */ /* 0x0001640000300800 */
[----:B------:R4:W-:Y:S02]  /*61650*/  STL.64 [R1+0x1c40], R10 ;  /* 0x001c400a01007387 */ /* 0x0009e40000100a00 */
[----:B----4-:R-:W-:Y:S01]  /*61660*/  MOV R10, R3 ;  /* 0x00000003000a7202 */ /* 0x010fe20000000f00 */
[----:B---3--:R1:W-:Y:S02]  /*61670*/  STL.64 [R1+0x1c38], R8 ;  /* 0x001c380801007387 */ /* 0x0083e40000100a00 */
[----:B-1----:R-:W-:Y:S01]  /*61680*/  MOV R8, R28 ;  /* 0x0000001c00087202 */ /* 0x002fe20000000f00 */
[----:B------:R-:W-:Y:S01]  /*61690*/  IMAD.MOV.U32 R9, RZ, RZ, R29 ;  /* 0x000000ffff097224 */ /* 0x000fe200078e001d */
[----:B------:R0:W5:Y:S01]  /*616a0*/  LDL.LU R28, [R1+0x1c68] ;  /* 0x001c6800011c7983 */ /* 0x0001620000300800 */
[----:B------:R0:W5:Y:S02]  /*616b0*/  LDL.LU R29, [R1+0x1c64] ;  /* 0x001c6400011d7983 */ /* 0x0001640000300800 */
[----:B------:R0:W5:Y:S02]  /*616c0*/  LDL.LU R3, [R1+0x1c60] ;  /* 0x001c600001037983 */ /* 0x0001640000300800 */
[----:B------:R-:W-:Y:S01]  /*616d0*/  STL.64 [R1+0xc0], R20 ;  /* 0x0000c01401007387 */ /* 0x000fe20000100a00 */
[----:B------:R-:W-:Y:S01]  /*616e0*/  STL.64 [R1+0xc8], R22 ;  /* 0x0000c81601007387 */ /* 0x000fe20000100a00 */
[----:B------:R-:W2:Y:S02]  /*616f0*/  LDL.LU.64 R26, [R1+0x1c58] ;  /* 0x001c5800011a7983 */ /* 0x000ea40000300a00 */
[----:B------:R-:W3:Y:S02]  /*61700*/  LDL.LU.64 R24, [R1+0x1c50] ;  /* 0x001c500001187983 */ /* 0x000ee40000300a00 */
[----:B------:R-:W-:Y:S01]  /*61710*/  STL.64 [R1+0x4b0], R12 ;  /* 0x0004b00c01007387 */ /* 0x000fe20000100a00 */
[----:B------:R-:W-:Y:S04]  /*61720*/  STL.64 [R1+0x4b8], R14 ;  /* 0x0004b80e01007387 */ /* 0x000fe80000100a00 */
[----:B--2---:R-:W1:Y:S04]  /*61730*/  LDSM.16.M88.4 R12, [R26+0x41080] ;  /* 0x041080001a0c783b */ /* 0x004e680000000200 */
[----:B-1----:R1:W-:Y:S01]  /*61740*/  STL.64 [R1+0xb0], R12 ;  /* 0x0000b00c01007387 */ /* 0x0023e20000100a00 */
[----:B------:R2:W-:Y:S03]  /*61750*/  STL.64 [R1+0xb8], R14 ;  /* 0x0000b80e01007387 */ /* 0x0005e60000100a00 */
[----:B-1----:R-:W2:Y:S01]  /*61760*/  LDL.LU.64 R12, [R1+0x1c48] ;  /* 0x001c4800010c7983 */ /* 0x002ea20000300a00 */
[----:B------:R-:W-:Y:S01]  /*61770*/  IMAD.MOV.U32 R11, RZ, RZ, R4 ;  /* 0x000000ffff0b7224 */ /* 0x000fe200078e0004 */
[----:B---3--:R-:W-:Y:S01]  /*61780*/  LOP3.LUT R27, R27, 0xf00, R24, 0xf8, !PT ;  /* 0x00000f001b1b7812 */ /* 0x008fe200078ef818 */
[----:B------:R-:W-:Y:S05]  /*61790*/  LDSM.16.M88.4 R4, [R5+0x3c080] ;  /* 0x03c080000504783b */ /* 0x000fea0000000200 */
[C---:B--2---:R-:W-:Y:S01]  /*617a0*/  HMMA.16816.F32.BF16 R12, R16.reuse, R12, R8 ;  /* 0x0000000c100c723c */ /* 0x044fe20000041808 */
[----:B------:R-:W2:Y:S01]  /*617b0*/  LDL.LU.64 R10, [R1+0x1c40] ;  /* 0x001c4000010a7983 */ /* 0x000ea20000300a00 */
[----:B------:R-:W2:Y:S11]  /*617c0*/  LDL.LU.64 R8, [R1+0x1c38] ;  /* 0x001c380001087983 */ /* 0x000eb60000300a00 */
[----:B------:R-:W-:Y:S10]  /*617d0*/  @!UPT UIADD3 URZ, URZ, URZ, URZ ;  /* 0x0000003f3f3ff290 */ /* 0x000ff4000fffe03f */
[----:B------:R-:W-:Y:S01]  /*617e0*/  STL.64 [R1+0x4a0], R12 ;  /* 0x0004a00c01007387 */ /* 0x000fe20000100a00 */
[----:B------:R-:W-:Y:S02]  /*617f0*/  STL.64 [R1+0x4a8], R14 ;  /* 0x0004a80e01007387 */ /* 0x000fe40000100a00 */
[----:B------:R-:W1:Y:S02]  /*61800*/  LDSM.16.M88.4 R12, [R26+0x42080] ;  /* 0x042080001a0c783b */ /* 0x000e640000000200 */
[----:B-1----:R1:W-:Y:S02]  /*61810*/  STL.64 [R1+0xa0], R12 ;  /* 0x0000a00c01007387 */ /* 0x0023e40000100a00 */
[----:B------:R2:W-:Y:S02]  /*61820*/  STL.64 [R1+0xa8], R14 ;  /* 0x0000a80e01007387 */ /* 0x0005e40000100a00 */
[----:B-1----:R-:W2:Y:S02]  /*61830*/  LDL.LU.64 R12, [R1+0x1c30] ;  /* 0x001c3000010c7983 */ /* 0x002ea40000300a00 */
[----:B--2---:R-:W-:Y:S02]  /*61840*/  HMMA.16816.F32.BF16 R12, R16, R12, R8 ;  /* 0x0000000c100c723c */ /* 0x004fe40000041808 */
[----:B------:R-:W2:Y:S01]  /*61850*/  LDL.LU.64 R10, [R1+0x1c28] ;  /* 0x001c2800010a7983 */ /* 0x000ea20000300a00 */
[----:B------:R-:W2:Y:S11]  /*61860*/  LDL.LU.64 R8, [R1+0x1c20] ;  /* 0x001c200001087983 */ /* 0x000eb60000300a00 */
[----:B------:R-:W-:Y:S09]  /*61870*/  @!UPT UIADD3 URZ, URZ, URZ, URZ ;  /* 0x0000003f3f3ff290 */ /* 0x000ff2000fffe03f */
[----:B------:R-:W-:Y:S01]  /*61880*/  STL.64 [R1+0x490], R12 ;  /* 0x0004900c01007387 */ /* 0x000fe20000100a00 */
[----:B------:R-:W-:Y:S02]  /*61890*/  STL.64 [R1+0x498], R14 ;  /* 0x0004980e01007387 */ /* 0x000fe40000100a00 */
[----:B------:R-:W1:Y:S02]  /*618a0*/  LDSM.16.M88.4 R12, [R26+0x43080] ;  /* 0x043080001a0c783b */ /* 0x000e640000000200 */
[----:B-1----:R1:W-:Y:S02]  /*618b0*/  STL.64 [R1+0x90], R12 ;  /* 0x0000900c01007387 */ /* 0x0023e40000100a00 */
[----:B------:R2:W-:Y:S02]  /*618c0*/  STL.64 [R1+0x98], R14 ;  /* 0x0000980e01007387 */ /* 0x0005e40000100a00 */
[----:B-1----:R-:W2:Y:S01]  /*618d0*/  LDL.LU.64 R12, [R1+0x1c18] ;  /* 0x001c1800010c7983 */ /* 0x002ea20000300a00 */
[----:B------:R-:W-:-:S04]  /*618e0*/  LOP3.LUT R27, R27, 0x10, R25, 0x78, !PT ;  /* 0x000000101b1b7812 */ /* 0x000fc800078e7819 */
[----:B------:R-:W-:Y:S01]  /*618f0*/  LOP3.LUT R27, R27, 0x60, RZ, 0x3c, !PT ;  /* 0x000000601b1b7812 */ /* 0x000fe200078e3cff */
[C---:B--2---:R-:W-:Y:S01]  /*61900*/  HMMA.16816.F32.BF16 R12, R16.reuse, R12, R8 ;  /* 0x0000000c100c723c */ /* 0x044fe20000041808 */
[----:B------:R0:W5:Y:S01]  /*61910*/  LDL.LU.64 R10, [R1+0x1c10] ;  /* 0x001c1000010a7983 */ /* 0x0001620000300a00 */
[----:B------:R0:W5:Y:S11]  /*61920*/  LDL.LU.64 R8, [R1+0x1c08] ;  /* 0x001c080001087983 */ /* 0x0001760000300a00 */
[----:B------:R-:W-:Y:S10]  /*61930*/  @!UPT UIADD3 URZ, URZ, URZ, URZ ;  /* 0x0000003f3f3ff290 */ /* 0x000ff4000fffe03f */
[----:B------:R-:W-:Y:S01]  /*61940*/  STL.64 [R1+0x480], R12 ;  /* 0x0004800c01007387 */ /* 0x000fe20000100a00 */
[----:B------:R-:W-:Y:S02]  /*61950*/  STL.64 [R1+0x488], R14 ;  /* 0x0004880e01007387 */ /* 0x000fe40000100a00 */
[----:B------:R-:W1:Y:S02]  /*61960*/  LDSM.16.M88.4 R12, [R26+0x44080] ;  /* 0x044080001a0c783b */ /* 0x000e640000000200 */
[----:B-1----:R-:W-:Y:S02]  /*61970*/  STL.64 [R1+0x80], R12 ;  /* 0x0000800c01007387 */ /* 0x002fe40000100a00 */
        /* <DEDUP_REMOVED lines=15> */
[----:B------:R1:W-:Y:S02]  /*61a70*/  STL.64 [R1+0x38], R14 ;  /* 0x0000380e01007387 */ /* 0x0003e40000100a00 */
[----:B-1----:R-:W2:Y:S01]  /*61a80*/  LDL.LU.64 R14, [R1+0x1c00] ;  /* 0x001c0000010e7983 */ /* 0x002ea20000300a00 */
[----:B------:R-:W2:Y:S02]  /*61a90*/  LDL.LU.64 R12, [R1+0x1bf8] ;  /* 0x001bf800010c7983 */ /* 0x000ea40000300a00 */
[----:B--2---:R-:W-:Y:S01]  /*61aa0*/  HMMA.16816.F32.BF16 R16, R16, R20, R12 ;  /* 0x000000141010723c */ /* 0x004fe2000004180c */
[----:B------:R-:W1:Y:S04]  /*61ab0*/  LDSM.16.M88.4 R20, [R27+0x42080] ;  /* 0x042080001b14783b */ /* 0x000e680000000200 */
[----:B------:R0:W5:Y:S01]  /*61ac0*/  LDL.LU.64 R14, [R1+0x1bf0] ;  /* 0x001bf000010e7983 */ /* 0x0001620000300a00 */
[----:B------:R0:W5:Y:S11]  /*61ad0*/  LDL.LU.64 R12, [R1+0x1be8] ;  /* 0x001be800010c7983 */ /* 0x0001760000300a00 */
[----:B------:R-:W-:Y:S06]  /*61ae0*/  @!UPT UIADD3 URZ, URZ, URZ, URZ ;  /* 0x0000003f3f3ff290 */ /* 0x000fec000fffe03f */
[----:B------:R-:W-:Y:S01]  /*61af0*/  STL.64 [R1+0x470], R16 ;  /* 0x0004701001007387 */ /* 0x000fe20000100a00 */
[----:B------:R-:W-:Y:S02]  /*61b00*/  STL.64 [R1+0x478], R18 ;  /* 0x0004781201007387 */ /* 0x000fe40000100a00 */
[----:B------:R-:W2:Y:S01]  /*61b10*/  LDSM.16.M88.4 R16, [R27+0x43080] ;  /* 0x043080001b10783b */ /* 0x000ea20000000200 */
[----:B-1----:R-:W-:Y:S03]  /*61b20*/  STL.64 [R1+0x20], R20 ;  /* 0x0000201401007387 */ /* 0x002fe60000100a00 */
[----:B------:R-:W-:Y:S02]  /*61b30*/  STL.64 [R1+0x28], R22 ;  /* 0x0000281601007387 */ /* 0x000fe40000100a00 */
[----:B------:R-:W1:Y:S01]  /*61b40*/  LDSM.16.M88.4 R20, [R27+0x44080] ;  /* 0x044080001b14783b */ /* 0x000e620000000200 */
[----:B--2---:R0:W-:Y:S03]  /*61b50*/  STL.64 [R1+0x10], R16 ;  /* 0x0000101001007387 */ /* 0x0041e60000100a00 */
[----:B------:R0:W-:Y:S02]  /*61b60*/  STL.64 [R1+0x18], R18 ;  /* 0x0000181201007387 */ /* 0x0001e40000100a00 */
[----:B------:R0:W2:Y:S01]  /*61b70*/  LDSM.16.M88.4 R16, [R27+0x45080] ;  /* 0x045080001b10783b */ /* 0x0000a20000000200 */
[----:B-1----:R0:W-:Y:S03]  /*61b80*/  STL.64 [R1], R20 ;  /* 0x0000001401007387 */ /* 0x0021e60000100a00 */
[----:B------:R0:W-:Y:S02]  /*61b90*/  STL.64 [R1+0x8], R22 ;  /* 0x0000081601007387 */ /* 0x0001e40000100a00 */
[----:B------:R0:W1:Y:S02]  /*61ba0*/  LDSM.16.M88.4 R20, [R27+0x46080] ;  /* 0x046080001b14783b */ /* 0x0000640000000200 */
[----:B------:R-:W3:Y:S02]  /*61bb0*/  LDSM.16.M88.4 R24, [R27+0x47080] ;  /* 0x047080001b18783b */ /* 0x000ee40000000200 */
[----:B------:R-:W-:Y:S04]  /*61bc0*/  STL [R1+0x2110], R7 ;  /* 0x0021100701007387 */ /* 0x000fe80000100800 */
[----:B------:R-:W-:Y:S04]  /*61bd0*/  STL [R1+0x2410], R6 ;  /* 0x0024100601007387 */ /* 0x000fe80000100800 */
[----:B------:R-:W-:Y:S04]  /*61be0*/  STL.64 [R1+0x2408], R4 ;  /* 0x0024080401007387 */ /* 0x000fe80000100a00 */
[----:B-----5:R-:W-:Y:S04]  /*61bf0*/  STL [R1+0x2044], R14 ;  /* 0x0020440e01007387 */ /* 0x020fe80000100800 */
[----:B------:R-:W-:Y:S04]  /*61c00*/  STL [R1+0x2040], R15 ;  /* 0x0020400f01007387 */ /* 0x000fe80000100800 */
[----:B--2---:R-:W-:Y:S04]  /*61c10*/  STL.64 [R1+0x1e38], R18 ;  /* 0x001e381201007387 */ /* 0x004fe80000100a00 */
[----:B------:R2:W-:Y:S04]  /*61c20*/  STL.64 [R1+0x1e30], R16 ;  /* 0x001e301001007387 */ /* 0x0005e80000100a00 */
[----:B0-2---:R-:W2:Y:S04]  /*61c30*/  LDL.LU R16, [R1+0xc0] ;  /* 0x0000c00001107983 */ /* 0x005ea80000300800 */
[----:B------:R-:W2:Y:S04]  /*61c40*/  LDL.LU R17, [R1+0xc4] ;  /* 0x0000c40001117983 */ /* 0x000ea80000300800 */
[----:B------:R-:W4:Y:S04]  /*61c50*/  LDL.LU R4, [R1+0x730] ;  /* 0x0007300001047983 */ /* 0x000f280000300800 */
[----:B------:R-:W4:Y:S04]  /*61c60*/  LDL.LU R5, [R1+0x734] ;  /* 0x0007340001057983 */ /* 0x000f280000300800 */
[----:B------:R-:W4:Y:S04]  /*61c70*/  LDL.LU R6, [R1+0x738] ;  /* 0x0007380001067983 */ /* 0x000f280000300800 */
[----:B------:R-:W4:Y:S04]  /*61c80*/  LDL.LU R7, [R1+0x73c] ;  /* 0x00073c0001077983 */ /* 0x000f280000300800 */
[----:B---3--:R-:W3:Y:S04]  /*61c90*/  LDL.LU R18, [R1+0x110] ;  /* 0x0001100001127983 */ /* 0x008ee80000300800 */
[----:B------:R-:W3:Y:S04]  /*61ca0*/  LDL.LU R19, [R1+0x114] ;  /* 0x0001140001137983 */ /* 0x000ee80000300800 */
[----:B------:R-:W3:Y:S04]  /*61cb0*/  LDL.LU R15, [R1+0x118] ;  /* 0x00011800010f7983 */ /* 0x000ee80000300800 */
[----:B------:R-:W3:Y:S04]  /*61cc0*/  LDL.LU R14, [R1+0x11c] ;  /* 0x00011c00010e7983 */ /* 0x000ee80000300800 */
[----:B--2---:R0:W-:Y:S04]  /*61cd0*/  STL.64 [R1+0x23a8], R16 ;  /* 0x0023a81001007387 */ /* 0x0041e80000100a00 */
[----:B0-----:R-:W2:Y:S04]  /*61ce0*/  LDL R16, [R1+0xd0] ;  /* 0x0000d00001107983 */ /* 0x001ea80000100800 */
[----:B------:R-:W2:Y:S04]  /*61cf0*/  LDL R17, [R1+0xd4] ;  /* 0x0000d40001117983 */ /* 0x000ea80000100800 */
[----:B--2---:R-:W-:Y:S04]  /*61d00*/  STL.64 [R1+0x23b8], R16 ;  /* 0x0023b81001007387 */ /* 0x004fe80000100a00 */
[----:B-1----:R-:W-:Y:S04]  /*61d10*/  STL [R1+0x1d6c], R20 ;  /* 0x001d6c1401007387 */ /* 0x002fe80000100800 */
[----:B------:R0:W-:Y:S04]  /*61d20*/  STL [R1+0x1d68], R21 ;  /* 0x001d681501007387 */ /* 0x0001e80000100800 */
[----:B------:R-:W-:Y:S04]  /*61d30*/  STL [R1+0x1d64], R22 ;  /* 0x001d641601007387 */ /* 0x000fe80000100800 */
[----:B------:R-:W-:Y:S04]  /*61d40*/  STL [R1+0x1d60], R23 ;  /* 0x001d601701007387 */ /* 0x000fe80000100800 */
[----:B0-----:R-:W2:Y:S04]  /*61d50*/  LDL.LU.64 R20, [R1+0xf0] ;  /* 0x0000f00001147983 */ /* 0x001ea80000300a00 */
[----:B--2---:R-:W-:Y:S04]  /*61d60*/  STL.64 [R1+0x23d8], R20 ;  /* 0x0023d81401007387 */ /* 0x004fe80000100a00 */
[----:B------:R-:W-:Y:S04]  /*61d70*/  STL [R1+0x1cb8], R3 ;  /* 0x001cb80301007387 */ /* 0x000fe80000100800 */
[----:B------:R-:W-:Y:S04]  /*61d80*/  STL [R1+0x1cb4], R28 ;  /* 0x001cb41c01007387 */ /* 0x000fe80000100800 */
[----:B------:R-:W-:Y:S04]  /*61d90*/  STL [R1+0x1cb0], R0 ;  /* 0x001cb00001007387 */ /* 0x000fe80000100800 */
[----:B------:R-:W-:Y:S04]  /*61da0*/  STL [R1+0x1cac], R2 ;  /* 0x001cac0201007387 */ /* 0x000fe80000100800 */
[----:B------:R-:W-:Y:S04]  /*61db0*/  STL [R1+0x1ca8], R29 ;  /* 0x001ca81d01007387 */ /* 0x000fe80000100800 */
[----:B------:R0:W-:Y:S04]  /*61dc0*/  STL.64 [R1+0x1c90], R26 ;  /* 0x001c901a01007387 */ /* 0x0001e80000100a00 */
[----:B------:R1:W-:Y:S04]  /*61dd0*/  STL.64 [R1+0x1c88], R24 ;  /* 0x001c881801007387 */ /* 0x0003e80000100a00 */
[----:B0-----:R-:W2:Y:S04]  /*61de0*/  LDL.64 R26, [R1+0xa8] ;  /* 0x0000a800011a7983 */ /* 0x001ea80000100a00 */
[----:B-1----:R-:W3:Y:S04]  /*61df0*/  LDL.64 R24, [R1+0xa0] ;  /* 0x0000a00001187983 */ /* 0x002ee80000100a00 */
[----:B--2---:R-:W-:Y:S04]  /*61e00*/  STL.64 [R1+0x2368], R26 ;  /* 0x0023681a01007387 */ /* 0x004fe80000100a00 */
[----:B---3--:R0:W-:Y:S04]  /*61e10*/  STL.64 [R1+0x2360], R24 ;  /* 0x0023601801007387 */ /* 0x0081e80000100a00 */
[----:B0-----:R-:W2:Y:S04]  /*61e20*/  LDL.LU R24, [R1+0xb0] ;  /* 0x0000b00001187983 */ /* 0x001ea80000300800 */
[----:B------:R-:W2:Y:S04]  /*61e30*/  LDL.LU R25, [R1+0xb4] ;  /* 0x0000b40001197983 */ /* 0x000ea80000300800 */
[----:B------:R-:W3:Y:S04]  /*61e40*/  LDL.LU R26, [R1+0xb8] ;  /* 0x0000b800011a7983 */ /* 0x000ee80000300800 */
[----:B------:R-:W3:Y:S04]  /*61e50*/  LDL.LU R27, [R1+0xbc] ;  /* 0x0000bc00011b7983 */ /* 0x000ee80000300800 */
[----:B---3--:R0:W-:Y:S04]  /*61e60*/  STL.64 [R1+0x23f8], R26 ;  /* 0x0023f81a01007387 */ /* 0x0081e80000100a00 */
[----:B--2---:R1:W-:Y:S01]  /*61e70*/  STL.64 [R1+0x23f0], R24 ;  /* 0x0023f01801007387 */ /* 0x0043e20000100a00 */
[----:B0-----:R-:W-:Y:S01]  /*61e80*/  MOV R26, R15 ;  /* 0x0000000f001a7202 */ /* 0x001fe20000000f00 */
[----:B------:R-:W-:Y:S01]  /*61e90*/  IMAD.MOV.U32 R27, RZ, RZ, R14 ;  /* 0x000000ffff1b7224 */ /* 0x000fe200078e000e */
[----:B-1----:R-:W-:Y:S01]  /*61ea0*/  MOV R24, R18 ;  /* 0x0000001200187202 */ /* 0x002fe20000000f00 */
[----:B------:R-:W-:-:S07]  /*61eb0*/  IMAD.MOV.U32 R25, RZ, RZ, R19 ;  /* 0x000000ffff197224 */ /* 0x000fce00078e0013 */
[C---:B----4-:R-:W-:Y:S01]  /*61ec0*/  HMMA.16816.F32.BF16 R16, R24.reuse, R12, R4 ;  /* 0x0000000c1810723c */ /* 0x050fe20000041804 */
[----:B------:R-:W2:Y:S11]  /*61ed0*/  LDL.LU R4, [R1+0x720] ;  /* 0x0007200001047983 */ /* 0x000eb60000300800 */
[----:B------:R-:W-:Y:S11]  /*61ee0*/  @!UPT UIADD3 URZ, URZ, URZ, URZ ;  /* 0x0000003f3f3ff290 */ /* 0x000ff6000fffe03f */
[----:B------:R0:W-:Y:S04]  /*61ef0*/  STL.64 [R1+0x460], R16 ;  /* 0x0004601001007387 */ /* 0x0001e80000100a00 */
[----:B------:R-:W-:Y:S04]  /*61f00*/  STL.64 [R1+0x468], R18 ;  /* 0x0004681201007387 */ /* 0x000fe80000100a00 */
[----:B------:R-:W2:Y:S04]  /*61f10*/  LDL.LU R5, [R1+0x724] ;  /* 0x0007240001057983 */ /* 0x000ea80000300800 */
[----:B------:R-:W2:Y:S04]  /*61f20*/  LDL.LU R6, [R1+0x728] ;  /* 0x0007280001067983 */ /* 0x000ea80000300800 */
[----:B------:R-:W2:Y:S04]  /*61f30*/  LDL.LU R7, [R1+0x72c] ;  /* 0x00072c0001077983 */ /* 0x000ea80000300800 */
[----:B0-----:R-:W3:Y:S04]  /*61f40*/  LDL R16, [R1+0xe0] ;  /* 0x0000e00001107983 */ /* 0x001ee80000100800 */
[----:B------:R-:W3:Y:S04]  /*61f50*/  LDL R17, [R1+0xe4] ;  /* 0x0000e40001117983 */ /* 0x000ee80000100800 */
[----:B---3--:R0:W-:Y:S04]  /*61f60*/  STL.64 [R1+0x23d0], R16 ;  /* 0x0023d01001007387 */ /* 0x0081e80000100a00 */
[----:B0-----:R-:W3:Y:S04]  /*61f70*/  LDL.LU R16, [R1+0x6f0] ;  /* 0x0006f00001107983 */ /* 0x001ee80000300800 */
[----:B------:R-:W3:Y:S04]  /*61f80*/  LDL.LU R17, [R1+0x6f4] ;  /* 0x0006f40001117983 */ /* 0x000ee80000300800 */
[----:B------:R-:W4:Y:S04]  /*61f90*/  LDL.LU R18, [R1+0x6f8] ;  /* 0x0006f80001127983 */ /* 0x000f280000300800 */
[----:B------:R-:W4:Y:S04]  /*61fa0*/  LDL.LU R19, [R1+0x6fc] ;  /* 0x0006fc0001137983 */ /* 0x000f280000300800 */
[----:B----4-:R-:W-:Y:S04]  /*61fb0*/  STL.64 [R1+0x23e8], R18 ;  /* 0x0023e81201007387 */ /* 0x010fe80000100a00 */
[----:B---3--:R-:W-:Y:S04]  /*61fc0*/  STL.64 [R1+0x23e0], R16 ;  /* 0x0023e01001007387 */ /* 0x008fe80000100a00 */
[----:B------:R-:W3:Y:S04]  /*61fd0*/  LDL R20, [R1+0x100] ;  /* 0x0001000001147983 */ /* 0x000ee80000100800 */
[----:B------:R-:W3:Y:S01]  /*61fe0*/  LDL R21, [R1+0x104] ;  /* 0x0001040001157983 */ /* 0x000ee20000100800 */
[C---:B--2---:R-:W-:Y:S03]  /*61ff0*/  HMMA.16816.F32.BF16 R4, R24.reuse, R8, R4 ;  /* 0x000000081804723c */ /* 0x044fe60000041804 */
[----:B---3--:R0:W-:Y:S04]  /*62000*/  STL.64 [R1+0x2400], R20 ;  /* 0x0024001401007387 */ /* 0x0081e80000100a00 */
[----:B0-----:R-:W2:Y:S04]  /*62010*/  LDL.LU R20, [R1+0x710] ;  /* 0x0007100001147983 */ /* 0x001ea80000300800 */
[----:B------:R-:W2:Y:S04]  /*62020*/  LDL.LU R21, [R1+0x714] ;  /* 0x0007140001157983 */ /* 0x000ea80000300800 */
[----:B------:R-:W2:Y:S04]  /*62030*/  LDL.LU R22, [R1+0x718] ;  /* 0x0007180001167983 */ /* 0x000ea80000300800 */
[----:B------:R-:W2:Y:S04]  /*62040*/  LDL.LU R23, [R1+0x71c] ;  /* 0x00071c0001177983 */ /* 0x000ea80000300800 */
[----:B------:R-:W3:Y:S04]  /*62050*/  LDL.LU R16, [R1+0x700] ;  /* 0x0007000001107983 */ /* 0x000ee80000300800 */
[----:B------:R-:W3:Y:S04]  /*62060*/  LDL.LU R17, [R1+0x704] ;  /* 0x0007040001117983 */ /* 0x000ee80000300800 */
[----:B------:R-:W3:Y:S04]  /*62070*/  LDL.LU R18, [R1+0x708] ;  /* 0x0007080001127983 */ /* 0x000ee80000300800 */
[----:B------:R-:W3:Y:S04]  /*62080*/  LDL.LU R19, [R1+0x70c] ;  /* 0x00070c0001137983 */ /* 0x000ee80000300800 */
[----:B------:R0:W-:Y:S04]  /*62090*/  STL.64 [R1+0x23b0], R12 ;  /* 0x0023b00c01007387 */ /* 0x0001e80000100a00 */
[----:B0-----:R-:W4:Y:S04]  /*620a0*/  LDL.LU R12, [R1+0x6d0] ;  /* 0x0006d000010c7983 */ /* 0x001f280000300800 */
[----:B------:R-:W4:Y:S04]  /*620b0*/  LDL.LU R13, [R1+0x6d4] ;  /* 0x0006d400010d7983 */ /* 0x000f280000300800 */
[----:B------:R-:W2:Y:S04]  /*620c0*/  LDL.LU R14, [R1+0x6d8] ;  /* 0x0006d800010e7983 */ /* 0x000ea80000300800 */
[----:B------:R-:W2:Y:S04]  /*620d0*/  LDL.LU R15, [R1+0x6dc] ;  /* 0x0006dc00010f7983 */ /* 0x000ea80000300800 */
[----:B--2---:R-:W-:Y:S04]  /*620e0*/  STL.64 [R1+0x23c8], R14 ;  /* 0x0023c80e01007387 */ /* 0x004fe80000100a00 */
[----:B----4-:R0:W-:Y:S04]  /*620f0*/  STL.64 [R1+0x23c0], R12 ;  /* 0x0023c00c01007387 */ /* 0x0101e80000100a00 */
[----:B0-----:R-:W2:Y:S04]  /*62100*/  LDL.LU R12, [R1+0x6e0] ;  /* 0x0006e000010c7983 */ /* 0x001ea80000300800 */
[----:B------:R-:W2:Y:S04]  /*62110*/  LDL.LU R13, [R1+0x6e4] ;  /* 0x0006e400010d7983 */ /* 0x000ea80000300800 */
[----:B------:R-:W2:Y:S04]  /*62120*/  LDL.LU R14, [R1+0x6e8] ;  /* 0x0006e800010e7983 */ /* 0x000ea80000300800 */
[----:B------:R-:W2:Y:S04]  /*62130*/  LDL.LU R15, [R1+0x6ec] ;  /* 0x0006ec00010f7983 */ /* 0x000ea80000300800 */
[----:B------:R-:W-:Y:S04]  /*62140*/  STL.64 [R1+0x450], R4 ;  /* 0x0004500401007387 */ /* 0x000fe80000100a00 */
[----:B------:R0:W-:Y:S04]  /*62150*/  STL.64 [R1+0x458], R6 ;  /* 0x0004580601007387 */ /* 0x0001e80000100a00 */
[----:B0-----:R-:W4:Y:S04]  /*62160*/  LDL.LU R6, [R1+0x2410] ;  /* 0x0024100001067983 */ /* 0x001f280000300800 */
[----:B------:R-:W2:Y:S04]  /*62170*/  LDL.LU.64 R4, [R1+0x2408] ;  /* 0x0024080001047983 */ /* 0x000ea80000300a00 */
[----:B------:R-:W-:Y:S04]  /*62180*/  STL.64 [R1+0x2390], R10 ;  /* 0x0023900a01007387 */ /* 0x000fe80000100a00 */
[----:B------:R0:W-:Y:S04]  /*62190*/  STL.64 [R1+0x2388], R8 ;  /* 0x0023880801007387 */ /* 0x0001e80000100a00 */
[----:B0-----:R-:W3:Y:S04]  /*621a0*/  LDL.LU R8, [R1+0x6b0] ;  /* 0x0006b00001087983 */ /* 0x001ee80000300800 */
[----:B------:R-:W3:Y:S04]  /*621b0*/  LDL.LU R9, [R1+0x6b4] ;  /* 0x0006b40001097983 */ /* 0x000ee80000300800 */
[----:B------:R-:W3:Y:S04]  /*621c0*/  LDL.LU R10, [R1+0x6b8] ;  /* 0x0006b800010a7983 */ /* 0x000ee80000300800 */
[----:B------:R-:W3:Y:S01]  /*621d0*/  LDL.LU R11, [R1+0x6bc] ;  /* 0x0006bc00010b7983 */ /* 0x000ee20000300800 */
[----:B--2---:R-:W-:Y:S03]  /*621e0*/  HMMA.16816.F32.BF16 R24, R24, R4, R20 ;  /* 0x000000041818723c */ /* 0x004fe60000041814 */
[----:B---3--:R-:W-:Y:S04]  /*621f0*/  STL.64 [R1+0x23a0], R10 ;  /* 0x0023a00a01007387 */ /* 0x008fe80000100a00 */
[----:B------:R0:W-:Y:S04]  /*62200*/  STL.64 [R1+0x2398], R8 ;  /* 0x0023980801007387 */ /* 0x0001e80000100a00 */
[----:B0-----:R-:W2:Y:S04]  /*62210*/  LDL.LU R8, [R1+0x6c0] ;  /* 0x0006c00001087983 */ /* 0x001ea80000300800 */
[----:B------:R-:W2:Y:S04]  /*62220*/  LDL.LU R9, [R1+0x6c4] ;  /* 0x0006c40001097983 */ /* 0x000ea80000300800 */
[----:B------:R-:W2:Y:S04]  /*62230*/  LDL.LU R10, [R1+0x6c8] ;  /* 0x0006c800010a7983 */ /* 0x000ea80000300800 */
[----:B------:R-:W2:Y:S04]  /*62240*/  LDL.LU R11, [R1+0x6cc] ;  /* 0x0006cc00010b7983 */ /* 0x000ea80000300800 */
[----:B------:R-:W3:Y:S04]  /*62250*/  LDL.LU.64 R20, [R1+0x2400] ;  /* 0x0024000001147983 */ /* 0x000ee80000300a00 */
[----:B------:R-:W-:Y:S04]  /*62260*/  STL.64 [R1+0x430], R24 ;  /* 0x0004301801007387 */ /* 0x000fe80000100a00 */
[----:B------:R0:W-:Y:S04]  /*62270*/  STL.64 [R1+0x438], R26 ;  /* 0x0004381a01007387 */ /* 0x0001e80000100a00 */
[----:B0-----:R-:W3:Y:S04]  /*62280*/  LDL.LU.64 R26, [R1+0x23f8] ;  /* 0x0023f800011a7983 */ /* 0x001ee80000300a00 */
[----:B------:R-:W3:Y:S04]  /*62290*/  LDL.LU.64 R24, [R1+0x23f0] ;  /* 0x0023f00001187983 */ /* 0x000ee80000300a00 */
[----:B----4-:R-:W-:Y:S04]  /*622a0*/  STL [R1+0x2380], R6 ;  /* 0x0023800601007387 */ /* 0x010fe80000100800 */
[----:B------:R0:W-:Y:S04]  /*622b0*/  STL.64 [R1+0x2378], R4 ;  /* 0x0023780401007387 */ /* 0x0001e80000100a00 */
[----:B0-----:R-:W4:Y:S04]  /*622c0*/  LDL.LU R4, [R1+0x6a0] ;  /* 0x0006a00001047983 */ /* 0x001f280000300800 */
[----:B------:R-:W4:Y:S04]  /*622d0*/  LDL.LU R5, [R1+0x6a4] ;  /* 0x0006a40001057983 */ /* 0x000f280000300800 */
[----:B------:R-:W4:Y:S04]  /*622e0*/  LDL.LU R6, [R1+0x6a8] ;  /* 0x0006a80001067983 */ /* 0x000f280000300800 */
[----:B------:R-:W4:Y:S01]  /*622f0*/  LDL.LU R7, [R1+0x6ac] ;  /* 0x0006ac0001077983 */ /* 0x000f220000300800 */
[C---:B---3--:R-:W-:Y:S03]  /*62300*/  HMMA.16816.F32.BF16 R20, R24.reuse, R20, R16 ;  /* 0x000000141814723c */ /* 0x048fe60000041810 */
[----:B------:R-:W3:Y:S04]  /*62310*/  LDL.LU.64 R18, [R1+0x23e8] ;  /* 0x0023e80001127983 */ /* 0x000ee80000300a00 */
[----:B------:R-:W3:Y:S11]  /*62320*/  LDL.LU.64 R16, [R1+0x23e0] ;  /* 0x0023e00001107983 */ /* 0x000ef60000300a00 */
[----:B------:R-:W-:Y:S05]  /*62330*/  @!UPT UIADD3 URZ, URZ, URZ, URZ ;  /* 0x0000003f3f3ff290 */ /* 0x000fea000fffe03f */
[----:B------:R0:W-:Y:S04]  /*62340*/  STL.64 [R1+0x420], R20 ;  /* 0x0004201401007387 */ /* 0x0001e80000100a00 */
[----:B------:R-:W-:Y:S04]  /*62350*/  STL.64 [R1+0x428], R22 ;  /* 0x0004281601007387 */ /* 0x000fe80000100a00 */
[----:B0-----:R-:W3:Y:S02]  /*62360*/  LDL.LU.64 R20, [R1+0x23d8] ;  /* 0x0023d80001147983 */ /* 0x001ee40000300a00 */
[C---:B---3--:R-:W-:Y:S11]  /*62370*/  HMMA.16816.F32.BF16 R16, R24.reuse, R20, R16 ;  /* 0x000000141810723c */ /* 0x048ff60000041810 */
[----:B------:R-:W-:Y:S11]  /*62380*/  @!UPT UIADD3 URZ, URZ, URZ, URZ ;  /* 0x0000003f3f3ff290 */ /* 0x000ff6000fffe03f */
[----:B------:R-:W-:Y:S01]  /*62390*/  @!UPT UIADD3 URZ, URZ, URZ, URZ ;  /* 0x0000003f3f3ff290 */ /* 0x000fe2000fffe03f */
[----:B------:R0:W-:Y:S04]  /*623a0*/  STL.64 [R1+0x410], R16 ;  /* 0x0004101001007387 */ /* 0x0001e80000100a00 */
[----:B------:R-:W-:Y:S04]  /*623b0*/  STL.64 [R1+0x418], R18 ;  /* 0x0004181201007387 */ /* 0x000fe80000100a00 */
[----:B0-----:R-:W3:Y:S04]  /*623c0*/  LDL.LU.64 R16, [R1+0x23d0] ;  /* 0x0023d00001107983 */ /* 0x001ee80000300a00 */
[----:B------:R0:W-:Y:S04]  /*623d0*/  STL.64 [R1+0x2370], R20 ;  /* 0x0023701401007387 */ /* 0x0001e80000100a00 */
[----:B0-----:R-:W2:Y:S04]  /*623e0*/  LDL.LU R20, [R1+0x690] ;  /* 0x0006900001147983 */ /* 0x001ea80000300800 */
[----:B------:R-:W2:Y:S04]  /*623f0*/  LDL.LU R21, [R1+0x694] ;  /* 0x0006940001157983 */ /* 0x000ea80000300800 */
[----:B------:R-:W2:Y:S04]  /*62400*/  LDL.LU R22, [R1+0x698] ;  /* 0x0006980001167983 */ /* 0x000ea80000300800 */
[----:B------:R-:W2:Y:S01]  /*62410*/  LDL.LU R23, [R1+0x69c] ;  /* 0x00069c0001177983 */ /* 0x000ea20000300800 */
[C---:B---3--:R-:W-:Y:S03]  /*62420*/  HMMA.16816.F32.BF16 R16, R24.reuse, R16, R12 ;  /* 0x000000101810723c */ /* 0x048fe6000004180c */
[----:B------:R-:W3:Y:S04]  /*62430*/  LDL.LU.64 R14, [R1+0x23c8] ;  /* 0x0023c800010e7983 */ /* 0x000ee80000300a00 */
[----:B------:R-:W3:Y:S11]  /*62440*/  LDL.LU.64 R12, [R1+0x23c0] ;  /* 0x0023c000010c7983 */ /* 0x000ef60000300a00 */
[----:B------:R-:W-:Y:S05]  /*62450*/  @!UPT UIADD3 URZ, URZ, URZ, URZ ;  /* 0x0000003f3f3ff290 */ /* 0x000fea000fffe03f */
[----:B------:R0:W-:Y:S04]  /*62460*/  STL.64 [R1+0x400], R16 ;  /* 0x0004001001007387 */ /* 0x0001e80000100a00 */
[----:B------:R3:W-:Y:S04]  /*62470*/  STL.64 [R1+0x408], R18 ;  /* 0x0004081201007387 */ /* 0x0007e80000100a00 */
[----:B0-----:R-:W3:Y:S02]  /*62480*/  LDL.LU.64 R16, [R1+0x23b8] ;  /* 0x0023b80001107983 */ /* 0x001ee40000300a00 */
[C---:B---3--:R-:W-:Y:S02]  /*62490*/  HMMA.16816.F32.BF16 R16, R24.reuse, R16, R12 ;  /* 0x000000101810723c */ /* 0x048fe4000004180c */
[----:B------:R-:W3:Y:S11]  /*624a0*/  LDL.LU.64 R12, [R1+0x23b0] ;  /* 0x0023b000010c7983 */ /* 0x000ef60000300a00 */
[----:B------:R-:W-:Y:S10]  /*624b0*/  @!UPT UIADD3 URZ, URZ, URZ, URZ ;  /* 0x0000003f3f3ff290 */ /* 0x000ff4000fffe03f */
[----:B------:R0:W-:Y:S04]  /*624c0*/  STL.64 [R1+0x3f0], R16 ;  /* 0x0003f01001007387 */ /* 0x0001e80000100a00 */
[----:B0-----:R-:W2:Y:S02]  /*624d0*/  LDL.LU.64 R16, [R1+0x23a8] ;  /* 0x0023a80001107983 */ /* 0x001ea40000300a00 */
[----:B--2---:R-:W-:Y:S11]  /*624e0*/  HMMA.16816.F32.BF16 R8, R24, R16, R8 ;  /* 0x000000101808723c */ /* 0x004ff60000041808 */
[----:B------:R-:W-:Y:S11]  /*624f0*/  @!UPT UIADD3 URZ, URZ, URZ, URZ ;  /* 0x0000003f3f3ff290 */ /* 0x000ff6000fffe03f */
[----:B------:R-:W-:Y:S01]  /*62500*/  @!UPT UIADD3 URZ, URZ, URZ, URZ ;  /* 0x0000003f3f3ff290 */ /* 0x000fe2000fffe03f */
[----:B------:R-:W-:Y:S04]  /*62510*/  STL.64 [R1+0x3e0], R8 ;  /* 0x0003e00801007387 */ /* 0x000fe80000100a00 */
[----:B------:R0:W-:Y:S04]  /*62520*/  STL.64 [R1+0x3e8], R10 ;  /* 0x0003e80a01007387 */ /* 0x0001e80000100a00 */
[----:B0-----:R-:W3:Y:S04]  /*62530*/  LDL.LU.64 R10, [R1+0x23a0] ;  /* 0x0023a000010a7983 */ /* 0x001ee80000300a00 */
[----:B------:R-:W3:Y:S01]  /*62540*/  LDL.LU.64 R8, [R1+0x2398] ;  /* 0x0023980001087983 */ /* 0x000ee20000300a00 */
[----:B------:R-:W-:-:S03]  /*62550*/  MOV R14, R18 ;  /* 0x00000012000e7202 */ /* 0x000fc60000000f00 */
[----:B------:R0:W-:Y:S01]  /*62560*/  STL.64 [R1+0x2338], R16 ;  /* 0x0023381001007387 */ /* 0x0001e20000100a00 */
[----:B------:R-:W-:-:S03]  /*62570*/  IMAD.MOV.U32 R15, RZ, RZ, R19 ;  /* 0x000000ffff0f7224 */ /* 0x000fc600078e0013 */
[----:B0-----:R-:W2:Y:S04]  /*62580*/  LDL.LU R16, [R1+0x670] ;  /* 0x0006700001107983 */ /* 0x001ea80000300800 */
[----:B------:R-:W2:Y:S04]  /*62590*/  LDL.LU R17, [R1+0x674] ;  /* 0x0006740001117983 */ /* 0x000ea80000300800 */
[----:B------:R-:W2:Y:S04]  /*625a0*/  LDL.LU R18, [R1+0x678] ;  /* 0x0006780001127983 */ /* 0x000ea80000300800 */
[----:B------:R-:W2:Y:S01]  /*625b0*/  LDL.LU R19, [R1+0x67c] ;  /* 0x00067c0001137983 */ /* 0x000ea20000300800 */
[C---:B---3--:R-:W-:Y:S11]  /*625c0*/  HMMA.16816.F32.BF16 R8, R24.reuse, R12, R8 ;  /* 0x0000000c1808723c */ /* 0x048ff60000041808 */
[----:B------:R-:W-:Y:S11]  /*625d0*/  @!UPT UIADD3 URZ, URZ, URZ, URZ ;  /* 0x0000003f3f3ff290 */ /* 0x000ff6000fffe03f */
[----:B------:R-:W-:Y:S01]  /*625e0*/  @!UPT UIADD3 URZ, URZ, URZ, URZ ;  /* 0x0000003f3f3ff290 */ /* 0x000fe2000fffe03f */
[----:B------:R-:W-:Y:S04]  /*625f0*/  STL.64 [R1+0x3d0], R8 ;  /* 0x0003d00801007387 */ /* 0x000fe80000100a00 */
[----:B------:R0:W-:Y:S04]  /*62600*/  STL.64 [R1+0x3d8], R10 ;  /* 0x0003d80a01007387 */ /* 0x0001e80000100a00 */
[----:B0-----:R-:W3:Y:S04]  /*62610*/  LDL.LU.64 R10, [R1+0x2390] ;  /* 0x00239000010a7983 */ /* 0x001ee80000300a00 */
[----:B------:R-:W4:Y:S04]  /*62620*/  LDL.LU.64 R8, [R1+0x2388] ;  /* 0x0023880001087983 */ /* 0x000f280000300a00 */
[----:B------:R-:W-:Y:S04]  /*62630*/  STL.64 [R1+0x2330], R14 ;  /* 0x0023300e01007387 */ /* 0x000fe80000100a00 */
[----:B------:R0:W-:Y:S04]  /*62640*/  STL.64 [R1+0x2328], R12 ;  /* 0x0023280c01007387 */ /* 0x0001e80000100a00 */
[----:B0-----:R-:W2:Y:S01]  /*62650*/  LDL.64 R12, [R1+0x100] ;  /* 0x00010000010c7983 */ /* 0x001ea20000100a00 */
[C---:B----4-:R-:W-:Y:S11]  /*62660*/  HMMA.16816.F32.BF16 R4, R24.reuse, R8, R4 ;  /* 0x000000081804723c */ /* 0x050ff60000041804 */
[----:B------:R-:W-:Y:S11]  /*62670*/  @!UPT UIADD3 URZ, URZ, URZ, URZ ;  /* 0x0000003f3f3ff290 */ /* 0x000ff6000fffe03f */
[----:B------:R-:W-:Y:S01]  /*62680*/  @!UPT UIADD3 URZ, URZ, URZ, URZ ;  /* 0x0000003f3f3ff290 */ /* 0x000fe2000fffe03f */
[----:B------:R-:W-:Y:S04]  /*62690*/  STL.64 [R1+0x3c0], R4 ;  /* 0x0003c00401007387 */ /* 0x000fe80000100a00 */
[----:B------:R0:W-:Y:S04]  /*626a0*/  STL.64 [R1+0x3c8], R6 ;  /* 0x0003c80601007387 */ /* 0x0001e80000100a00 */
[----:B0-----:R-:W4:Y:S04]  /*626b0*/  LDL.LU R6, [R1+0x2380] ;  /* 0x0023800001067983 */ /* 0x001f280000300800 */
[----:B------:R-:W2:Y:S04]  /*626c0*/  LDL.LU.64 R4, [R1+0x2378] ;  /* 0x0023780001047983 */ /* 0x000ea80000300a00 */
[----:B---3--:R-:W-:Y:S04]  /*626d0*/  STL.64 [R1+0x2348], R10 ;  /* 0x0023480a01007387 */ /* 0x008fe80000100a00 */
[----:B------:R0:W-:Y:S04]  /*626e0*/  STL.64 [R1+0x2340], R8 ;  /* 0x0023400801007387 */ /* 0x0001e80000100a00 */
[----:B0-----:R-:W3:Y:S04]  /*626f0*/  LDL.LU R8, [R1+0x680] ;  /* 0x0006800001087983 */ /* 0x001ee80000300800 */
[----:B------:R-:W3:Y:S04]  /*62700*/  LDL.LU R9, [R1+0x684] ;  /* 0x0006840001097983 */ /* 0x000ee80000300800 */
[----:B------:R-:W3:Y:S04]  /*62710*/  LDL.LU R10, [R1+0x688] ;  /* 0x00068800010a7983 */ /* 0x000ee80000300800 */
[----:B------:R-:W3:Y:S01]  /*62720*/  LDL.LU R11, [R1+0x68c] ;  /* 0x00068c00010b7983 */ /* 0x000ee20000300800 */
[----:B--2---:R-:W-:Y:S03]  /*62730*/  HMMA.16816.F32.BF16 R24, R24, R4, R20 ;  /* 0x000000041818723c */ /* 0x004fe60000041814 */
[----:B------:R-:W2:Y:S11]  /*62740*/  LDL.LU.64 R20, [R1+0x2370] ;  /* 0x0023700001147983 */ /* 0x000eb60000300a00 */
[----:B------:R-:W-:Y:S09]  /*62750*/  @!UPT UIADD3 URZ, URZ, URZ, URZ ;  /* 0x0000003f3f3ff290 */ /* 0x000ff2000fffe03f */
[----:B------:R-:W-:Y:S04]  /*62760*/  STL.64 [R1+0x3b0], R24 ;  /* 0x0003b01801007387 */ /* 0x000fe80000100a00 */
[----:B------:R0:W-:Y:S04]  /*62770*/  STL.64 [R1+0x3b8], R26 ;  /* 0x0003b81a01007387 */ /* 0x0001e80000100a00 */
[----:B0-----:R-:W3:Y:S04]  /*62780*/  LDL.LU.64 R26, [R1+0x2368] ;  /* 0x00236800011a7983 */ /* 0x001ee80000300a00 */
[----:B------:R-:W3:Y:S04]  /*62790*/  LDL.LU.64 R24, [R1+0x2360] ;  /* 0x0023600001187983 */ /* 0x000ee80000300a00 */
[----:B----4-:R-:W-:Y:S04]  /*627a0*/  STL [R1+0x2320], R6 ;  /* 0x0023200601007387 */ /* 0x010fe80000100800 */
[----:B------:R3:W-:Y:S02]  /*627b0*/  STL.64 [R1+0x2318], R4 ;  /* 0x0023180401007387 */ /* 0x0007e40000100a00 */
[C---:B---3--:R-:W-:Y:S08]  /*627c0*/  HMMA.16816.F32.BF16 R4, R24.reuse, R12, R8 ;  /* 0x0000000c1804723c */ /* 0x048ff00000041808 */
[----:B--2---:R-:W-:Y:S01]  /*627d0*/  HMMA.16816.F32.BF16 R8, R24, R20, R16 ;  /* 0x000000141808723c */ /* 0x004fe20000041810 */
[----:B------:R-:W-:Y:S11]  /*627e0*/  IMAD.MOV.U32 R3, RZ, RZ, R27 ;  /* 0x000000ffff037224 */ /* 0x000ff600078e001b */
[----:B------:R-:W-:Y:S03]  /*627f0*/  @!UPT UIADD3 URZ, URZ, URZ, URZ ;  /* 0x0000003f3f3ff290 */ /* 0x000fe6000fffe03f */
[----:B------:R0:W-:Y:S04]  /*62800*/  STL.64 [R1+0x3a0], R4 ;  /* 0x0003a00401007387 */ /* 0x0001e80000100a00 */
[----:B------:R1:W-:Y:S04]  /*62810*/  STL.64 [R1+0x3a8], R6 ;  /* 0x0003a80601007387 */ /* 0x0003e80000100a00 */
[----:B------:R2:W-:Y:S04]  /*62820*/  STL.64 [R1+0x390], R8 ;  /* 0x0003900801007387 */ /* 0x0005e80000100a00 */
[----:B------:R3:W-:Y:S01]  /*62830*/  STL.64 [R1+0x398], R10 ;  /* 0x0003980a01007387 */ /* 0x0007e20000100a00 */
[----:B0-----:R-:W-:Y:S01]  /*62840*/  IMAD.MOV.U32 R5, RZ, RZ, R25 ;  /* 0x000000ffff057224 */ /* 0x001fe200078e0019 */
[----:B------:R-:W-:-:S02]  /*62850*/  MOV R4, R26 ;  /* 0x0000001a00047202 */ /* 0x000fc40000000f00 */
[----:B-1----:R-:W-:Y:S01]  /*62860*/  MOV R6, R24 ;  /* 0x0000001800067202 */ /* 0x002fe20000000f00 */
[----:B------:R0:W-:Y:S04]  /*62870*/  STL.64 [R1+0x22e8], R20 ;  /* 0x0022e81401007387 */ /* 0x0001e80000100a00 */
[----:B------:R-:W4:Y:S04]  /*62880*/  LDL.LU R24, [R1+0x60] ;  /* 0x0000600001187983 */ /* 0x000f280000300800 */
[----:B------:R-:W4:Y:S04]  /*62890*/  LDL.LU R25, [R1+0x64] ;  /* 0x0000640001197983 */ /* 0x000f280000300800 */
[----:B------:R-:W4:Y:S04]  /*628a0*/  LDL.LU R26, [R1+0x68] ;  /* 0x00006800011a7983 */ /* 0x000f280000300800 */
[----:B------:R-:W4:Y:S04]  /*628b0*/  LDL.LU R27, [R1+0x6c] ;  /* 0x00006c00011b7983 */ /* 0x000f280000300800 */
[----:B--2---:R-:W2:Y:S04]  /*628c0*/  LDL.LU R8, [R1+0x650] ;  /* 0x0006500001087983 */ /* 0x004ea80000300800 */
[----:B------:R-:W2:Y:S04]  /*628d0*/  LDL.LU R9, [R1+0x654] ;  /* 0x0006540001097983 */ /* 0x000ea80000300800 */
[----:B---3--:R-:W3:Y:S04]  /*628e0*/  LDL.LU R10, [R1+0x658] ;  /* 0x00065800010a7983 */ /* 0x008ee80000300800 */
[----:B------:R-:W3:Y:S01]  /*628f0*/  LDL.LU R11, [R1+0x65c] ;  /* 0x00065c00010b7983 */ /* 0x000ee20000300800 */
[----:B------:R-:W-:Y:S01]  /*62900*/  MOV R22, R4 ;  /* 0x0000000400167202 */ /* 0x000fe20000000f00 */
[----:B0-----:R-:W-:Y:S01]  /*62910*/  IMAD.MOV.U32 R21, RZ, RZ, R5 ;  /* 0x000000ffff157224 */ /* 0x001fe200078e0005 */
[----:B------:R-:W-:Y:S01]  /*62920*/  MOV R20, R6 ;  /* 0x0000000600147202 */ /* 0x000fe20000000f00 */
[----:B------:R-:W2:Y:S04]  /*62930*/  LDL.LU R4, [R1+0x660] ;  /* 0x0006600001047983 */ /* 0x000ea80000300800 */
[----:B------:R-:W4:Y:S04]  /*62940*/  LDL.LU R5, [R1+0x664] ;  /* 0x0006640001057983 */ /* 0x000f280000300800 */
[----:B------:R-:W4:Y:S01]  /*62950*/  LDL.LU R6, [R1+0x668] ;  /* 0x0006680001067983 */ /* 0x000f220000300800 */
[----:B------:R-:W-:-:S03]  /*62960*/  MOV R2, R12 ;  /* 0x0000000c00027202 */ /* 0x000fc60000000f00 */
[----:B------:R-:W4:Y:S01]  /*62970*/  LDL.LU R7, [R1+0x66c] ;  /* 0x00066c0001077983 */ /* 0x000f220000300800 */
[----:B------:R-:W-:-:S03]  /*62980*/  IMAD.MOV.U32 R0, RZ, RZ, R13 ;  /* 0x000000ffff007224 */ /* 0x000fc600078e000d */
[----:B---3--:R-:W-:Y:S04]  /*62990*/  STL.64 [R1+0x2358], R10 ;  /* 0x0023580a01007387 */ /* 0x008fe80000100a00 */
[----:B--2---:R0:W-:Y:S04]  /*629a0*/  STL.64 [R1+0x2350], R8 ;  /* 0x0023500801007387 */ /* 0x0041e80000100a00 */
[----:B------:R-:W2:Y:S04]  /*629b0*/  LDL.64 R16, [R1+0xd0] ;  /* 0x0000d00001107983 */ /* 0x000ea80000100a00 */
[----:B0-----:R-:W3:Y:S04]  /*629c0*/  LDL.64 R8, [R1+0xe0] ;  /* 0x0000e00001087983 */ /* 0x001ee80000100a00 */
        /* <DEDUP_REMOVED lines=14> */
[----:B------:R-:W4:Y:S04]  /*62ab0*/  LDL.LU R26, [R1+0x88] ;  /* 0x00008800011a7983 */ /* 0x000f280000300800 */
[----:B------:R-:W4:Y:S01]  /*62ac0*/  LDL.LU R27, [R1+0x8c] ;  /* 0x00008c00011b7983 */ /* 0x000f220000300800 */
[----:B------:R-:W-:-:S07]  /*62ad0*/  IMAD.MOV.U32 R23, RZ, RZ, R3 ;  /* 0x000000ffff177224 */ /* 0x000fce00078e0003 */
[----:B---3--:R-:W-:Y:S01]  /*62ae0*/  HMMA.16816.F32.BF16 R4, R20, R8, R4 ;  /* 0x000000081404723c */ /* 0x008fe20000041804 */
[----:B----4-:R-:W-:Y:S04]  /*62af0*/  STL.64 [R1+0x2278], R26 ;  /* 0x0022781a01007387 */ /* 0x010fe80000100a00 */
[----:B--2---:R0:W-:Y:S04]  /*62b00*/  STL.64 [R1+0x2270], R24 ;  /* 0x0022701801007387 */ /* 0x0041e80000100a00 */
[----:B0-----:R-:W2:Y:S04]  /*62b10*/  LDL.LU R24, [R1+0x90] ;  /* 0x0000900001187983 */ /* 0x001ea80000300800 */
[----:B------:R-:W2:Y:S04]  /*62b20*/  LDL.LU R25, [R1+0x94] ;  /* 0x0000940001197983 */ /* 0x000ea80000300800 */
[----:B------:R-:W3:Y:S04]  /*62b30*/  LDL.LU R26, [R1+0x98] ;  /* 0x00009800011a7983 */ /* 0x000ee80000300800 */
[----:B------:R-:W3:Y:S01]  /*62b40*/  LDL.LU R27, [R1+0x9c] ;  /* 0x00009c00011b7983 */ /* 0x000ee20000300800 */
[----:B------:R-:W-:-:S03]  /*62b50*/  IMAD.MOV.U32 R3, RZ, RZ, R9 ;  /* 0x000000ffff037224 */ /* 0x000fc600078e0009 */
[----:B---3--:R-:W-:Y:S04]  /*62b60*/  STL.64 [R1+0x2300], R26 ;  /* 0x0023001a01007387 */ /* 0x008fe80000100a00 */
[----:B--2---:R0:W-:Y:S04]  /*62b70*/  STL.64 [R1+0x22f8], R24 ;  /* 0x0022f81801007387 */ /* 0x0041e80000100a00 */
[----:B0-----:R-:W2:Y:S04]  /*62b80*/  LDL.LU R24, [R1+0x630] ;  /* 0x0006300001187983 */ /* 0x001ea80000300800 */
[----:B------:R-:W2:Y:S04]  /*62b90*/  LDL.LU R25, [R1+0x634] ;  /* 0x0006340001197983 */ /* 0x000ea80000300800 */
[----:B------:R-:W2:Y:S04]  /*62ba0*/  LDL.LU R26, [R1+0x638] ;  /* 0x00063800011a7983 */ /* 0x000ea80000300800 */
[----:B------:R-:W2:Y:S04]  /*62bb0*/  LDL.LU R27, [R1+0x63c] ;  /* 0x00063c00011b7983 */ /* 0x000ea80000300800 */
[----:B------:R0:W-:Y:S04]  /*62bc0*/  STL.64 [R1+0x380], R4 ;  /* 0x0003800401007387 */ /* 0x0001e80000100a00 */
[----:B------:R1:W-:Y:S04]  /*62bd0*/  STL.64 [R1+0x388], R6 ;  /* 0x0003880601007387 */ /* 0x0003e80000100a00 */
[----:B------:R-:W3:Y:S01]  /*62be0*/  LDL.LU.64 R10, [R1+0x2358] ;  /* 0x00235800010a7983 */ /* 0x000ee20000300a00 */
[----:B0-----:R-:W-:-:S03]  /*62bf0*/  MOV R4, R8 ;  /* 0x0000000800047202 */ /* 0x001fc60000000f00 */
[----:B------:R-:W3:Y:S01]  /*62c00*/  LDL.LU.64 R8, [R1+0x2350] ;  /* 0x0023500001087983 */ /* 0x000ee20000300a00 */
[----:B------:R-:W-:Y:S01]  /*62c10*/  IMAD.MOV.U32 R5, RZ, RZ, R17 ;  /* 0x000000ffff057224 */ /* 0x000fe200078e0011 */
[----:B-1----:R-:W-:Y:S01]  /*62c20*/  MOV R6, R16 ;  /* 0x0000001000067202 */ /* 0x002fe20000000f00 */
[C---:B---3--:R-:W-:Y:S11]  /*62c30*/  HMMA.16816.F32.BF16 R8, R20.reuse, R16, R8 ;  /* 0x000000101408723c */ /* 0x048ff60000041808 */
[----:B------:R-:W-:Y:S11]  /*62c40*/  @!UPT UIADD3 URZ, URZ, URZ, URZ ;  /* 0x0000003f3f3ff290 */ /* 0x000ff6000fffe03f */
[----:B------:R-:W-:Y:S01]  /*62c50*/  @!UPT UIADD3 URZ, URZ, URZ, URZ ;  /* 0x0000003f3f3ff290 */ /* 0x000fe2000fffe03f */
[----:B------:R-:W-:Y:S04]  /*62c60*/  STL.64 [R1+0x370], R8 ;  /* 0x0003700801007387 */ /* 0x000fe80000100a00 */
[----:B------:R0:W-:Y:S04]  /*62c70*/  STL.64 [R1+0x378], R10 ;  /* 0x0003780a01007387 */ /* 0x0001e80000100a00 */
[----:B0-----:R-:W3:Y:S04]  /*62c80*/  LDL.LU.64 R10, [R1+0x2348] ;  /* 0x00234800010a7983 */ /* 0x001ee80000300a00 */
[----:B------:R-:W4:Y:S04]  /*62c90*/  LDL.LU.64 R8, [R1+0x2340] ;  /* 0x0023400001087983 */ /* 0x000f280000300a00 */
[----:B------:R-:W2:Y:S02]  /*62ca0*/  LDL.LU.64 R16, [R1+0x2338] ;  /* 0x0023380001107983 */ /* 0x000ea40000300a00 */
[C---:B--2---:R-:W-:Y:S11]  /*62cb0*/  HMMA.16816.F32.BF16 R12, R20.reuse, R16, R12 ;  /* 0x00000010140c723c */ /* 0x044ff6000004180c */
[----:B------:R-:W-:Y:S11]  /*62cc0*/  @!UPT UIADD3 URZ, URZ, URZ, URZ ;  /* 0x0000003f3f3ff290 */ /* 0x000ff6000fffe03f */
[----:B------:R-:W-:Y:S01]  /*62cd0*/  @!UPT UIADD3 URZ, URZ, URZ, URZ ;  /* 0x0000003f3f3ff290 */ /* 0x000fe2000fffe03f */
[----:B------:R-:W-:Y:S04]  /*62ce0*/  STL.64 [R1+0x360], R12 ;  /* 0x0003600c01007387 */ /* 0x000fe80000100a00 */
[----:B------:R0:W-:Y:S04]  /*62cf0*/  STL.64 [R1+0x368], R14 ;  /* 0x0003680e01007387 */ /* 0x0001e80000100a00 */
[----:B0-----:R-:W2:Y:S04]  /*62d00*/  LDL.LU.64 R14, [R1+0x2330] ;  /* 0x00233000010e7983 */ /* 0x001ea80000300a00 */
[----:B------:R-:W2:Y:S04]  /*62d10*/  LDL.LU.64 R12, [R1+0x2328] ;  /* 0x00232800010c7983 */ /* 0x000ea80000300a00 */
[----:B------:R0:W-:Y:S02]  /*62d20*/  STL.64 [R1+0x22b8], R16 ;  /* 0x0022b81001007387 */ /* 0x0001e40000100a00 */
[----:B0-----:R-:W-:Y:S01]  /*62d30*/  MOV R16, R6 ;  /* 0x0000000600107202 */ /* 0x001fe20000000f00 */
[----:B------:R-:W-:Y:S01]  /*62d40*/  IMAD.MOV.U32 R17, RZ, RZ, R5 ;  /* 0x000000ffff117224 */ /* 0x000fe200078e0005 */
[----:B--2---:R-:W-:Y:S11]  /*62d50*/  HMMA.16816.F32.BF16 R20, R20, R12, R24 ;  /* 0x0000000c1414723c */ /* 0x004ff60000041818 */
[----:B------:R-:W-:Y:S11]  /*62d60*/  @!UPT UIADD3 URZ, URZ, URZ, URZ ;  /* 0x0000003f3f3ff290 */ /* 0x000ff6000fffe03f */
[----:B------:R-:W-:Y:S01]  /*62d70*/  @!UPT UIADD3 URZ, URZ, URZ, URZ ;  /* 0x0000003f3f3ff290 */ /* 0x000fe2000fffe03f */
[----:B------:R-:W-:Y:S04]  /*62d80*/  STL.64 [R1+0x350], R20 ;  /* 0x0003501401007387 */ /* 0x000fe80000100a00 */
[----:B------:R-:W-:Y:S04]  /*62d90*/  STL.64 [R1+0x358], R22 ;  /* 0x0003581601007387 */ /* 0x000fe80000100a00 */
[----:B------:R0:W-:Y:S02]  /*62da0*/  STL.64 [R1+0x22d0], R16 ;  /* 0x0022d01001007387 */ /* 0x0001e40000100a00 */
[----:B0-----:R-:W-:-:S02]  /*62db0*/  MOV R16, R4 ;  /* 0x0000000400107202 */ /* 0x001fc40000000f00 */
[----:B------:R-:W4:Y:S04]  /*62dc0*/  LDL.LU R4, [R1+0x620] ;  /* 0x0006200001047983 */ /* 0x000f280000300800 */
[----:B------:R-:W4:Y:S04]  /*62dd0*/  LDL.LU R5, [R1+0x624] ;  /* 0x0006240001057983 */ /* 0x000f280000300800 */
[----:B------:R-:W4:Y:S04]  /*62de0*/  LDL.LU R6, [R1+0x628] ;  /* 0x0006280001067983 */ /* 0x000f280000300800 */
[----:B------:R-:W4:Y:S04]  /*62df0*/  LDL.LU R7, [R1+0x62c] ;  /* 0x00062c0001077983 */ /* 0x000f280000300800 */
[----:B------:R-:W2:Y:S04]  /*62e00*/  LDL.LU R24, [R1+0x610] ;  /* 0x0006100001187983 */ /* 0x000ea80000300800 */
[----:B------:R-:W2:Y:S04]  /*62e10*/  LDL.LU R25, [R1+0x614] ;  /* 0x0006140001197983 */ /* 0x000ea80000300800 */
[----:B------:R-:W2:Y:S04]  /*62e20*/  LDL.LU R26, [R1+0x618] ;  /* 0x00061800011a7983 */ /* 0x000ea80000300800 */
[----:B------:R-:W2:Y:S01]  /*62e30*/  LDL.LU R27, [R1+0x61c] ;  /* 0x00061c00011b7983 */ /* 0x000ea20000300800 */
[----:B------:R-:W-:-:S03]  /*62e40*/  IMAD.MOV.U32 R17, RZ, RZ, R3 ;  /* 0x000000ffff117224 */ /* 0x000fc600078e0003 */
[----:B--2---:R-:W-:Y:S04]  /*62e50*/  STL.64 [R1+0x2310], R26 ;  /* 0x0023101a01007387 */ /* 0x004fe80000100a00 */
[----:B------:R0:W-:Y:S04]  /*62e60*/  STL.64 [R1+0x2308], R24 ;  /* 0x0023081801007387 */ /* 0x0001e80000100a00 */
[----:B0-----:R-:W4:Y:S04]  /*62e70*/  LDL.LU.64 R24, [R1+0xa0] ;  /* 0x0000a00001187983 */ /* 0x001f280000300a00 */
[----:B------:R-:W4:Y:S04]  /*62e80*/  LDL.LU.64 R26, [R1+0xa8] ;  /* 0x0000a800011a7983 */ /* 0x000f280000300a00 */
[----:B------:R0:W-:Y:S04]  /*62e90*/  STL.64 [R1+0x22f0], R16 ;  /* 0x0022f01001007387 */ /* 0x0001e80000100a00 */
[----:B0-----:R-:W2:Y:S04]  /*62ea0*/  LDL.LU R16, [R1+0x600] ;  /* 0x0006000001107983 */ /* 0x001ea80000300800 */
[----:B------:R-:W2:Y:S04]  /*62eb0*/  LDL.LU R17, [R1+0x604] ;  /* 0x0006040001117983 */ /* 0x000ea80000300800 */
        /* <DEDUP_REMOVED lines=9> */
[----:B------:R0:W-:Y:S04]  /*62f50*/  STL.64 [R1+0x22c0], R12 ;  /* 0x0022c00c01007387 */ /* 0x0001e80000100a00 */
[----:B0-----:R-:W2:Y:S04]  /*62f60*/  LDL.LU R12, [R1+0x5d0] ;  /* 0x0005d000010c7983 */ /* 0x001ea80000300800 */
[----:B------:R-:W2:Y:S04]  /*62f70*/  LDL.LU R13, [R1+0x5d4] ;  /* 0x0005d400010d7983 */ /* 0x000ea80000300800 */
[----:B------:R-:W2:Y:S04]  /*62f80*/  LDL.LU R14, [R1+0x5d8] ;  /* 0x0005d800010e7983 */ /* 0x000ea80000300800 */
[----:B------:R-:W2:Y:S01]  /*62f90*/  LDL.LU R15, [R1+0x5dc] ;  /* 0x0005dc00010f7983 */ /* 0x000ea20000300800 */
[----:B----4-:R-:W-:Y:S01]  /*62fa0*/  HMMA.16816.F32.BF16 R4, R24, R8, R4 ;  /* 0x000000081804723c */ /* 0x010fe20000041804 */
[----:B------:R-:W-:Y:S01]  /*62fb0*/  MOV R20, R2 ;  /* 0x0000000200147202 */ /* 0x000fe20000000f00 */
[----:B------:R-:W-:Y:S01]  /*62fc0*/  IMAD.MOV.U32 R21, RZ, RZ, R0 ;  /* 0x000000ffff157224 */ /* 0x000fe200078e0000 */
[----:B------:R-:W-:Y:S01]  /*62fd0*/  MOV R2, R26 ;  /* 0x0000001a00027202 */ /* 0x000fe20000000f00 */
[----:B------:R-:W-:-:S02]  /*62fe0*/  IMAD.MOV.U32 R0, RZ, RZ, R27 ;  /* 0x000000ffff007224 */ /* 0x000fc400078e001b */
[----:B------:R-:W-:Y:S01]  /*62ff0*/  IMAD.MOV.U32 R3, RZ, RZ, R25 ;  /* 0x000000ffff037224 */ /* 0x000fe200078e0019 */
[----:B--2---:R-:W-:Y:S04]  /*63000*/  STL.64 [R1+0x22e0], R14 ;  /* 0x0022e00e01007387 */ /* 0x004fe80000100a00 */
[----:B------:R0:W-:Y:S04]  /*63010*/  STL.64 [R1+0x22d8], R12 ;  /* 0x0022d80c01007387 */ /* 0x0001e80000100a00 */
[----:B0-----:R-:W2:Y:S04]  /*63020*/  LDL.LU R12, [R1+0x5e0] ;  /* 0x0005e000010c7983 */ /* 0x001ea80000300800 */
[----:B------:R-:W2:Y:S04]  /*63030*/  LDL.LU R13, [R1+0x5e4] ;  /* 0x0005e400010d7983 */ /* 0x000ea80000300800 */
[----:B------:R-:W2:Y:S04]  /*63040*/  LDL.LU R14, [R1+0x5e8] ;  /* 0x0005e800010e7983 */ /* 0x000ea80000300800 */
[----:B------:R-:W2:Y:S04]  /*63050*/  LDL.LU R15, [R1+0x5ec] ;  /* 0x0005ec00010f7983 */ /* 0x000ea80000300800 */
[----:B------:R-:W-:Y:S04]  /*63060*/  STL.64 [R1+0x340], R4 ;  /* 0x0003400401007387 */ /* 0x000fe80000100a00 */
[----:B------:R0:W-:Y:S04]  /*63070*/  STL.64 [R1+0x348], R6 ;  /* 0x0003480601007387 */ /* 0x0001e80000100a00 */
[----:B0-----:R-:W4:Y:S01]  /*63080*/  LDL.LU R6, [R1+0x2320] ;  /* 0x0023200001067983 */ /* 0x001f220000300800 */
[----:B------:R-:W-:-:S03]  /*63090*/  MOV R7, R24 ;  /* 0x0000001800077202 */ /* 0x000fc60000000f00 */
[----:B------:R-:W2:Y:S04]  /*630a0*/  LDL.LU.64 R4, [R1+0x2318] ;  /* 0x0023180001047983 */ /* 0x000ea80000300a00 */
[----:B------:R-:W2:Y:S04]  /*630b0*/  LDL.LU.64 R26, [R1+0x2310] ;  /* 0x00231000011a7983 */ /* 0x000ea80000300a00 */
[----:B------:R-:W2:Y:S04]  /*630c0*/  LDL.LU.64 R24, [R1+0x2308] ;  /* 0x0023080001187983 */ /* 0x000ea80000300a00 */
[----:B---3--:R0:W-:Y:S04]  /*630d0*/  STL.64 [R1+0x22a0], R10 ;  /* 0x0022a00a01007387 */ /* 0x0081e80000100a00 */
[----:B------:R1:W-:Y:S01]  /*630e0*/  STL.64 [R1+0x2298], R8 ;  /* 0x0022980801007387 */ /* 0x0003e20000100a00 */
[----:B0-----:R-:W-:Y:S01]  /*630f0*/  MOV R10, R2 ;  /* 0x00000002000a7202 */ /* 0x001fe20000000f00 */
[----:B------:R-:W-:Y:S01]  /*63100*/  IMAD.MOV.U32 R11, RZ, RZ, R0 ;  /* 0x000000ffff0b7224 */ /* 0x000fe200078e0000 */
[----:B-1----:R-:W-:Y:S01]  /*63110*/  MOV R8, R7 ;  /* 0x0000000700087202 */ /* 0x002fe20000000f00 */
[----:B------:R-:W-:-:S07]  /*63120*/  IMAD.MOV.U32 R9, RZ, RZ, R3 ;  /* 0x000000ffff097224 */ /* 0x000fce00078e0003 */
[----:B--2---:R-:W-:Y:S01]  /*63130*/  HMMA.16816.F32.BF16 R8, R8, R4, R24 ;  /* 0x000000040808723c */ /* 0x004fe20000041818 */
[----:B------:R-:W2:Y:S04]  /*63140*/  LDL.LU.64 R26, [R1+0x2300] ;  /* 0x00230000011a7983 */ /* 0x000ea80000300a00 */
[----:B------:R-:W2:Y:S11]  /*63150*/  LDL.LU.64 R24, [R1+0x22f8] ;  /* 0x0022f80001187983 */ /* 0x000eb60000300a00 */
[----:B------:R-:W-:Y:S07]  /*63160*/  @!UPT UIADD3 URZ, URZ, URZ, URZ ;  /* 0x0000003f3f3ff290 */ /* 0x000fee000fffe03f */
[----:B------:R0:W-:Y:S04]  /*63170*/  STL.64 [R1+0x330], R8 ;  /* 0x0003300801007387 */ /* 0x0001e80000100a00 */
[----:B------:R1:W-:Y:S04]  /*63180*/  STL.64 [R1+0x338], R10 ;  /* 0x0003380a01007387 */ /* 0x0003e80000100a00 */
[----:B0-----:R-:W3:Y:S04]  /*63190*/  LDL.LU R8, [R1+0x2c0] ;  /* 0x0002c00001087983 */ /* 0x001ee80000300800 */
[----:B------:R-:W3:Y:S04]  /*631a0*/  LDL.LU R9, [R1+0x2c4] ;  /* 0x0002c40001097983 */ /* 0x000ee80000300800 */
[----:B-1----:R-:W3:Y:S04]  /*631b0*/  LDL.LU R10, [R1+0x2c8] ;  /* 0x0002c800010a7983 */ /* 0x002ee80000300800 */
[----:B------:R-:W3:Y:S04]  /*631c0*/  LDL.LU R11, [R1+0x2cc] ;  /* 0x0002cc00010b7983 */ /* 0x000ee80000300800 */
[----:B----4-:R-:W-:Y:S04]  /*631d0*/  STL [R1+0x2290], R6 ;  /* 0x0022900601007387 */ /* 0x010fe80000100800 */
[----:B------:R0:W-:Y:S04]  /*631e0*/  STL.64 [R1+0x2288], R4 ;  /* 0x0022880401007387 */ /* 0x0001e80000100a00 */
[----:B0-----:R-:W4:Y:S04]  /*631f0*/  LDL.LU R4, [R1+0x5f0] ;  /* 0x0005f00001047983 */ /* 0x001f280000300800 */
[----:B------:R-:W4:Y:S04]  /*63200*/  LDL.LU R5, [R1+0x5f4] ;  /* 0x0005f40001057983 */ /* 0x000f280000300800 */
[----:B------:R-:W4:Y:S04]  /*63210*/  LDL.LU R6, [R1+0x5f8] ;  /* 0x0005f80001067983 */ /* 0x000f280000300800 */
[----:B------:R-:W4:Y:S01]  /*63220*/  LDL.LU R7, [R1+0x5fc] ;  /* 0x0005fc0001077983 */ /* 0x000f220000300800 */
[C---:B--2---:R-:W-:Y:S03]  /*63230*/  HMMA.16816.F32.BF16 R20, R24.reuse, R20, R16 ;  /* 0x000000141814723c */ /* 0x044fe60000041810 */
[----:B------:R-:W2:Y:S11]  /*63240*/  LDL.LU.64 R16, [R1+0x22f0] ;  /* 0x0022f00001107983 */ /* 0x000eb60000300a00 */
[----:B------:R-:W-:Y:S09]  /*63250*/  @!UPT UIADD3 URZ, URZ, URZ, URZ ;  /* 0x0000003f3f3ff290 */ /* 0x000ff2000fffe03f */
[----:B------:R0:W-:Y:S04]  /*63260*/  STL.64 [R1+0x310], R20 ;  /* 0x0003101401007387 */ /* 0x0001e80000100a00 */
[----:B------:R-:W-:Y:S04]  /*63270*/  STL.64 [R1+0x318], R22 ;  /* 0x0003181601007387 */ /* 0x000fe80000100a00 */
[----:B0-----:R-:W4:Y:S02]  /*63280*/  LDL.LU.64 R20, [R1+0x22e8] ;  /* 0x0022e80001147983 */ /* 0x001f240000300a00 */
[C---:B----4-:R-:W-:Y:S11]  /*63290*/  HMMA.16816.F32.BF16 R4, R24.reuse, R20, R4 ;  /* 0x000000141804723c */ /* 0x050ff60000041804 */
[----:B------:R-:W-:Y:S11]  /*632a0*/  @!UPT UIADD3 URZ, URZ, URZ, URZ ;  /* 0x0000003f3f3ff290 */ /* 0x000ff6000fffe03f */
[----:B------:R-:W-:Y:S01]  /*632b0*/  @!UPT UIADD3 URZ, URZ, URZ, URZ ;  /* 0x0000003f3f3ff290 */ /* 0x000fe2000fffe03f */
[----:B------:R0:W-:Y:S04]  /*632c0*/  STL.64 [R1+0x300], R4 ;  /* 0x0003000401007387 */ /* 0x0001e80000100a00 */
[----:B------:R1:W-:Y:S04]  /*632d0*/  STL.64 [R1+0x308], R6 ;  /* 0x0003080601007387 */ /* 0x0003e80000100a00 */
[----:B0-----:R-:W4:Y:S04]  /*632e0*/  LDL.LU R4, [R1+0x2b0] ;  /* 0x0002b00001047983 */ /* 0x001f280000300800 */
[----:B------:R-:W4:Y:S04]  /*632f0*/  LDL.LU R5, [R1+0x2b4] ;  /* 0x0002b40001057983 */ /* 0x000f280000300800 */
[----:B-1----:R-:W4:Y:S04]  /*63300*/  LDL.LU R6, [R1+0x2b8] ;  /* 0x0002b80001067983 */ /* 0x002f280000300800 */
[----:B------:R-:W4:Y:S04]  /*63310*/  LDL.LU R7, [R1+0x2bc] ;  /* 0x0002bc0001077983 */ /* 0x000f280000300800 */
[----:B------:R0:W-:Y:S04]  /*63320*/  STL.64 [R1+0x2268], R20 ;  /* 0x0022681401007387 */ /* 0x0001e80000100a00 */
[----:B0-----:R-:W3:Y:S01]  /*63330*/  LDL.64 R20, [R1+0x100] ;  /* 0x0001000001147983 */ /* 0x001ee20000100a00 */
[C---:B--2---:R-:W-:Y:S03]  /*63340*/  HMMA.16816.F32.BF16 R16, R24.reuse, R16, R12 ;  /* 0x000000101810723c */ /* 0x044fe6000004180c */
[----:B---3--:R0:W-:Y:S04]  /*63350*/  STL.64 [R1+0x2280], R20 ;  /* 0x0022801401007387 */ /* 0x0081e80000100a00 */
[----:B0-----:R-:W2:Y:S04]  /*63360*/  LDL.LU R20, [R1+0x2a0] ;  /* 0x0002a00001147983 */ /* 0x001ea80000300800 */
[----:B------:R-:W2:Y:S04]  /*63370*/  LDL.LU R21, [R1+0x2a4] ;  /* 0x0002a40001157983 */ /* 0x000ea80000300800 */
[----:B------:R-:W2:Y:S04]  /*63380*/  LDL.LU R22, [R1+0x2a8] ;  /* 0x0002a80001167983 */ /* 0x000ea80000300800 */
[----:B------:R-:W2:Y:S04]  /*63390*/  LDL.LU R23, [R1+0x2ac] ;  /* 0x0002ac0001177983 */ /* 0x000ea80000300800 */
[----:B------:R-:W3:Y:S04]  /*633a0*/  LDL.LU.64 R14, [R1+0x22e0] ;  /* 0x0022e000010e7983 */ /* 0x000ee80000300a00 */
[----:B------:R-:W3:Y:S04]  /*633b0*/  LDL.LU.64 R12, [R1+0x22d8] ;  /* 0x0022d800010c7983 */ /* 0x000ee80000300a00 */
[----:B------:R0:W-:Y:S04]  /*633c0*/  STL.64 [R1+0x2f0], R16 ;  /* 0x0002f01001007387 */ /* 0x0001e80000100a00 */
[----:B------:R3:W-:Y:S04]  /*633d0*/  STL.64 [R1+0x2f8], R18 ;  /* 0x0002f81201007387 */ /* 0x0007e80000100a00 */
[----:B0-----:R-:W3:Y:S02]  /*633e0*/  LDL.LU.64 R16, [R1+0x22d0] ;  /* 0x0022d00001107983 */ /* 0x001ee40000300a00 */
[C---:B---3--:R-:W-:Y:S02]  /*633f0*/  HMMA.16816.F32.BF16 R16, R24.reuse, R16, R12 ;  /* 0x000000101810723c */ /* 0x048fe4000004180c */
[----:B------:R-:W3:Y:S04]  /*63400*/  LDL.LU.64 R14, [R1+0x22c8] ;  /* 0x0022c800010e7983 */ /* 0x000ee80000300a00 */
[----:B------:R-:W3:Y:S11]  /*63410*/  LDL.LU.64 R12, [R1+0x22c0] ;  /* 0x0022c000010c7983 */ /* 0x000ef60000300a00 */
[----:B------:R-:W-:Y:S06]  /*63420*/  @!UPT UIADD3 URZ, URZ, URZ, URZ ;  /* 0x0000003f3f3ff290 */ /* 0x000fec000fffe03f */
[----:B------:R0:W-:Y:S04]  /*63430*/  STL.64 [R1+0x2e0], R16 ;  /* 0x0002e01001007387 */ /* 0x0001e80000100a00 */
[----:B------:R-:W-:Y:S04]  /*63440*/  STL.64 [R1+0x2e8], R18 ;  /* 0x0002e81201007387 */ /* 0x000fe80000100a00 */
[----:B0-----:R-:W3:Y:S02]  /*63450*/  LDL.LU.64 R16, [R1+0x22b8] ;  /* 0x0022b80001107983 */ /* 0x001ee40000300a00 */
[C---:B---3--:R-:W-:Y:S11]  /*63460*/  HMMA.16816.F32.BF16 R12, R24.reuse, R16, R12 ;  /* 0x00000010180c723c */ /* 0x048ff6000004180c */
[----:B------:R-:W-:Y:S11]  /*63470*/  @!UPT UIADD3 URZ, URZ, URZ, URZ ;  /* 0x0000003f3f3ff290 */ /* 0x000ff6000fffe03f */
[----:B------:R-:W-:Y:S01]  /*63480*/  @!UPT UIADD3 URZ, URZ, URZ, URZ ;  /* 0x0000003f3f3ff290 */ /* 0x000fe2000fffe03f */
[----:B------:R-:W-:Y:S04]  /*63490*/  STL.64 [R1+0x2d0], R12 ;  /* 0x0002d00c01007387 */ /* 0x000fe80000100a00 */
[----:B------:R0:W-:Y:S04]  /*634a0*/  STL.64 [R1+0x2d8], R14 ;  /* 0x0002d80e01007387 */ /* 0x0001e80000100a00 */
[----:B0-----:R-:W3:Y:S04]  /*634b0*/  LDL.LU.64 R14, [R1+0x22b0] ;  /* 0x0022b000010e7983 */ /* 0x001ee80000300a00 */
[----:B------:R-:W2:Y:S04]  /*634c0*/  LDL.LU.64 R12, [R1+0x22a8] ;  /* 0x0022a800010c7983 */ /* 0x000ea80000300a00 */
[----:B------:R0:W-:Y:S04]  /*634d0*/  STL.64 [R1+0x2238], R16 ;  /* 0x0022381001007387 */ /* 0x0001e80000100a00 */
[----:B0-----:R-:W2:Y:S04]  /*634e0*/  LDL.64 R16, [R1+0xd0] ;  /* 0x0000d00001107983 */ /* 0x001ea80000100a00 */
[----:B--2---:R0:W-:Y:S04]  /*634f0*/  STL.64 [R1+0x2250], R16 ;  /* 0x0022501001007387 */ /* 0x0041e80000100a00 */
[----:B0-----:R-:W2:Y:S04]  /*63500*/  LDL.LU R16, [R1+0x590] ;  /* 0x0005900001107983 */ /* 0x001ea80000300800 */
[----:B------:R-:W2:Y:S04]  /*63510*/  LDL.LU R17, [R1+0x594] ;  /* 0x0005940001117983 */ /* 0x000ea80000300800 */
[----:B------:R-:W2:Y:S04]  /*63520*/  LDL.LU R18, [R1+0x598] ;  /* 0x0005980001127983 */ /* 0x000ea80000300800 */
[----:B------:R-:W2:Y:S01]  /*63530*/  LDL.LU R19, [R1+0x59c] ;  /* 0x00059c0001137983 */ /* 0x000ea20000300800 */
[C---:B------:R-:W-:Y:S03]  /*63540*/  HMMA.16816.F32.BF16 R8, R24.reuse, R12, R8 ;  /* 0x0000000c1808723c */ /* 0x040fe60000041808 */
        /* <DEDUP_REMOVED lines=8> */
[----:B0-----:R-:W2:Y:S04]  /*635d0*/  LDL.LU.64 R10, [R1+0x22a0] ;  /* 0x0022a000010a7983 */ /* 0x001ea80000300a00 */
[----:B------:R-:W4:Y:S04]  /*635e0*/  LDL.LU.64 R8, [R1+0x2298] ;  /* 0x0022980001087983 */ /* 0x000f280000300a00 */
[----:B---3--:R-:W-:Y:S04]  /*635f0*/  STL.64 [R1+0x2248], R14 ;  /* 0x0022480e01007387 */ /* 0x008fe80000100a00 */
[----:B------:R0:W-:Y:S04]  /*63600*/  STL.64 [R1+0x2240], R12 ;  /* 0x0022400c01007387 */ /* 0x0001e80000100a00 */
[----:B0-----:R-:W3:Y:S04]  /*63610*/  LDL.LU R12, [R1+0x580] ;  /* 0x00058000010c7983 */ /* 0x001ee80000300800 */
[----:B------:R-:W3:Y:S04]  /*63620*/  LDL.LU R13, [R1+0x584] ;  /* 0x00058400010d7983 */ /* 0x000ee80000300800 */
[----:B------:R-:W3:Y:S04]  /*63630*/  LDL.LU R14, [R1+0x588] ;  /* 0x00058800010e7983 */ /* 0x000ee80000300800 */
[----:B------:R-:W3:Y:S01]  /*63640*/  LDL.LU R15, [R1+0x58c] ;  /* 0x00058c00010f7983 */ /* 0x000ee20000300800 */
[C---:B----4-:R-:W-:Y:S11]  /*63650*/  HMMA.16816.F32.BF16 R4, R24.reuse, R8, R4 ;  /* 0x000000081804723c */ /* 0x050ff60000041804 */
[----:B------:R-:W-:Y:S11]  /*63660*/  @!UPT UIADD3 URZ, URZ, URZ, URZ ;  /* 0x0000003f3f3ff290 */ /* 0x000ff6000fffe03f */
[----:B------:R-:W-:Y:S01]  /*63670*/  @!UPT UIADD3 URZ, URZ, URZ, URZ ;  /* 0x0000003f3f3ff290 */ /* 0x000fe2000fffe03f */
[----:B------:R-:W-:Y:S04]  /*63680*/  STL.64 [R1+0x2b0], R4 ;  /* 0x0002b00401007387 */ /* 0x000fe80000100a00 */
[----:B------:R0:W-:Y:S04]  /*63690*/  STL.64 [R1+0x2b8], R6 ;  /* 0x0002b80601007387 */ /* 0x0001e80000100a00 */
[----:B0-----:R-:W4:Y:S04]  /*636a0*/  LDL.LU R6, [R1+0x2290] ;  /* 0x0022900001067983 */ /* 0x001f280000300800 */
[----:B------:R-:W3:Y:S04]  /*636b0*/  LDL.LU.64 R4, [R1+0x2288] ;  /* 0x0022880001047983 */ /* 0x000ee80000300a00 */
[----:B--2---:R-:W-:Y:S04]  /*636c0*/  STL.64 [R1+0x2230], R10 ;  /* 0x0022300a01007387 */ /* 0x004fe80000100a00 */
[----:B------:R0:W-:Y:S04]  /*636d0*/  STL.64 [R1+0x2228], R8 ;  /* 0x0022280801007387 */ /* 0x0001e80000100a00 */
[----:B0-----:R-:W2:Y:S01]  /*636e0*/  LDL.64 R8, [R1+0xe0] ;  /* 0x0000e00001087983 */ /* 0x001ea20000100a00 */
[----:B---3--:R-:W-:Y:S03]  /*636f0*/  HMMA.16816.F32.BF16 R24, R24, R4, R20 ;  /* 0x000000041818723c */ /* 0x008fe60000041814 */
[----:B------:R-:W3:Y:S11]  /*63700*/  LDL.LU.64 R20, [R1+0x2280] ;  /* 0x0022800001147983 */ /* 0x000ef60000300a00 */
[----:B------:R-:W-:Y:S09]  /*63710*/  @!UPT UIADD3 URZ, URZ, URZ, URZ ;  /* 0x0000003f3f3ff290 */ /* 0x000ff2000fffe03f */
[----:B------:R-:W-:Y:S04]  /*63720*/  STL.64 [R1+0x2a0], R24 ;  /* 0x0002a01801007387 */ /* 0x000fe80000100a00 */
[----:B------:R0:W-:Y:S04]  /*63730*/  STL.64 [R1+0x2a8], R26 ;  /* 0x0002a81a01007387 */ /* 0x0001e80000100a00 */
[----:B0-----:R-:W3:Y:S04]  /*63740*/  LDL.LU.64 R26, [R1+0x2278] ;  /* 0x00227800011a7983 */ /* 0x001ee80000300a00 */
[----:B------:R-:W3:Y:S04]  /*63750*/  LDL.LU.64 R24, [R1+0x2270] ;  /* 0x0022700001187983 */ /* 0x000ee80000300a00 */
[----:B----4-:R-:W-:Y:S04]  /*63760*/  STL [R1+0x2220], R6 ;  /* 0x0022200601007387 */ /* 0x010fe80000100800 */
[----:B------:R0:W-:Y:S04]  /*63770*/  STL.64 [R1+0x2218], R4 ;  /* 0x0022180401007387 */ /* 0x0001e80000100a00 */
[----:B0-----:R-:W3:Y:S04]  /*63780*/  LDL.LU R4, [R1+0x5b0] ;  /* 0x0005b00001047983 */ /* 0x001ee80000300800 */
[----:B------:R-:W3:Y:S04]  /*63790*/  LDL.LU R5, [R1+0x5b4] ;  /* 0x0005b40001057983 */ /* 0x000ee80000300800 */
[----:B------:R-:W3:Y:S04]  /*637a0*/  LDL.LU R6, [R1+0x5b8] ;  /* 0x0005b80001067983 */ /* 0x000ee80000300800 */
[----:B------:R-:W3:Y:S02]  /*637b0*/  LDL.LU R7, [R1+0x5bc] ;  /* 0x0005bc0001077983 */ /* 0x000ee40000300800 */
[C---:B---3--:R-:W-:Y:S11]  /*637c0*/  HMMA.16816.F32.BF16 R4, R24.reuse, R20, R4 ;  /* 0x000000141804723c */ /* 0x048ff60000041804 */
[----:B------:R-:W-:Y:S11]  /*637d0*/  @!UPT UIADD3 URZ, URZ, URZ, URZ ;  /* 0x0000003f3f3ff290 */ /* 0x000ff6000fffe03f */
[----:B------:R-:W-:Y:S01]  /*637e0*/  @!UPT UIADD3 URZ, URZ, URZ, URZ ;  /* 0x0000003f3f3ff290 */ /* 0x000fe2000fffe03f */
[----:B------:R0:W-:Y:S04]  /*637f0*/  STL.64 [R1+0x290], R4 ;  /* 0x0002900401007387 */ /* 0x0001e80000100a00 */
[----:B------:R1:W-:Y:S01]  /*63800*/  STL.64 [R1+0x298], R6 ;  /* 0x0002980601007387 */ /* 0x0003e20000100a00 */
[----:B0-----:R-:W-:Y:S01]  /*63810*/  IMAD.MOV.U32 R5, RZ, RZ, R21 ;  /* 0x000000ffff057224 */ /* 0x001fe200078e0015 */
[----:B-1----:R-:W-:Y:S02]  /*63820*/  MOV R6, R20 ;  /* 0x0000001400067202 */ /* 0x002fe40000000f00 */
[----:B------:R-:W3:Y:S02]  /*63830*/  LDL.LU.64 R20, [R1+0x2268] ;  /* 0x0022680001147983 */ /* 0x000ee40000300a00 */
[C---:B---3--:R-:W-:Y:S11]  /*63840*/  HMMA.16816.F32.BF16 R16, R24.reuse, R20, R16 ;  /* 0x000000141810723c */ /* 0x048ff60000041810 */
[----:B------:R-:W-:Y:S11]  /*63850*/  @!UPT UIADD3 URZ, URZ, URZ, URZ ;  /* 0x0000003f3f3ff290 */ /* 0x000ff6000fffe03f */
[----:B------:R-:W-:Y:S01]  /*63860*/  @!UPT UIADD3 URZ, URZ, URZ, URZ ;  /* 0x0000003f3f3ff290 */ /* 0x000fe2000fffe03f */
[----:B------:R-:W-:Y:S04]  /*63870*/  STL.64 [R1+0x280], R16 ;  /* 0x0002801001007387 */ /* 0x000fe80000100a00 */
[----:B------:R0:W-:Y:S04]  /*63880*/  STL.64 [R1+0x288], R18 ;  /* 0x0002881201007387 */ /* 0x0001e80000100a00 */
[----:B0-----:R-:W2:Y:S04]  /*63890*/  LDL.LU.64 R18, [R1+0x2260] ;  /* 0x0022600001127983 */ /* 0x001ea80000300a00 */
[----:B------:R-:W2:Y:S04]  /*638a0*/  LDL.LU.64 R16, [R1+0x2258] ;  /* 0x0022580001107983 */ /* 0x000ea80000300a00 */
        /* <DEDUP_REMOVED lines=8> */
[----:B------:R0:W-:Y:S04]  /*63930*/  STL.64 [R1+0x270], R16 ;  /* 0x0002701001007387 */ /* 0x0001e80000100a00 */
[----:B------:R-:W-:Y:S04]  /*63940*/  STL.64 [R1+0x278], R18 ;  /* 0x0002781201007387 */ /* 0x000fe80000100a00 */
[----:B0-----:R-:W2:Y:S01]  /*63950*/  LDL.LU.64 R16, [R1+0x2250] ;  /* 0x0022500001107983 */ /* 0x001ea20000300a00 */
[----:B------:R-:W-:Y:S01]  /*63960*/  MOV R2, R8 ;  /* 0x0000000800027202 */ /* 0x000fe20000000f00 */
[----:B------:R-:W-:-:S02]  /*63970*/  IMAD.MOV.U32 R0, RZ, RZ, R9 ;  /* 0x000000ffff007224 */ /* 0x000fc400078e0009 */
[----:B------:R-:W4:Y:S04]  /*63980*/  LDL.LU R8, [R1+0x560] ;  /* 0x0005600001087983 */ /* 0x000f280000300800 */
[----:B------:R-:W4:Y:S04]  /*63990*/  LDL.LU R9, [R1+0x564] ;  /* 0x0005640001097983 */ /* 0x000f280000300800 */
[----:B------:R-:W4:Y:S04]  /*639a0*/  LDL.LU R10, [R1+0x568] ;  /* 0x00056800010a7983 */ /* 0x000f280000300800 */
[----:B------:R-:W4:Y:S01]  /*639b0*/  LDL.LU R11, [R1+0x56c] ;  /* 0x00056c00010b7983 */ /* 0x000f220000300800 */
[C---:B--2---:R-:W-:Y:S01]  /*639c0*/  HMMA.16816.F32.BF16 R12, R24.reuse, R16, R12 ;  /* 0x00000010180c723c */ /* 0x044fe2000004180c */
[----:B------:R-:W-:Y:S01]  /*639d0*/  MOV R4, R16 ;  /* 0x0000001000047202 */ /* 0x000fe20000000f00 */
[----:B------:R-:W-:Y:S11]  /*639e0*/  IMAD.MOV.U32 R3, RZ, RZ, R17 ;  /* 0x000000ffff037224 */ /* 0x000ff600078e0011 */
[----:B------:R-:W-:Y:S10]  /*639f0*/  @!UPT UIADD3 URZ, URZ, URZ, URZ ;  /* 0x0000003f3f3ff290 */ /* 0x000ff4000fffe03f */
[----:B------:R-:W-:Y:S04]  /*63a00*/  STL.64 [R1+0x260], R12 ;  /* 0x0002600c01007387 */ /* 0x000fe80000100a00 */
[----:B------:R0:W-:Y:S04]  /*63a10*/  STL.64 [R1+0x268], R14 ;  /* 0x0002680e01007387 */ /* 0x0001e80000100a00 */
[----:B0-----:R-:W2:Y:S04]  /*63a20*/  LDL.LU.64 R14, [R1+0x2248] ;  /* 0x00224800010e7983 */ /* 0x001ea80000300a00 */
[----:B------:R-:W4:Y:S04]  /*63a30*/  LDL.LU.64 R12, [R1+0x2240] ;  /* 0x00224000010c7983 */ /* 0x000f280000300a00 */
[----:B------:R-:W3:Y:S02]  /*63a40*/  LDL.LU.64 R16, [R1+0x2238] ;  /* 0x0022380001107983 */ /* 0x000ee40000300a00 */
[----:B---3--:R-:W-:Y:S11]  /*63a50*/  HMMA.16816.F32.BF16 R20, R24, R16, R20 ;  /* 0x000000101814723c */ /* 0x008ff60000041814 */
[----:B------:R-:W-:Y:S11]  /*63a60*/  @!UPT UIADD3 URZ, URZ, URZ, URZ ;  /* 0x0000003f3f3ff290 */ /* 0x000ff6000fffe03f */
[----:B------:R-:W-:Y:S01]  /*63a70*/  @!UPT UIADD3 URZ, URZ, URZ, URZ ;  /* 0x0000003f3f3ff290 */ /* 0x000fe2000fffe03f */
[----:B------:R0:W-:Y:S04]  /*63a80*/  STL.64 [R1+0x250], R20 ;  /* 0x0002501401007387 */ /* 0x0001e80000100a00 */
[----:B------:R-:W-:Y:S01]  /*63a90*/  STL.64 [R1+0x258], R22 ;  /* 0x0002581601007387 */ /* 0x000fe20000100a00 */
[----:B0-----:R-:W-:Y:S01]  /*63aa0*/  MOV R20, R6 ;  /* 0x0000000600147202 */ /* 0x001fe20000000f00 */
[----:B------:R-:W-:-:S05]  /*63ab0*/  IMAD.MOV.U32 R21, RZ, RZ, R5 ;  /* 0x000000ffff157224 */ /* 0x000fca00078e0005 */
[----:B------:R-:W-:Y:S04]  /*63ac0*/  STL.64 [R1+0x2210], R20 ;  /* 0x0022101401007387 */ /* 0x000fe80000100a00 */
[----:B------:R0:W-:Y:S02]  /*63ad0*/  STL.64 [R1+0x21b0], R16 ;  /* 0x0021b01001007387 */ /* 0x0001e40000100a00 */
[----:B0-----:R-:W-:Y:S01]  /*63ae0*/  MOV R16, R4 ;  /* 0x0000000400107202 */ /* 0x001fe20000000f00 */
[----:B------:R-:W-:-:S05]  /*63af0*/  IMAD.MOV.U32 R17, RZ, RZ, R3 ;  /* 0x000000ffff117224 */ /* 0x000fca00078e0003 */
[----:B------:R0:W-:Y:S04]  /*63b00*/  STL.64 [R1+0x21c8], R16 ;  /* 0x0021c81001007387 */ /* 0x0001e80000100a00 */
[----:B------:R-:W3:Y:S04]  /*63b10*/  LDL.LU R20, [R1+0x540] ;  /* 0x0005400001147983 */ /* 0x000ee80000300800 */
[----:B------:R-:W3:Y:S04]  /*63b20*/  LDL.LU R21, [R1+0x544] ;  /* 0x0005440001157983 */ /* 0x000ee80000300800 */
[----:B------:R-:W3:Y:S01]  /*63b30*/  LDL.LU R22, [R1+0x548] ;  /* 0x0005480001167983 */ /* 0x000ee20000300800 */
[----:B0-----:R-:W-:Y:S01]  /*63b40*/  MOV R16, R2 ;  /* 0x0000000200107202 */ /* 0x001fe20000000f00 */
[----:B------:R-:W-:-:S02]  /*63b50*/  IMAD.MOV.U32 R17, RZ, RZ, R0 ;  /* 0x000000ffff117224 */ /* 0x000fc400078e0000 */
[----:B------:R-:W3:Y:S04]  /*63b60*/  LDL.LU R23, [R1+0x54c] ;  /* 0x00054c0001177983 */ /* 0x000ee80000300800 */
[----:B------:R-:W2:Y:S04]  /*63b70*/  LDL.LU R4, [R1+0x550] ;  /* 0x0005500001047983 */ /* 0x000ea80000300800 */
[----:B------:R-:W2:Y:S04]  /*63b80*/  LDL.LU R5, [R1+0x554] ;  /* 0x0005540001057983 */ /* 0x000ea80000300800 */
[----:B------:R-:W2:Y:S04]  /*63b90*/  LDL.LU R6, [R1+0x558] ;  /* 0x0005580001067983 */ /* 0x000ea80000300800 */
[----:B------:R-:W2:Y:S04]  /*63ba0*/  LDL.LU R7, [R1+0x55c] ;  /* 0x00055c0001077983 */ /* 0x000ea80000300800 */
[----:B------:R0:W-:Y:S04]  /*63bb0*/  STL.64 [R1+0x21e0], R16 ;  /* 0x0021e01001007387 */ /* 0x0001e80000100a00 */
[----:B0-----:R-:W2:Y:S04]  /*63bc0*/  LDL.LU R16, [R1+0x200] ;  /* 0x0002000001107983 */ /* 0x001ea80000300800 */
[----:B------:R-:W2:Y:S04]  /*63bd0*/  LDL.LU R17, [R1+0x204] ;  /* 0x0002040001117983 */ /* 0x000ea80000300800 */
[----:B------:R-:W2:Y:S04]  /*63be0*/  LDL.LU R18, [R1+0x208] ;  /* 0x0002080001127983 */ /* 0x000ea80000300800 */
[----:B------:R-:W2:Y:S01]  /*63bf0*/  LDL.LU R19, [R1+0x20c] ;  /* 0x00020c0001137983 */ /* 0x000ea20000300800 */
[C---:B----4-:R-:W-:Y:S03]  /*63c00*/  HMMA.16816.F32.BF16 R8, R24.reuse, R12, R8 ;  /* 0x0000000c1808723c */ /* 0x050fe60000041808 */
        /* <DEDUP_REMOVED lines=8> */
[----:B0-----:R-:W4:Y:S04]  /*63c90*/  LDL.LU.64 R10, [R1+0x2230] ;  /* 0x00223000010a7983 */ /* 0x001f280000300a00 */
[----:B------:R-:W2:Y:S04]  /*63ca0*/  LDL.LU.64 R8, [R1+0x2228] ;  /* 0x0022280001087983 */ /* 0x000ea80000300a00 */
        /* <DEDUP_REMOVED lines=22> */
[----:B------:R-:W3:Y:S02]  /*63e10*/  LDL.LU.64 R4, [R1+0x2218] ;  /* 0x0022180001047983 */ /* 0x000ee40000300a00 */
[----:B---3--:R-:W-:Y:S02]  /*63e20*/  HMMA.16816.F32.BF16 R24, R24, R4, R20 ;  /* 0x000000041818723c */ /* 0x008fe40000041814 */
[----:B------:R-:W3:Y:S11]  /*63e30*/  LDL.LU.64 R20, [R1+0x2210] ;  /* 0x0022100001147983 */ /* 0x000ef60000300a00 */
[----:B------:R-:W-:Y:S10]  /*63e40*/  @!UPT UIADD3 URZ, URZ, URZ, URZ ;  /* 0x0000003f3f3ff290 */ /* 0x000ff4000fffe03f */
[----:B------:R-:W-:Y:S04]  /*63e50*/  STL.64 [R1+0x220], R24 ;  /* 0x0002201801007387 */ /* 0x000fe80000100a00 */
[----:B------:R0:W-:Y:S04]  /*63e60*/  STL.64 [R1+0x228], R26 ;  /* 0x0002281a01007387 */ /* 0x0001e80000100a00 */
[----:B0-----:R-:W3:Y:S04]  /*63e70*/  LDL.LU.64 R26, [R1+0x2208] ;  /* 0x00220800011a7983 */ /* 0x001ee80000300a00 */
[----:B------:R-:W3:Y:S02]  /*63e80*/  LDL.LU.64 R24, [R1+0x2200] ;  /* 0x0022000001187983 */ /* 0x000ee40000300a00 */
        /* <DEDUP_REMOVED lines=12> */
[----:B0-----:R-:W2:Y:S04]  /*63f50*/  LDL.LU.64 R16, [R1+0x21e0] ;  /* 0x0021e00001107983 */ /* 0x001ea80000300a00 */
[----:B------:R0:W-:Y:S04]  /*63f60*/  STL.64 [R1+0x2170], R20 ;  /* 0x0021701401007387 */ /* 0x0001e80000100a00 */
[----:B0-----:R-:W3:Y:S04]  /*63f70*/  LDL.LU R20, [R1+0x1b0] ;  /* 0x0001b00001147983 */ /* 0x001ee80000300800 */
[----:B------:R-:W3:Y:S04]  /*63f80*/  LDL.LU R21, [R1+0x1b4] ;  /* 0x0001b40001157983 */ /* 0x000ee80000300800 */
[----:B------:R-:W3:Y:S04]  /*63f90*/  LDL.LU R22, [R1+0x1b8] ;  /* 0x0001b80001167983 */ /* 0x000ee80000300800 */
[----:B------:R-:W3:Y:S01]  /*63fa0*/  LDL.LU R23, [R1+0x1bc] ;  /* 0x0001bc0001177983 */ /* 0x000ee20000300800 */
[C---:B--2---:R-:W-:Y:S03]  /*63fb0*/  HMMA.16816.F32.BF16 R16, R24.reuse, R16, R12 ;  /* 0x000000101810723c */ /* 0x044fe6000004180c */
[----:B------:R-:W2:Y:S04]  /*63fc0*/  LDL.LU.64 R14, [R1+0x21d8] ;  /* 0x0021d800010e7983 */ /* 0x000ea80000300a00 */
[----:B------:R-:W2:Y:S11]  /*63fd0*/  LDL.LU.64 R12, [R1+0x21d0] ;  /* 0x0021d000010c7983 */ /* 0x000eb60000300a00 */
[----:B------:R-:W-:Y:S05]  /*63fe0*/  @!UPT UIADD3 URZ, URZ, URZ, URZ ;  /* 0x0000003f3f3ff290 */ /* 0x000fea000fffe03f */
[----:B------:R0:W-:Y:S04]  /*63ff0*/  STL.64 [R1+0x1f0], R16 ;  /* 0x0001f01001007387 */ /* 0x0001e80000100a00 */
[----:B------:R2:W-:Y:S04]  /*64000*/  STL.64 [R1+0x1f8], R18 ;  /* 0x0001f81201007387 */ /* 0x0005e80000100a00 */
[----:B0-----:R-:W2:Y:S02]  /*64010*/  LDL.LU.64 R16, [R1+0x21c8] ;  /* 0x0021c80001107983 */ /* 0x001ea40000300a00 */
[C---:B--2---:R-:W-:Y:S02]  /*64020*/  HMMA.16816.F32.BF16 R16, R24.reuse, R16, R12 ;  /* 0x000000101810723c */ /* 0x044fe4000004180c */
[----:B------:R-:W2:Y:S04]  /*64030*/  LDL.LU.64 R14, [R1+0x21c0] ;  /* 0x0021c000010e7983 */ /* 0x000ea80000300a00 */
[----:B------:R-:W2:Y:S11]  /*64040*/  LDL.LU.64 R12, [R1+0x21b8] ;  /* 0x0021b800010c7983 */ /* 0x000eb60000300a00 */
[----:B------:R-:W-:Y:S06]  /*64050*/  @!UPT UIADD3 URZ, URZ, URZ, URZ ;  /* 0x0000003f3f3ff290 */ /* 0x000fec000fffe03f */
[----:B------:R0:W-:Y:S04]  /*64060*/  STL.64 [R1+0x1e0], R16 ;  /* 0x0001e01001007387 */ /* 0x0001e80000100a00 */
[----:B------:R-:W-:Y:S04]  /*64070*/  STL.64 [R1+0x1e8], R18 ;  /* 0x0001e81201007387 */ /* 0x000fe80000100a00 */
[----:B0-----:R-:W2:Y:S02]  /*64080*/  LDL.LU.64 R16, [R1+0x21b0] ;  /* 0x0021b00001107983 */ /* 0x001ea40000300a00 */
[C---:B--2---:R-:W-:Y:S11]  /*64090*/  HMMA.16816.F32.BF16 R12, R24.reuse, R16, R12 ;  /* 0x00000010180c723c */ /* 0x044ff6000004180c */
[----:B------:R-:W-:Y:S11]  /*640a0*/  @!UPT UIADD3 URZ, URZ, URZ, URZ ;  /* 0x0000003f3f3ff290 */ /* 0x000ff6000fffe03f */
[----:B------:R-:W-:Y:S01]  /*640b0*/  @!UPT UIADD3 URZ, URZ, URZ, URZ ;  /* 0x0000003f3f3ff290 */ /* 0x000fe2000fffe03f */
[----:B------:R-:W-:Y:S04]  /*640c0*/  STL.64 [R1+0x1d0], R12 ;  /* 0x0001d00c01007387 */ /* 0x000fe80000100a00 */
[----:B------:R0:W-:Y:S04]  /*640d0*/  STL.64 [R1+0x1d8], R14 ;  /* 0x0001d80e01007387 */ /* 0x0001e80000100a00 */
[----:B0-----:R-:W2:Y:S04]  /*640e0*/  LDL.LU.64 R14, [R1+0x21a8] ;  /* 0x0021a800010e7983 */ /* 0x001ea80000300a00 */
[----:B------:R-:W3:Y:S04]  /*640f0*/  LDL.LU.64 R12, [R1+0x21a0] ;  /* 0x0021a000010c7983 */ /* 0x000ee80000300a00 */
[----:B------:R0:W-:Y:S04]  /*64100*/  STL.64 [R1+0x2178], R16 ;  /* 0x0021781001007387 */ /* 0x0001e80000100a00 */
[----:B0-----:R-:W4:Y:S04]  /*64110*/  LDL.LU R16, [R1+0x1c0] ;  /* 0x0001c00001107983 */ /* 0x001f280000300800 */
[----:B------:R-:W4:Y:S04]  /*64120*/  LDL.LU R17, [R1+0x1c4] ;  /* 0x0001c40001117983 */ /* 0x000f280000300800 */
[----:B------:R-:W4:Y:S04]  /*64130*/  LDL.LU R18, [R1+0x1c8] ;  /* 0x0001c80001127983 */ /* 0x000f280000300800 */
[----:B------:R-:W4:Y:S04]  /*64140*/  LDL.LU R19, [R1+0x1cc] ;  /* 0x0001cc0001137983 */ /* 0x000f280000300800 */
[----:B--2---:R-:W-:Y:S04]  /*64150*/  STL.64 [R1+0x2130], R14 ;  /* 0x0021300e01007387 */ /* 0x004fe80000100a00 */
[----:B---3--:R0:W-:Y:S01]  /*64160*/  STL.64 [R1+0x2128], R12 ;  /* 0x0021280c01007387 */ /* 0x0081e20000100a00 */
[C---:B----4-:R-:W-:Y:S08]  /*64170*/  HMMA.16816.F32.BF16 R16, R24.reuse, R12, R16 ;  /* 0x0000000c1810723c */ /* 0x050ff00000041810 */
[C---:B0-----:R-:W-:Y:S11]  /*64180*/  HMMA.16816.F32.BF16 R12, R24.reuse, R8, R20 ;  /* 0x00000008180c723c */ /* 0x041ff60000041814 */
[----:B------:R-:W-:Y:S04]  /*64190*/  @!UPT UIADD3 URZ, URZ, URZ, URZ ;  /* 0x0000003f3f3ff290 */ /* 0x000fe8000fffe03f */
[----:B------:R0:W-:Y:S04]  /*641a0*/  STL.64 [R1+0x1c0], R16 ;  /* 0x0001c01001007387 */ /* 0x0001e80000100a00 */
[----:B------:R1:W-:Y:S04]  /*641b0*/  STL.64 [R1+0x1c8], R18 ;  /* 0x0001c81201007387 */ /* 0x0003e80000100a00 */
[----:B0-----:R-:W2:Y:S04]  /*641c0*/  LDL.LU R16, [R1+0x190] ;  /* 0x0001900001107983 */ /* 0x001ea80000300800 */
[----:B------:R-:W-:Y:S04]  /*641d0*/  STL.64 [R1+0x1b0], R12 ;  /* 0x0001b00c01007387 */ /* 0x000fe80000100a00 */
[----:B------:R-:W-:Y:S04]  /*641e0*/  STL.64 [R1+0x1b8], R14 ;  /* 0x0001b80e01007387 */ /* 0x000fe80000100a00 */
[----:B------:R-:W2:Y:S04]  /*641f0*/  LDL.LU R17, [R1+0x194] ;  /* 0x0001940001117983 */ /* 0x000ea80000300800 */
[----:B-1----:R-:W3:Y:S04]  /*64200*/  LDL.LU R18, [R1+0x198] ;  /* 0x0001980001127983 */ /* 0x002ee80000300800 */
[----:B------:R-:W3:Y:S04]  /*64210*/  LDL.LU R19, [R1+0x19c] ;  /* 0x00019c0001137983 */ /* 0x000ee80000300800 */
[----:B---3--:R-:W-:Y:S04]  /*64220*/  STL.64 [R1+0x2198], R18 ;  /* 0x0021981201007387 */ /* 0x008fe80000100a00 */
[----:B--2---:R0:W-:Y:S04]  /*64230*/  STL.64 [R1+0x2190], R16 ;  /* 0x0021901001007387 */ /* 0x0041e80000100a00 */
[----:B0-----:R-:W2:Y:S04]  /*64240*/  LDL.LU R16, [R1+0x1a0] ;  /* 0x0001a00001107983 */ /* 0x001ea80000300800 */
[----:B------:R-:W2:Y:S04]  /*64250*/  LDL.LU R17, [R1+0x1a4] ;  /* 0x0001a40001117983 */ /* 0x000ea80000300800 */
[----:B------:R-:W2:Y:S04]  /*64260*/  LDL.LU R18, [R1+0x1a8] ;  /* 0x0001a80001127983 */ /* 0x000ea80000300800 */
[----:B------:R-:W2:Y:S04]  /*64270*/  LDL.LU R19, [R1+0x1ac] ;  /* 0x0001ac0001137983 */ /* 0x000ea80000300800 */
[----:B------:R-:W3:Y:S04]  /*64280*/  LDL.LU.64 R20, [R1+0x100] ;  /* 0x0001000001147983 */ /* 0x000ee80000300a00 */
[----:B------:R-:W4:Y:S04]  /*64290*/  LDL.LU R12, [R1+0x150] ;  /* 0x00015000010c7983 */ /* 0x000f280000300800 */
        /* <DEDUP_REMOVED lines=11> */
[----:B0-----:R-:W2:Y:S01]  /*64350*/  LDL.LU.64 R12, [R1+0xe0] ;  /* 0x0000e000010c7983 */ /* 0x001ea20000300a00 */
[----:B------:R-:W-:Y:S03]  /*64360*/  HMMA.16816.F32.BF16 R24, R24, R4, R16 ;  /* 0x000000041818723c */ /* 0x000fe60000041810 */
[----:B--2---:R0:W-:Y:S04]  /*64370*/  STL.64 [R1+0x2168], R12 ;  /* 0x0021680c01007387 */ /* 0x0041e80000100a00 */
[----:B0-----:R-:W2:Y:S04]  /*64380*/  LDL.LU R12, [R1+0x180] ;  /* 0x00018000010c7983 */ /* 0x001ea80000300800 */
[----:B------:R-:W2:Y:S04]  /*64390*/  LDL.LU R13, [R1+0x184] ;  /* 0x00018400010d7983 */ /* 0x000ea80000300800 */
[----:B------:R-:W2:Y:S04]  /*643a0*/  LDL.LU R14, [R1+0x188] ;  /* 0x00018800010e7983 */ /* 0x000ea80000300800 */
[----:B------:R-:W2:Y:S04]  /*643b0*/  LDL.LU R15, [R1+0x18c] ;  /* 0x00018c00010f7983 */ /* 0x000ea80000300800 */
[----:B------:R-:W-:Y:S04]  /*643c0*/  STL.64 [R1+0x2120], R10 ;  /* 0x0021200a01007387 */ /* 0x000fe80000100a00 */
        /* <DEDUP_REMOVED lines=11> */
[----:B------:R-:W4:Y:S04]  /*64480*/  LDL.LU.64 R18, [R1+0x2198] ;  /* 0x0021980001127983 */ /* 0x000f280000300a00 */
[----:B------:R-:W4:Y:S04]  /*64490*/  LDL.LU.64 R16, [R1+0x2190] ;  /* 0x0021900001107983 */ /* 0x000f280000300a00 */
[----:B------:R-:W-:Y:S04]  /*644a0*/  STL.64 [R1+0x1a0], R24 ;  /* 0x0001a01801007387 */ /* 0x000fe80000100a00 */
[----:B------:R0:W-:Y:S04]  /*644b0*/  STL.64 [R1+0x1a8], R26 ;  /* 0x0001a81a01007387 */ /* 0x0001e80000100a00 */
[----:B0-----:R-:W4:Y:S04]  /*644c0*/  LDL.LU.64 R26, [R1+0x2188] ;  /* 0x00218800011a7983 */ /* 0x001f280000300a00 */
[----:B------:R-:W4:Y:S01]  /*644d0*/  LDL.LU.64 R24, [R1+0x2180] ;  /* 0x0021800001187983 */ /* 0x000f220000300a00 */
[----:B---3--:R-:W-:Y:S01]  /*644e0*/  MOV R28, R20 ;  /* 0x00000014001c7202 */ /* 0x008fe20000000f00 */
[----:B----4-:R-:W-:Y:S11]  /*644f0*/  HMMA.16816.F32.BF16 R16, R24, R20, R16 ;  /* 0x000000141810723c */ /* 0x010ff60000041810 */
[----:B------:R-:W-:Y:S11]  /*64500*/  @!UPT UIADD3 URZ, URZ, URZ, URZ ;  /* 0x0000003f3f3ff290 */ /* 0x000ff6000fffe03f */
[----:B------:R-:W-:Y:S01]  /*64510*/  @!UPT UIADD3 URZ, URZ, URZ, URZ ;  /* 0x0000003f3f3ff290 */ /* 0x000fe2000fffe03f */
[----:B------:R0:W-:Y:S04]  /*64520*/  STL.64 [R1+0x190], R16 ;  /* 0x0001901001007387 */ /* 0x0001e80000100a00 */
[----:B------:R1:W-:Y:S04]  /*64530*/  STL.64 [R1+0x198], R18 ;  /* 0x0001981201007387 */ /* 0x0003e80000100a00 */
[----:B0-----:R-:W3:Y:S01]  /*64540*/  LDL.LU.64 R16, [R1+0x2178] ;  /* 0x0021780001107983 */ /* 0x001ee20000300a00 */
[----:B-1----:R-:W-:-:S03]  /*64550*/  IMAD.MOV.U32 R19, RZ, RZ, R21 ;  /* 0x000000ffff137224 */ /* 0x002fc600078e0015 */
[----:B------:R-:W4:Y:S02]  /*64560*/  LDL.LU.64 R20, [R1+0x2170] ;  /* 0x0021700001147983 */ /* 0x000f240000300a00 */
[----:B----4-:R-:W-:Y:S01]  /*64570*/  HMMA.16816.F32.BF16 R12, R24, R20, R12 ;  /* 0x00000014180c723c */ /* 0x010fe2000004180c */
[----:B------:R-:W-:Y:S01]  /*64580*/  MOV R7, R20 ;  /* 0x0000001400077202 */ /* 0x000fe20000000f00 */
[----:B------:R-:W-:Y:S11]  /*64590*/  IMAD.MOV.U32 R29, RZ, RZ, R21 ;  /* 0x000000ffff1d7224 */ /* 0x000ff600078e0015 */
[----:B------:R-:W-:Y:S11]  /*645a0*/  @!UPT UIADD3 URZ, URZ, URZ, URZ ;  /* 0x0000003f3f3ff290 */ /* 0x000ff6000fffe03f */
[----:B------:R-:W-:Y:S01]  /*645b0*/  MOV R20, R12 ;  /* 0x0000000c00147202 */ /* 0x000fe20000000f00 */
[----:B------:R-:W-:Y:S02]  /*645c0*/  IMAD.MOV.U32 R21, RZ, RZ, R13 ;  /* 0x000000ffff157224 */ /* 0x000fe400078e000d */
[----:B------:R-:W2:Y:S01]  /*645d0*/  LDL.LU.64 R12, [R1+0x2168] ;  /* 0x00216800010c7983 */ /* 0x000ea20000300a00 */
[----:B------:R-:W-:Y:S01]  /*645e0*/  IMAD.MOV.U32 R23, RZ, RZ, R15 ;  /* 0x000000ffff177224 */ /* 0x000fe200078e000f */
[----:B------:R-:W-:-:S04]  /*645f0*/  MOV R22, R14 ;  /* 0x0000000e00167202 */ /* 0x000fc80000000f00 */
[----:B------:R-:W-:Y:S04]  /*64600*/  STL [R1+0x1d7c], R23 ;  /* 0x001d7c1701007387 */ /* 0x000fe80000100800 */
[----:B------:R-:W-:Y:S04]  /*64610*/  STL [R1+0x1d78], R22 ;  /* 0x001d781601007387 */ /* 0x000fe80000100800 */
[----:B------:R-:W-:Y:S04]  /*64620*/  STL [R1+0x1d74], R21 ;  /* 0x001d741501007387 */ /* 0x000fe80000100800 */
[----:B------:R0:W-:Y:S04]  /*64630*/  STL [R1+0x1d70], R20 ;  /* 0x001d701401007387 */ /* 0x0001e80000100800 */
[----:B0-----:R-:W4:Y:S01]  /*64640*/  LDL.LU.64 R20, [R1+0xd0] ;  /* 0x0000d00001147983 */ /* 0x001f220000300a00 */
[C---:B--2---:R-:W-:Y:S01]  /*64650*/  HMMA.16816.F32.BF16 R8, R24.reuse, R12, R8 ;  /* 0x0000000c1808723c */ /* 0x044fe20000041808 */
[----:B------:R-:W-:Y:S01]  /*64660*/  MOV R18, R12 ;  /* 0x0000000c00127202 */ /* 0x000fe20000000f00 */
[----:B------:R-:W-:Y:S11]  /*64670*/  IMAD.MOV.U32 R3, RZ, RZ, R13 ;  /* 0x000000ffff037224 */ /* 0x000ff600078e000d */
[----:B------:R-:W-:Y:S10]  /*64680*/  @!UPT UIADD3 URZ, URZ, URZ, URZ ;  /* 0x0000003f3f3ff290 */ /* 0x000ff4000fffe03f */
[----:B------:R-:W-:Y:S04]  /*64690*/  STL.64 [R1+0x170], R8 ;  /* 0x0001700801007387 */ /* 0x000fe80000100a00 */
[----:B------:R0:W-:Y:S04]  /*646a0*/  STL.64 [R1+0x178], R10 ;  /* 0x0001780a01007387 */ /* 0x0001e80000100a00 */
[----:B0-----:R-:W2:Y:S04]  /*646b0*/  LDL.LU.64 R10, [R1+0x2160] ;  /* 0x00216000010a7983 */ /* 0x001ea80000300a00 */
[----:B------:R-:W2:Y:S04]  /*646c0*/  LDL.LU.64 R8, [R1+0x2158] ;  /* 0x0021580001087983 */ /* 0x000ea80000300a00 */
[----:B------:R-:W2:Y:S04]  /*646d0*/  LDL.LU.64 R14, [R1+0x2150] ;  /* 0x00215000010e7983 */ /* 0x000ea80000300a00 */
[----:B------:R-:W2:Y:S01]  /*646e0*/  LDL.LU.64 R12, [R1+0x2148] ;  /* 0x00214800010c7983 */ /* 0x000ea20000300a00 */
[----:B----4-:R-:W-:Y:S01]  /*646f0*/  MOV R2, R20 ;  /* 0x0000001400027202 */ /* 0x010fe20000000f00 */
[----:B------:R-:W-:Y:S01]  /*64700*/  IMAD.MOV.U32 R0, RZ, RZ, R21 ;  /* 0x000000ffff007224 */ /* 0x000fe200078e0015 */
[C---:B--2---:R-:W-:Y:S11]  /*64710*/  HMMA.16816.F32.BF16 R12, R24.reuse, R20, R12 ;  /* 0x00000014180c723c */ /* 0x044ff6000004180c */
[----:B------:R-:W-:Y:S11]  /*64720*/  @!UPT UIADD3 URZ, URZ, URZ, URZ ;  /* 0x0000003f3f3ff290 */ /* 0x000ff6000fffe03f */
[----:B------:R-:W-:Y:S02]  /*64730*/  @!UPT UIADD3 URZ, URZ, URZ, URZ ;  /* 0x0000003f3f3ff290 */ /* 0x000fe4000fffe03f */
[----:B------:R-:W-:Y:S01]  /*64740*/  MOV R21, R14 ;  /* 0x0000000e00157202 */ /* 0x000fe20000000f00 */
[----:B------:R-:W-:Y:S01]  /*64750*/  IMAD.MOV.U32 R20, RZ, RZ, R15 ;  /* 0x000000ffff147224 */ /* 0x000fe200078e000f */
[----:B------:R-:W-:Y:S01]  /*64760*/  MOV R23, R12 ;  /* 0x0000000c00177202 */ /* 0x000fe20000000f00 */
[----:B------:R-:W-:Y:S01]  /*64770*/  IMAD.MOV.U32 R22, RZ, RZ, R13 ;  /* 0x000000ffff167224 */ /* 0x000fe200078e000d */
[----:B------:R-:W3:Y:S04]  /*64780*/  LDL.LU.64 R14, [R1+0x2140] ;  /* 0x00214000010e7983 */ /* 0x000ee80000300a00 */
[----:B------:R-:W3:Y:S04]  /*64790*/  LDL.LU.64 R12, [R1+0x2138] ;  /* 0x00213800010c7983 */ /* 0x000ee80000300a00 */
[----:B------:R-:W-:Y:S04]  /*647a0*/  STL [R1+0x1d88], R22 ;  /* 0x001d881601007387 */ /* 0x000fe80000100800 */
[----:B------:R-:W-:Y:S04]  /*647b0*/  STL [R1+0x1d84], R21 ;  /* 0x001d841501007387 */ /* 0x000fe80000100800 */
[----:B------:R-:W-:Y:S01]  /*647c0*/  STL [R1+0x1d80], R20 ;  /* 0x001d801401007387 */ /* 0x000fe20000100800 */
[C---:B---3--:R-:W-:Y:S11]  /*647d0*/  HMMA.16816.F32.BF16 R12, R24.reuse, R16, R12 ;  /* 0x00000010180c723c */ /* 0x048ff6000004180c */
[----:B------:R-:W-:Y:S11]  /*647e0*/  @!UPT UIADD3 URZ, URZ, URZ, URZ ;  /* 0x0000003f3f3ff290 */ /* 0x000ff6000fffe03f */
[----:B------:R-:W-:Y:S01]  /*647f0*/  @!UPT UIADD3 URZ, URZ, URZ, URZ ;  /* 0x0000003f3f3ff290 */ /* 0x000fe2000fffe03f */
[----:B------:R-:W-:Y:S04]  /*64800*/  STL.64 [R1+0x150], R12 ;  /* 0x0001500c01007387 */ /* 0x000fe80000100a00 */
[----:B------:R0:W-:Y:S04]  /*64810*/  STL.64 [R1+0x158], R14 ;  /* 0x0001580e01007387 */ /* 0x0001e80000100a00 */
[----:B0-----:R-:W2:Y:S04]  /*64820*/  LDL.LU.64 R14, [R1+0x2130] ;  /* 0x00213000010e7983 */ /* 0x001ea80000300a00 */
[----:B------:R-:W3:Y:S04]  /*64830*/  LDL.LU.64 R12, [R1+0x2128] ;  /* 0x00212800010c7983 */ /* 0x000ee80000300a00 */
[----:B------:R-:W-:Y:S01]  /*64840*/  STL.64 [R1+0x20c0], R16 ;  /* 0x0020c01001007387 */ /* 0x000fe20000100a00 */
[----:B---3--:R-:W-:Y:S11]  /*64850*/  HMMA.16816.F32.BF16 R8, R24, R12, R8 ;  /* 0x0000000c1808723c */ /* 0x008ff60000041808 */
[----:B------:R-:W-:Y:S11]  /*64860*/  @!UPT UIADD3 URZ, URZ, URZ, URZ ;  /* 0x0000003f3f3ff290 */ /* 0x000ff6000fffe03f */
[----:B------:R-:W-:Y:S01]  /*64870*/  @!UPT UIADD3 URZ, URZ, URZ, URZ ;  /* 0x0000003f3f3ff290 */ /* 0x000fe2000fffe03f */
[----:B------:R0:W-:Y:S01]  /*64880*/  STL [R1+0x14c], R11 ;  /* 0x00014c0b01007387 */ /* 0x0001e20000100800 */
[----:B------:R-:W-:Y:S01]  /*64890*/  MOV R20, R10 ;  /* 0x0000000a00147202 */ /* 0x000fe20000000f00 */
[----:B------:R-:W-:Y:S01]  /*648a0*/  IMAD.MOV.U32 R21, RZ, RZ, R9 ;  /* 0x000000ffff157224 */ /* 0x000fe200078e0009 */
[----:B------:R-:W-:Y:S01]  /*648b0*/  MOV R22, R8 ;  /* 0x0000000800167202 */ /* 0x000fe20000000f00 */
[----:B0-----:R-:W3:Y:S04]  /*648c0*/  LDL.LU.64 R10, [R1+0x2120] ;  /* 0x00212000010a7983 */ /* 0x001ee80000300a00 */
[----:B------:R-:W4:Y:S04]  /*648d0*/  LDL.LU.64 R8, [R1+0x2118] ;  /* 0x0021180001087983 */ /* 0x000f280000300a00 */
[----:B--2---:R-:W-:Y:S04]  /*648e0*/  STL.64 [R1+0x20b8], R14 ;  /* 0x0020b80e01007387 */ /* 0x004fe80000100a00 */
[----:B------:R0:W-:Y:S04]  /*648f0*/  STL.64 [R1+0x20b0], R12 ;  /* 0x0020b00c01007387 */ /* 0x0001e80000100a00 */
[----:B0-----:R-:W2:Y:S04]  /*64900*/  LDL.LU R12, [R1+0x120] ;  /* 0x00012000010c7983 */ /* 0x001ea80000300800 */
[----:B------:R-:W2:Y:S04]  /*64910*/  LDL.LU R13, [R1+0x124] ;  /* 0x00012400010d7983 */ /* 0x000ea80000300800 */
[----:B------:R-:W2:Y:S04]  /*64920*/  LDL.LU R14, [R1+0x128] ;  /* 0x00012800010e7983 */ /* 0x000ea80000300800 */
[----:B------:R-:W2:Y:S04]  /*64930*/  LDL.LU R15, [R1+0x12c] ;  /* 0x00012c00010f7983 */ /* 0x000ea80000300800 */
[----:B------:R-:W-:Y:S04]  /*64940*/  STL.64 [R1+0x1d98], R22 ;  /* 0x001d981601007387 */ /* 0x000fe80000100a00 */
[----:B------:R0:W-:Y:S02]  /*64950*/  STL.64 [R1+0x1d90], R20 ;  /* 0x001d901401007387 */ /* 0x0001e40000100a00 */
[----:B0-----:R-:W-:-:S02]  /*64960*/  IMAD.MOV.U32 R20, RZ, RZ, R7 ;  /* 0x000000ffff147224 */ /* 0x001fc400078e0007 */
[----:B------:R-:W2:Y:S04]  /*64970*/  LDL.LU R7, [R1+0x2110] ;  /* 0x0021100001077983 */ /* 0x000ea80000300800 */
[----:B------:R-:W2:Y:S04]  /*64980*/  LDL R22, [R1+0xf8] ;  /* 0x0000f80001167983 */ /* 0x000ea80000100800 */
[----:B------:R-:W2:Y:S01]  /*64990*/  LDL R23, [R1+0xfc] ;  /* 0x0000fc0001177983 */ /* 0x000ea20000100800 */
[----:B------:R-:W-:-:S03]  /*649a0*/  MOV R21, R29 ;  /* 0x0000001d00157202 */ /* 0x000fc60000000f00 */
[----:B--2---:R-:W-:Y:S04]  /*649b0*/  STL.64 [R1+0x20f8], R22 ;  /* 0x0020f81601007387 */ /* 0x004fe80000100a00 */
[----:B------:R0:W-:Y:S04]  /*649c0*/  STL.64 [R1+0x20f0], R20 ;  /* 0x0020f01401007387 */ /* 0x0001e80000100a00 */
[----:B0-----:R-:W4:Y:S04]  /*649d0*/  LDL.LU R20, [R1+0x130] ;  /* 0x0001300001147983 */ /* 0x001f280000300800 */
[----:B------:R-:W4:Y:S04]  /*649e0*/  LDL.LU R21, [R1+0x134] ;  /* 0x0001340001157983 */ /* 0x000f280000300800 */
[----:B------:R-:W4:Y:S04]  /*649f0*/  LDL.LU R22, [R1+0x138] ;  /* 0x0001380001167983 */ /* 0x000f280000300800 */
[----:B------:R-:W4:Y:S02]  /*64a00*/  LDL.LU R23, [R1+0x13c] ;  /* 0x00013c0001177983 */ /* 0x000f240000300800 */
[C---:B----4-:R-:W-:Y:S08]  /*64a10*/  HMMA.16816.F32.BF16 R20, R24.reuse, R8, R20 ;  /* 0x000000081814723c */ /* 0x050ff00000041814 */
[----:B------:R-:W-:Y:S11]  /*64a20*/  HMMA.16816.F32.BF16 R24, R24, R4, R12 ;  /* 0x000000041818723c */ /* 0x000ff6000004180c */
[----:B------:R-:W-:Y:S04]  /*64a30*/  @!UPT UIADD3 URZ, URZ, URZ, URZ ;  /* 0x0000003f3f3ff290 */ /* 0x000fe8000fffe03f */
[----:B------:R-:W-:Y:S04]  /*64a40*/  STL.64 [R1+0x130], R20 ;  /* 0x0001301401007387 */ /* 0x000fe80000100a00 */
[----:B------:R-:W-:Y:S04]  /*64a50*/  STL.64 [R1+0x138], R22 ;  /* 0x0001381601007387 */ /* 0x000fe80000100a00 */
[----:B---3--:R-:W-:Y:S04]  /*64a60*/  STL.64 [R1+0x20a8], R10 ;  /* 0x0020a80a01007387 */ /* 0x008fe80000100a00 */
[----:B------:R0:W-:Y:S04]  /*64a70*/  STL.64 [R1+0x20a0], R8 ;  /* 0x0020a00801007387 */ /* 0x0001e80000100a00 */
[----:B0-----:R-:W2:Y:S04]  /*64a80*/  LDL.LU.64 R8, [R1+0x50] ;  /* 0x0000500001087983 */ /* 0x001ea80000300a00 */
[----:B------:R-:W2:Y:S04]  /*64a90*/  LDL.LU.64 R10, [R1+0x58] ;  /* 0x00005800010a7983 */ /* 0x000ea80000300a00 */
[----:B------:R-:W-:Y:S04]  /*64aa0*/  STL.64 [R1+0x20d0], R6 ;  /* 0x0020d00601007387 */ /* 0x000fe80000100a00 */
[----:B------:R0:W-:Y:S02]  /*64ab0*/  STL.64 [R1+0x20c8], R4 ;  /* 0x0020c80401007387 */ /* 0x0001e40000100a00 */
[----:B0-----:R-:W-:-:S02]  /*64ac0*/  MOV R4, R18 ;  /* 0x0000001200047202 */ /* 0x001fc40000000f00 */
[----:B------:R-:W-:-:S05]  /*64ad0*/  MOV R5, R3 ;  /* 0x0000000300057202 */ /* 0x000fca0000000f00 */
[----:B------:R0:W-:Y:S04]  /*64ae0*/  STL.64 [R1+0x20e8], R4 ;  /* 0x0020e80401007387 */ /* 0x0001e80000100a00 */
[----:B0-----:R-:W3:Y:S04]  /*64af0*/  LDL.LU R4, [R1+0x510] ;  /* 0x0005100001047983 */ /* 0x001ee80000300800 */
[----:B------:R-:W3:Y:S04]  /*64b00*/  LDL.LU R5, [R1+0x514] ;  /* 0x0005140001057983 */ /* 0x000ee80000300800 */
[----:B------:R-:W4:Y:S04]  /*64b10*/  LDL.LU R6, [R1+0x518] ;  /* 0x0005180001067983 */ /* 0x000f280000300800 */
[----:B------:R-:W4:Y:S01]  /*64b20*/  LDL.LU R7, [R1+0x51c] ;  /* 0x00051c0001077983 */ /* 0x000f220000300800 */
[----:B------:R-:W-:Y:S01]  /*64b30*/  MOV R20, R28 ;  /* 0x0000001c00147202 */ /* 0x000fe20000000f00 */
[----:B------:R-:W-:-:S02]  /*64b40*/  IMAD.MOV.U32 R21, RZ, RZ, R19 ;  /* 0x000000ffff157224 */ /* 0x000fc400078e0013 */
[----:B----4-:R-:W-:Y:S04]  /*64b50*/  STL.64 [R1+0x2108], R6 ;  /* 0x0021080601007387 */ /* 0x010fe80000100a00 */
[----:B---3--:R0:W-:Y:S04]  /*64b60*/  STL.64 [R1+0x2100], R4 ;  /* 0x0021000401007387 */ /* 0x0081e80000100a00 */
[----:B0-----:R-:W2:Y:S04]  /*64b70*/  LDL.LU R4, [R1+0x520] ;  /* 0x0005200001047983 */ /* 0x001ea80000300800 */
[----:B------:R-:W2:Y:S04]  /*64b80*/  LDL.LU R5, [R1+0x524] ;  /* 0x0005240001057983 */ /* 0x000ea80000300800 */
[----:B------:R-:W2:Y:S04]  /*64b90*/  LDL.LU R6, [R1+0x528] ;  /* 0x0005280001067983 */ /* 0x000ea80000300800 */
[----:B------:R-:W2:Y:S04]  /*64ba0*/  LDL.LU R7, [R1+0x52c] ;  /* 0x00052c0001077983 */ /* 0x000ea80000300800 */
[----:B------:R-:W3:Y:S04]  /*64bb0*/  LDL.LU R12, [R1+0x4e0] ;  /* 0x0004e000010c7983 */ /* 0x000ee80000300800 */
[----:B------:R-:W3:Y:S04]  /*64bc0*/  LDL.LU R13, [R1+0x4e4] ;  /* 0x0004e400010d7983 */ /* 0x000ee80000300800 */
[----:B------:R-:W4:Y:S04]  /*64bd0*/  LDL.LU R14, [R1+0x4e8] ;  /* 0x0004e800010e7983 */ /* 0x000f280000300800 */
[----:B------:R-:W4:Y:S01]  /*64be0*/  LDL.LU R15, [R1+0x4ec] ;  /* 0x0004ec00010f7983 */ /* 0x000f220000300800 */
[----:B--2---:R-:W-:Y:S03]  /*64bf0*/  HMMA.16816.F32.BF16 R20, R8, R20, R4 ;  /* 0x000000140814723c */ /* 0x004fe60000041804 */
        /* <DEDUP_REMOVED lines=9> */
[----:B------:R-:W3:Y:S01]  /*64c90*/  LDL.LU R19, [R1+0x4fc] ;  /* 0x0004fc0001137983 */ /* 0x000ee20000300800 */
[----:B------:R-:W-:-:S03]  /*64ca0*/  MOV R29, R23 ;  /* 0x00000017001d7202 */ /* 0x000fc60000000f00 */
[----:B------:R-:W-:Y:S01]  /*64cb0*/  STL.64 [R1+0x1ca0], R26 ;  /* 0x001ca01a01007387 */ /* 0x000fe20000100a00 */
[----:B------:R-:W-:-:S03]  /*64cc0*/  MOV R28, R20 ;  /* 0x00000014001c7202 */ /* 0x000fc60000000f00 */
[----:B------:R0:W-:Y:S04]  /*64cd0*/  STL.64 [R1+0x1c98], R24 ;  /* 0x001c981801007387 */ /* 0x0001e80000100a00 */
[----:B------:R-:W4:Y:S04]  /*64ce0*/  LDL.LU.64 R6, [R1+0x2108] ;  /* 0x0021080001067983 */ /* 0x000f280000300a00 */
[----:B------:R-:W4:Y:S01]  /*64cf0*/  LDL.LU.64 R4, [R1+0x2100] ;  /* 0x0021000001047983 */ /* 0x000f220000300a00 */
[----:B0-----:R-:W-:Y:S01]  /*64d00*/  IMAD.MOV.U32 R24, RZ, RZ, R2 ;  /* 0x000000ffff187224 */ /* 0x001fe200078e0002 */
[----:B------:R-:W-:Y:S01]  /*64d10*/  MOV R25, R0 ;  /* 0x0000000000197202 */ /* 0x000fe20000000f00 */
[----:B------:R-:W-:Y:S01]  /*64d20*/  IMAD.MOV.U32 R0, RZ, RZ, R21 ;  /* 0x000000ffff007224 */ /* 0x000fe200078e0015 */
[----:B------:R-:W-:-:S02]  /*64d30*/  MOV R2, R22 ;  /* 0x0000001600027202 */ /* 0x000fc40000000f00 */
[----:B------:R-:W2:Y:S04]  /*64d40*/  LDL.LU.64 R22, [R1+0x20f8] ;  /* 0x0020f80001167983 */ /* 0x000ea80000300a00 */
[----:B------:R-:W4:Y:S04]  /*64d50*/  LDL.LU.64 R20, [R1+0x20f0] ;  /* 0x0020f00001147983 */ /* 0x000f280000300a00 */
[----:B------:R-:W-:Y:S04]  /*64d60*/  STL [R1+0x1cc8], R29 ;  /* 0x001cc81d01007387 */ /* 0x000fe80000100800 */
[----:B------:R-:W-:Y:S04]  /*64d70*/  STL [R1+0x1cc4], R2 ;  /* 0x001cc40201007387 */ /* 0x000fe80000100800 */
[----:B------:R-:W-:Y:S04]  /*64d80*/  STL [R1+0x1cc0], R0 ;  /* 0x001cc00001007387 */ /* 0x000fe80000100800 */
[----:B------:R-:W-:Y:S01]  /*64d90*/  STL [R1+0x1cbc], R28 ;  /* 0x001cbc1c01007387 */ /* 0x000fe20000100800 */
[----:B----4-:R-:W-:Y:S11]  /*64da0*/  HMMA.16816.F32.BF16 R4, R8, R20, R4 ;  /* 0x000000140804723c */ /* 0x010ff60000041804 */
[----:B------:R-:W-:Y:S11]  /*64db0*/  @!UPT UIADD3 URZ, URZ, URZ, URZ ;  /* 0x0000003f3f3ff290 */ /* 0x000ff6000fffe03f */
[----:B------:R-:W-:Y:S01]  /*64dc0*/  @!UPT UIADD3 URZ, URZ, URZ, URZ ;  /* 0x0000003f3f3ff290 */ /* 0x000fe2000fffe03f */
[----:B------:R0:W-:Y:S04]  /*64dd0*/  STL.64 [R1+0xb0], R4 ;  /* 0x0000b00401007387 */ /* 0x0001e80000100a00 */
[----:B------:R-:W-:Y:S04]  /*64de0*/  STL [R1+0xb8], R6 ;  /* 0x0000b80601007387 */ /* 0x000fe80000100800 */
[----:B0-----:R-:W4:Y:S01]  /*64df0*/  LDL.LU.64 R4, [R1+0x20e8] ;  /* 0x0020e80001047983 */ /* 0x001f220000300a00 */
[----:B------:R-:W-:-:S03]  /*64e00*/  IMAD.MOV.U32 R3, RZ, RZ, R7 ;  /* 0x000000ffff037224 */ /* 0x000fc600078e0007 */
[----:B--2---:R0:W-:Y:S04]  /*64e10*/  STL.64 [R1+0x2080], R22 ;  /* 0x0020801601007387 */ /* 0x0041e80000100a00 */
[----:B------:R-:W2:Y:S04]  /*64e20*/  LDL.LU R20, [R1+0x4d0] ;  /* 0x0004d00001147983 */ /* 0x000ea80000300800 */
[----:B------:R-:W2:Y:S04]  /*64e30*/  LDL.LU R21, [R1+0x4d4] ;  /* 0x0004d40001157983 */ /* 0x000ea80000300800 */
[----:B0-----:R-:W2:Y:S04]  /*64e40*/  LDL.LU R22, [R1+0x4d8] ;  /* 0x0004d80001167983 */ /* 0x001ea80000300800 */
[----:B------:R-:W2:Y:S04]  /*64e50*/  LDL.LU R23, [R1+0x4dc] ;  /* 0x0004dc0001177983 */ /* 0x000ea80000300800 */
[----:B------:R0:W-:Y:S01]  /*64e60*/  STL [R1+0x1ccc], R3 ;  /* 0x001ccc0301007387 */ /* 0x0001e20000100800 */
[C---:B---3--:R-:W-:Y:S08]  /*64e70*/  HMMA.16816.F32.BF16 R24, R8.reuse, R24, R16 ;  /* 0x000000180818723c */ /* 0x048ff00000041810 */
[----:B----4-:R-:W-:Y:S01]  /*64e80*/  HMMA.16816.F32.BF16 R4, R8, R4, R12 ;  /* 0x000000040804723c */ /* 0x010fe2000004180c */
[----:B------:R-:W3:Y:S04]  /*64e90*/  LDL.LU.64 R14, [R1+0x20e0] ;  /* 0x0020e000010e7983 */ /* 0x000ee80000300a00 */
[----:B------:R-:W3:Y:S11]  /*64ea0*/  LDL.LU.64 R12, [R1+0x20d8] ;  /* 0x0020d800010c7983 */ /* 0x000ef60000300a00 */
[----:B------:R-:W-:Y:S08]  /*64eb0*/  @!UPT UIADD3 URZ, URZ, URZ, URZ ;  /* 0x0000003f3f3ff290 */ /* 0x000ff0000fffe03f */
[----:B------:R-:W-:Y:S01]  /*64ec0*/  MOV R28, R7 ;  /* 0x00000007001c7202 */ /* 0x000fe20000000f00 */
[----:B------:R-:W-:Y:S01]  /*64ed0*/  IMAD.MOV.U32 R0, RZ, RZ, R6 ;  /* 0x000000ffff007224 */ /* 0x000fe200078e0006 */
[----:B------:R-:W-:Y:S01]  /*64ee0*/  MOV R2, R5 ;  /* 0x0000000500027202 */ /* 0x000fe20000000f00 */
[----:B------:R-:W4:Y:S01]  /*64ef0*/  LDL.LU.64 R6, [R1+0x20d0] ;  /* 0x0020d00001067983 */ /* 0x000f220000300a00 */
[----:B------:R-:W-:-:S03]  /*64f00*/  MOV R29, R4 ;  /* 0x00000004001d7202 */ /* 0x000fc60000000f00 */
[----:B------:R-:W2:Y:S04]  /*64f10*/  LDL.LU.64 R4, [R1+0x20c8] ;  /* 0x0020c80001047983 */ /* 0x000ea80000300a00 */
[----:B------:R-:W-:Y:S04]  /*64f20*/  STL [R1+0x1cdc], R28 ;  /* 0x001cdc1c01007387 */ /* 0x000fe80000100800 */
[----:B------:R-:W-:Y:S04]  /*64f30*/  STL [R1+0x1cd8], R0 ;  /* 0x001cd80001007387 */ /* 0x000fe80000100800 */
[----:B------:R-:W-:Y:S04]  /*64f40*/  STL [R1+0x1cd4], R2 ;  /* 0x001cd40201007387 */ /* 0x000fe80000100800 */
[----:B------:R-:W-:Y:S04]  /*64f50*/  STL [R1+0x1cd0], R29 ;  /* 0x001cd01d01007387 */ /* 0x000fe80000100800 */
[----:B------:R-:W3:Y:S01]  /*64f60*/  LDL.LU.64 R16, [R1+0x20c0] ;  /* 0x0020c00001107983 */ /* 0x000ee20000300a00 */
[----:B0-----:R-:W-:-:S03]  /*64f70*/  MOV R3, R27 ;  /* 0x0000001b00037202 */ /* 0x001fc60000000f00 */
[----:B------:R0:W-:Y:S04]  /*64f80*/  STL.64 [R1+0x90], R24 ;  /* 0x0000901801007387 */ /* 0x0001e80000100a00 */
[----:B------:R1:W-:Y:S04]  /*64f90*/  STL [R1+0x98], R26 ;  /* 0x0000981a01007387 */ /* 0x0003e80000100800 */
[----:B0-----:R-:W2:Y:S04]  /*64fa0*/  LDL.LU R24, [R1+0x4c0] ;  /* 0x0004c00001187983 */ /* 0x001ea80000300800 */
[----:B------:R-:W2:Y:S04]  /*64fb0*/  LDL.LU R25, [R1+0x4c4] ;  /* 0x0004c40001197983 */ /* 0x000ea80000300800 */
[----:B-1----:R-:W2:Y:S04]  /*64fc0*/  LDL.LU R26, [R1+0x4c8] ;  /* 0x0004c800011a7983 */ /* 0x002ea80000300800 */
[----:B------:R-:W2:Y:S04]  /*64fd0*/  LDL.LU R27, [R1+0x4cc] ;  /* 0x0004cc00011b7983 */ /* 0x000ea80000300800 */
[----:B------:R0:W-:Y:S01]  /*64fe0*/  STL [R1+0x1ce0], R3 ;  /* 0x001ce00301007387 */ /* 0x0001e20000100800 */
[C---:B---3--:R-:W-:Y:S03]  /*64ff0*/  HMMA.16816.F32.BF16 R16, R8.reuse, R16, R12 ;  /* 0x000000100810723c */ /* 0x048fe6000004180c */
[----:B------:R-:W3:Y:S04]  /*65000*/  LDL.LU.64 R14, [R1+0x20b8] ;  /* 0x0020b800010e7983 */ /* 0x000ee80000300a00 */
[----:B------:R-:W2:Y:S11]  /*65010*/  LDL.LU.64 R12, [R1+0x20b0] ;  /* 0x0020b000010c7983 */ /* 0x000eb60000300a00 */
[----:B------:R-:W-:Y:S06]  /*65020*/  @!UPT UIADD3 URZ, URZ, URZ, URZ ;  /* 0x0000003f3f3ff290 */ /* 0x000fec000fffe03f */
[----:B------:R-:W-:Y:S01]  /*65030*/  IMAD.MOV.U32 R28, RZ, RZ, R16 ;  /* 0x000000ffff1c7224 */ /* 0x000fe200078e0010 */
[----:B------:R-:W-:Y:S01]  /*65040*/  MOV R0, R17 ;  /* 0x0000001100007202 */ /* 0x000fe20000000f00 */
[----:B------:R-:W-:Y:S01]  /*65050*/  IMAD.MOV.U32 R29, RZ, RZ, R19 ;  /* 0x000000ffff1d7224 */ /* 0x000fe200078e0013 */
[----:B------:R-:W-:Y:S01]  /*65060*/  MOV R2, R18 ;  /* 0x0000001200027202 */ /* 0x000fe20000000f00 */
[----:B------:R-:W3:Y:S04]  /*65070*/  LDL.LU.64 R16, [R1+0x20] ;  /* 0x0000200001107983 */ /* 0x000ee80000300a00 */
[----:B------:R-:W3:Y:S01]  /*65080*/  LDL.LU.64 R18, [R1+0x28] ;  /* 0x0000280001127983 */ /* 0x000ee20000300a00 */
[----:B0-----:R-:W-:Y:S01]  /*65090*/  MOV R3, R9 ;  /* 0x0000000900037202 */ /* 0x001fe20000000f00 */
[----:B--2---:R-:W-:Y:S07]  /*650a0*/  HMMA.16816.F32.BF16 R20, R8, R12, R20 ;  /* 0x0000000c0814723c */ /* 0x004fee0000041814 */
[----:B------:R-:W-:Y:S01]  /*650b0*/  MOV R12, R8 ;  /* 0x00000008000c7202 */ /* 0x000fe20000000f00 */
[----:B---3--:R-:W-:Y:S04]  /*650c0*/  STL.64 [R1+0x1fa0], R18 ;  /* 0x001fa01201007387 */ /* 0x008fe80000100a00 */
[----:B------:R-:W-:Y:S04]  /*650d0*/  STL.64 [R1+0x1f98], R16 ;  /* 0x001f981001007387 */ /* 0x000fe80000100a00 */
[----:B------:R-:W-:Y:S04]  /*650e0*/  STL [R1+0x1f1c], R29 ;  /* 0x001f1c1d01007387 */ /* 0x000fe80000100800 */
[----:B------:R0:W-:Y:S04]  /*650f0*/  STL [R1+0x1f18], R2 ;  /* 0x001f180201007387 */ /* 0x0001e80000100800 */
[----:B------:R1:W-:Y:S04]  /*65100*/  STL [R1+0x1ce8], R0 ;  /* 0x001ce80001007387 */ /* 0x0003e80000100800 */
[----:B------:R-:W-:Y:S01]  /*65110*/  STL [R1+0x1ce4], R28 ;  /* 0x001ce41c01007387 */ /* 0x000fe20000100800 */
[----:B0-----:R-:W-:Y:S01]  /*65120*/  IMAD.MOV.U32 R2, RZ, RZ, R10 ;  /* 0x000000ffff027224 */ /* 0x001fe200078e000a */
[----:B-1----:R-:W-:-:S02]  /*65130*/  MOV R0, R11 ;  /* 0x0000000b00007202 */ /* 0x002fc40000000f00 */
[----:B------:R-:W2:Y:S04]  /*65140*/  LDL.LU.64 R10, [R1+0x20a8] ;  /* 0x0020a800010a7983 */ /* 0x000ea80000300a00 */
[----:B------:R-:W3:Y:S04]  /*65150*/  LDL.LU.64 R8, [R1+0x20a0] ;  /* 0x0020a00001087983 */ /* 0x000ee80000300a00 */
[----:B------:R-:W-:Y:S04]  /*65160*/  STL.64 [R1+0x70], R20 ;  /* 0x0000701401007387 */ /* 0x000fe80000100a00 */
[----:B------:R-:W-:Y:S04]  /*65170*/  STL [R1+0x78], R22 ;  /* 0x0000781601007387 */ /* 0x000fe80000100800 */
[----:B------:R-:W-:Y:S04]  /*65180*/  STL.64 [R1+0x2078], R14 ;  /* 0x0020780e01007387 */ /* 0x000fe80000100a00 */
[----:B------:R-:W2:Y:S04]  /*65190*/  LDL.LU R16, [R1+0x30] ;  /* 0x0000300001107983 */ /* 0x000ea80000300800 */
        /* <DEDUP_REMOVED lines=8> */
[----:B------:R-:W2:Y:S04]  /*65220*/  LDL.LU R19, [R1+0x4c] ;  /* 0x00004c0001137983 */ /* 0x000ea80000300800 */
[----:B--2---:R0:W-:Y:S04]  /*65230*/  STL.64 [R1+0x2090], R18 ;  /* 0x0020901201007387 */ /* 0x0041e80000100a00 */
[----:B------:R1:W-:Y:S01]  /*65240*/  STL.64 [R1+0x2088], R16 ;  /* 0x0020881001007387 */ /* 0x0003e20000100a00 */
[----:B0-----:R-:W-:Y:S01]  /*65250*/  MOV R18, R2 ;  /* 0x0000000200127202 */ /* 0x001fe20000000f00 */
[----:B------:R-:W-:-:S02]  /*65260*/  IMAD.MOV.U32 R19, RZ, RZ, R0 ;  /* 0x000000ffff137224 */ /* 0x000fc400078e0000 */
[----:B-1----:R-:W-:Y:S01]  /*65270*/  IMAD.MOV.U32 R16, RZ, RZ, R12 ;  /* 0x000000ffff107224 */ /* 0x002fe200078e000c */
[----:B------:R-:W-:-:S07]  /*65280*/  MOV R17, R3 ;  /* 0x0000000300117202 */ /* 0x000fce0000000f00 */
[----:B---3--:R-:W-:Y:S11]  /*65290*/  HMMA.16816.F32.BF16 R12, R16, R8, R24 ;  /* 0x00000008100c723c */ /* 0x008ff60000041818 */
[----:B------:R-:W-:Y:S11]  /*652a0*/  @!UPT UIADD3 URZ, URZ, URZ, URZ ;  /* 0x0000003f3f3ff290 */ /* 0x000ff6000fffe03f */
[----:B------:R-:W-:Y:S02]  /*652b0*/  @!UPT UIADD3 URZ, URZ, URZ, URZ ;  /* 0x0000003f3f3ff290 */ /* 0x000fe4000fffe03f */
[----:B------:R-:W-:Y:S02]  /*652c0*/  MOV R25, R12 ;  /* 0x0000000c00197202 */ /* 0x000fe40000000f00 */
[----:B------:R-:W-:-:S05]  /*652d0*/  MOV R24, R13 ;  /* 0x0000000d00187202 */ /* 0x000fca0000000f00 */
[----:B------:R0:W-:Y:S04]  /*652e0*/  STL.64 [R1+0x2098], R24 ;  /* 0x0020981801007387 */ /* 0x0001e80000100a00 */
[----:B0-----:R-:W2:Y:S04]  /*652f0*/  LDL.LU R24, [R1+0x440] ;  /* 0x0004400001187983 */ /* 0x001ea80000300800 */
[----:B------:R-:W2:Y:S04]  /*65300*/  LDL.LU R25, [R1+0x444] ;  /* 0x0004440001197983 */ /* 0x000ea80000300800 */
[----:B------:R-:W2:Y:S04]  /*65310*/  LDL.LU R26, [R1+0x448] ;  /* 0x00044800011a7983 */ /* 0x000ea80000300800 */
[----:B------:R-:W2:Y:S01]  /*65320*/  LDL.LU R27, [R1+0x44c] ;  /* 0x00044c00011b7983 */ /* 0x000ea20000300800 */
[----:B------:R-:W-:Y:S01]  /*65330*/  IMAD.MOV.U32 R9, RZ, RZ, R14 ;  /* 0x000000ffff097224 */ /* 0x000fe200078e000e */
[----:B------:R-:W-:-:S02]  /*65340*/  MOV R8, R15 ;  /* 0x0000000f00087202 */ /* 0x000fc40000000f00 */
[----:B------:R-:W-:Y:S04]  /*65350*/  STL.64 [R1+0x2038], R10 ;  /* 0x0020380a01007387 */ /* 0x000fe80000100a00 */
[----:B------:R0:W-:Y:S01]  /*65360*/  STL.64 [R1+0x2030], R8 ;  /* 0x0020300801007387 */ /* 0x0001e20000100a00 */
[----:B------:R-:W-:-:S03]  /*65370*/  MOV R28, R23 ;  /* 0x00000017001c7202 */ /* 0x000fc60000000f00 */
        /* <DEDUP_REMOVED lines=8> */
[----:B------:R-:W3:Y:S01]  /*65400*/  LDL.64 R14, [R1+0x108] ;  /* 0x00010800010e7983 */ /* 0x000ee20000100a00 */
[----:B--2---:R-:W-:Y:S03]  /*65410*/  HMMA.16816.F32.BF16 R16, R16, R4, R24 ;  /* 0x000000041010723c */ /* 0x004fe60000041818 */
[----:B------:R-:W2:Y:S11]  /*65420*/  LDL.LU.64 R24, [R1+0x2098] ;  /* 0x0020980001187983 */ /* 0x000eb60000300a00 */
[----:B------:R-:W-:Y:S10]  /*65430*/  @!UPT UIADD3 URZ, URZ, URZ, URZ ;  /* 0x0000003f3f3ff290 */ /* 0x000ff4000fffe03f */
[----:B------:R-:W-:Y:S01]  /*65440*/  MOV R5, R18 ;  /* 0x0000001200057202 */ /* 0x000fe20000000f00 */
[----:B------:R-:W-:Y:S01]  /*65450*/  IMAD.MOV.U32 R26, RZ, RZ, R17 ;  /* 0x000000ffff1a7224 */ /* 0x000fe200078e0011 */
[----:B------:R-:W-:Y:S02]  /*65460*/  MOV R4, R19 ;  /* 0x0000001300047202 */ /* 0x000fe40000000f00 */
[----:B------:R-:W-:Y:S01]  /*65470*/  MOV R27, R16 ;  /* 0x00000010001b7202 */ /* 0x000fe20000000f00 */
[----:B------:R-:W3:Y:S04]  /*65480*/  LDL.LU.64 R18, [R1+0x2090] ;  /* 0x0020900001127983 */ /* 0x000ee80000300a00 */
[----:B------:R-:W3:Y:S04]  /*65490*/  LDL.LU.64 R16, [R1+0x2088] ;  /* 0x0020880001107983 */ /* 0x000ee80000300a00 */
[----:B----4-:R-:W-:Y:S04]  /*654a0*/  STL.64 [R1+0x2028], R6 ;  /* 0x0020280601007387 */ /* 0x010fe80000100a00 */
[----:B------:R-:W-:Y:S04]  /*654b0*/  STL.64 [R1+0x2020], R4 ;  /* 0x0020200401007387 */ /* 0x000fe80000100a00 */
[----:B------:R-:W-:Y:S04]  /*654c0*/  STL.64 [R1+0x1da8], R26 ;  /* 0x001da81a01007387 */ /* 0x000fe80000100a00 */
[----:B--2---:R0:W-:Y:S04]  /*654d0*/  STL.64 [R1+0x1da0], R24 ;  /* 0x001da01801007387 */ /* 0x0041e80000100a00 */
[----:B0-----:R-:W2:Y:S04]  /*654e0*/  LDL.LU R24, [R1+0x340] ;  /* 0x0003400001187983 */ /* 0x001ea80000300800 */
[----:B------:R-:W2:Y:S04]  /*654f0*/  LDL.LU R25, [R1+0x344] ;  /* 0x0003440001197983 */ /* 0x000ea80000300800 */
[----:B------:R-:W4:Y:S04]  /*65500*/  LDL.LU R26, [R1+0x348] ;  /* 0x00034800011a7983 */ /* 0x000f280000300800 */
[----:B------:R-:W4:Y:S04]  /*65510*/  LDL.LU R27, [R1+0x34c] ;  /* 0x00034c00011b7983 */ /* 0x000f280000300800 */
[----:B------:R-:W2:Y:S04]  /*65520*/  LDL.64 R6, [R1+0xe8] ;  /* 0x0000e80001067983 */ /* 0x000ea80000100a00 */
[----:B----4-:R-:W-:Y:S04]  /*65530*/  STL.64 [R1+0x1f28], R26 ;  /* 0x001f281a01007387 */ /* 0x010fe80000100a00 */
[----:B--2---:R0:W-:Y:S04]  /*65540*/  STL.64 [R1+0x1f20], R24 ;  /* 0x001f201801007387 */ /* 0x0041e80000100a00 */
[----:B0-----:R-:W2:Y:S04]  /*65550*/  LDL.LU R24, [R1+0x350] ;  /* 0x0003500001187983 */ /* 0x001ea80000300800 */
[----:B------:R-:W2:Y:S04]  /*65560*/  LDL.LU R25, [R1+0x354] ;  /* 0x0003540001197983 */ /* 0x000ea80000300800 */
[----:B------:R-:W4:Y:S04]  /*65570*/  LDL.LU R26, [R1+0x358] ;  /* 0x00035800011a7983 */ /* 0x000f280000300800 */
[----:B------:R-:W4:Y:S04]  /*65580*/  LDL.LU R27, [R1+0x35c] ;  /* 0x00035c00011b7983 */ /* 0x000f280000300800 */
[----:B----4-:R0:W-:Y:S04]  /*65590*/  STL.64 [R1+0x1f38], R26 ;  /* 0x001f381a01007387 */ /* 0x0101e80000100a00 */
[----:B--2---:R-:W-:Y:S04]  /*655a0*/  STL.64 [R1+0x1f30], R24 ;  /* 0x001f301801007387 */ /* 0x004fe80000100a00 */
[----:B0-----:R-:W2:Y:S04]  /*655b0*/  LDL R26, [R1+0xc8] ;  /* 0x0000c800011a7983 */ /* 0x001ea80000100800 */
[----:B------:R-:W2:Y:S01]  /*655c0*/  LDL R27, [R1+0xcc] ;  /* 0x0000cc00011b7983 */ /* 0x000ea20000100800 */
[----:B---3--:R-:W-:Y:S03]  /*655d0*/  HMMA.16816.F32.BF16 R20, R16, R14, R20 ;  /* 0x0000000e1014723c */ /* 0x008fe60000041814 */
[----:B--2---:R0:W-:Y:S04]  /*655e0*/  STL.64 [R1+0x2058], R26 ;  /* 0x0020581a01007387 */ /* 0x0041e80000100a00 */
[----:B0-----:R-:W2:Y:S04]  /*655f0*/  LDL.64 R26, [R1+0xd8] ;  /* 0x0000d800011a7983 */ /* 0x001ea80000100a00 */
[----:B--2---:R0:W-:Y:S04]  /*65600*/  STL.64 [R1+0x2070], R26 ;  /* 0x0020701a01007387 */ /* 0x0041e80000100a00 */
[----:B------:R-:W2:Y:S04]  /*65610*/  LDL.LU R24, [R1+0x490] ;  /* 0x0004900001187983 */ /* 0x000ea80000300800 */
[----:B------:R-:W2:Y:S04]  /*65620*/  LDL.LU R25, [R1+0x494] ;  /* 0x0004940001197983 */ /* 0x000ea80000300800 */
[----:B0-----:R-:W2:Y:S04]  /*65630*/  LDL.LU R26, [R1+0x498] ;  /* 0x00049800011a7983 */ /* 0x001ea80000300800 */
[----:B------:R-:W2:Y:S04]  /*65640*/  LDL.LU R27, [R1+0x49c] ;  /* 0x00049c00011b7983 */ /* 0x000ea80000300800 */
[----:B------:R-:W-:Y:S04]  /*65650*/  STL.64 [R1+0x810], R20 ;  /* 0x0008101401007387 */ /* 0x000fe80000100a00 */
[----:B------:R0:W-:Y:S04]  /*65660*/  STL.64 [R1+0x818], R22 ;  /* 0x0008181601007387 */ /* 0x0001e80000100a00 */
[----:B0-----:R-:W3:Y:S01]  /*65670*/  LDL.LU.64 R22, [R1+0x2080] ;  /* 0x0020800001167983 */ /* 0x001ee20000300a00 */
[----:B------:R-:W-:Y:S01]  /*65680*/  IMAD.MOV.U32 R20, RZ, RZ, R14 ;  /* 0x000000ffff147224 */ /* 0x000fe200078e000e */
[----:B------:R-:W-:-:S02]  /*65690*/  MOV R13, R15 ;  /* 0x0000000f000d7202 */ /* 0x000fc40000000f00 */
[----:B------:R-:W4:Y:S01]  /*656a0*/  LDL.LU.64 R14, [R1+0x2078] ;  /* 0x00207800010e7983 */ /* 0x000f220000300a00 */
[C---:B---3--:R-:W-:Y:S11]  /*656b0*/  HMMA.16816.F32.BF16 R8, R16.reuse, R22, R8 ;  /* 0x000000161008723c */ /* 0x048ff60000041808 */
[----:B------:R-:W-:Y:S11]  /*656c0*/  @!UPT UIADD3 URZ, URZ, URZ, URZ ;  /* 0x0000003f3f3ff290 */ /* 0x000ff6000fffe03f */
[----:B------:R-:W-:Y:S01]  /*656d0*/  @!UPT UIADD3 URZ, URZ, URZ, URZ ;  /* 0x0000003f3f3ff290 */ /* 0x000fe2000fffe03f */
[----:B------:R0:W-:Y:S04]  /*656e0*/  STL.64 [R1+0x820], R8 ;  /* 0x0008200801007387 */ /* 0x0001e80000100a00 */
[----:B------:R1:W-:Y:S04]  /*656f0*/  STL.64 [R1+0x828], R10 ;  /* 0x0008280a01007387 */ /* 0x0003e80000100a00 */
[----:B0-----:R-:W3:Y:S04]  /*65700*/  LDL.LU R8, [R1+0x460] ;  /* 0x0004600001087983 */ /* 0x001ee80000300800 */
[----:B------:R-:W3:Y:S04]  /*65710*/  LDL.LU R9, [R1+0x464] ;  /* 0x0004640001097983 */ /* 0x000ee80000300800 */
[----:B-1----:R-:W3:Y:S04]  /*65720*/  LDL.LU R10, [R1+0x468] ;  /* 0x00046800010a7983 */ /* 0x002ee80000300800 */
[----:B------:R-:W3:Y:S01]  /*65730*/  LDL.LU R11, [R1+0x46c] ;  /* 0x00046c00010b7983 */ /* 0x000ee20000300800 */
[----:B--2---:R-:W-:Y:S03]  /*65740*/  HMMA.16816.F32.BF16 R24, R16, R6, R24 ;  /* 0x000000061018723c */ /* 0x004fe60000041818 */
[----:B---3--:R-:W-:Y:S04]  /*65750*/  STL.64 [R1+0x2050], R10 ;  /* 0x0020500a01007387 */ /* 0x008fe80000100a00 */
[----:B------:R0:W-:Y:S04]  /*65760*/  STL.64 [R1+0x2048], R8 ;  /* 0x0020480801007387 */ /* 0x0001e80000100a00 */
        /* <DEDUP_REMOVED lines=8> */
[----:B------:R-:W2:Y:S04]  /*657f0*/  LDL.LU R10, [R1+0x488] ;  /* 0x00048800010a7983 */ /* 0x000ea80000300800 */
[----:B------:R-:W2:Y:S04]  /*65800*/  LDL.LU R11, [R1+0x48c] ;  /* 0x00048c00010b7983 */ /* 0x000ea80000300800 */
[----:B------:R-:W-:Y:S04]  /*65810*/  STL.64 [R1+0x1ff8], R22 ;  /* 0x001ff81601007387 */ /* 0x000fe80000100a00 */
[----:B------:R-:W-:Y:S04]  /*65820*/  STL.64 [R1+0x830], R24 ;  /* 0x0008301801007387 */ /* 0x000fe80000100a00 */
[----:B------:R0:W-:Y:S04]  /*65830*/  STL.64 [R1+0x838], R26 ;  /* 0x0008381a01007387 */ /* 0x0001e80000100a00 */
[----:B0-----:R-:W2:Y:S01]  /*65840*/  LDL.LU.64 R26, [R1+0x2070] ;  /* 0x00207000011a7983 */ /* 0x001ea20000300a00 */
[----:B------:R-:W-:Y:S01]  /*65850*/  MOV R12, R6 ;  /* 0x00000006000c7202 */ /* 0x000fe20000000f00 */
[----:B------:R-:W-:-:S02]  /*65860*/  IMAD.MOV.U32 R3, RZ, RZ, R7 ;  /* 0x000000ffff037224 */ /* 0x000fc400078e0007 */
[----:B------:R-:W3:Y:S04]  /*65870*/  LDL.LU R4, [R1+0x450] ;  /* 0x0004500001047983 */ /* 0x000ee80000300800 */
[----:B------:R-:W3:Y:S04]  /*65880*/  LDL.LU R5, [R1+0x454] ;  /* 0x0004540001057983 */ /* 0x000ee80000300800 */
[----:B------:R-:W3:Y:S04]  /*65890*/  LDL.LU R6, [R1+0x458] ;  /* 0x0004580001067983 */ /* 0x000ee80000300800 */
[----:B------:R-:W3:Y:S01]  /*658a0*/  LDL.LU R7, [R1+0x45c] ;  /* 0x00045c0001077983 */ /* 0x000ee20000300800 */
[----:B--2---:R-:W-:Y:S01]  /*658b0*/  HMMA.16816.F32.BF16 R8, R16, R26, R8 ;  /* 0x0000001a1008723c */ /* 0x004fe20000041808 */
[----:B------:R-:W-:-:S02]  /*658c0*/  MOV R2, R26 ;  /* 0x0000001a00027202 */ /* 0x000fc40000000f00 */
[----:B------:R-:W-:Y:S11]  /*658d0*/  MOV R0, R27 ;  /* 0x0000001b00007202 */ /* 0x000ff60000000f00 */
[----:B------:R-:W-:Y:S09]  /*658e0*/  @!UPT UIADD3 URZ, URZ, URZ, URZ ;  /* 0x0000003f3f3ff290 */ /* 0x000ff2000fffe03f */
[----:B------:R-:W-:Y:S04]  /*658f0*/  STL.64 [R1+0x840], R8 ;  /* 0x0008400801007387 */ /* 0x000fe80000100a00 */
[----:B------:R0:W-:Y:S04]  /*65900*/  STL.64 [R1+0x848], R10 ;  /* 0x0008480a01007387 */ /* 0x0001e80000100a00 */
[----:B0-----:R-:W2:Y:S04]  /*65910*/  LDL.LU.64 R10, [R1+0x2068] ;  /* 0x00206800010a7983 */ /* 0x001ea80000300a00 */
[----:B------:R-:W2:Y:S04]  /*65920*/  LDL.LU.64 R8, [R1+0x2060] ;  /* 0x0020600001087983 */ /* 0x000ea80000300a00 */
[----:B------:R-:W2:Y:S01]  /*65930*/  LDL.LU.64 R26, [R1+0x2058] ;  /* 0x00205800011a7983 */ /* 0x000ea20000300a00 */
[----:B------:R-:W-:Y:S01]  /*65940*/  IMAD.MOV.U32 R22, RZ, RZ, R20 ;  /* 0x000000ffff167224 */ /* 0x000fe200078e0014 */
[----:B------:R-:W-:-:S05]  /*65950*/  MOV R23, R13 ;  /* 0x0000000d00177202 */ /* 0x000fca0000000f00 */
[----:B------:R0:W-:Y:S04]  /*65960*/  STL.64 [R1+0x2018], R22 ;  /* 0x0020181601007387 */ /* 0x0001e80000100a00 */
[----:B------:R-:W3:Y:S04]  /*65970*/  LDL.LU R20, [R1+0x430] ;  /* 0x0004300001147983 */ /* 0x000ee80000300800 */
[----:B------:R-:W3:Y:S04]  /*65980*/  LDL.LU R21, [R1+0x434] ;  /* 0x0004340001157983 */ /* 0x000ee80000300800 */
[----:B0-----:R-:W3:Y:S04]  /*65990*/  LDL.LU R22, [R1+0x438] ;  /* 0x0004380001167983 */ /* 0x001ee80000300800 */
[----:B------:R-:W3:Y:S01]  /*659a0*/  LDL.LU R23, [R1+0x43c] ;  /* 0x00043c0001177983 */ /* 0x000ee20000300800 */
[----:B--2---:R-:W-:Y:S11]  /*659b0*/  HMMA.16816.F32.BF16 R8, R16, R26, R8 ;  /* 0x0000001a1008723c */ /* 0x004ff60000041808 */
[----:B------:R-:W-:Y:S11]  /*659c0*/  @!UPT UIADD3 URZ, URZ, URZ, URZ ;  /* 0x0000003f3f3ff290 */ /* 0x000ff6000fffe03f */
[----:B------:R-:W-:Y:S01]  /*659d0*/  @!UPT UIADD3 URZ, URZ, URZ, URZ ;  /* 0x0000003f3f3ff290 */ /* 0x000fe2000fffe03f */
[----:B------:R-:W-:Y:S04]  /*659e0*/  STL.64 [R1+0x850], R8 ;  /* 0x0008500801007387 */ /* 0x000fe80000100a00 */
[----:B------:R0:W-:Y:S04]  /*659f0*/  STL.64 [R1+0x858], R10 ;  /* 0x0008580a01007387 */ /* 0x0001e80000100a00 */
[----:B0-----:R-:W2:Y:S04]  /*65a00*/  LDL.LU.64 R10, [R1+0x2050] ;  /* 0x00205000010a7983 */ /* 0x001ea80000300a00 */
[----:B------:R-:W2:Y:S04]  /*65a10*/  LDL.LU.64 R8, [R1+0x2048] ;  /* 0x0020480001087983 */ /* 0x000ea80000300a00 */
[----:B------:R4:W-:Y:S04]  /*65a20*/  STL.64 [R1+0x1fd8], R26 ;  /* 0x001fd81a01007387 */ /* 0x0009e80000100a00 */
[----:B------:R-:W2:Y:S04]  /*65a30*/  LDL.LU R24, [R1+0x3f0] ;  /* 0x0003f00001187983 */ /* 0x000ea80000300800 */
[----:B------:R-:W2:Y:S01]  /*65a40*/  LDL.LU R25, [R1+0x3f4] ;  /* 0x0003f40001197983 */ /* 0x000ea20000300800 */
[----:B----4-:R-:W-:Y:S01]  /*65a50*/  MOV R26, R14 ;  /* 0x0000000e001a7202 */ /* 0x010fe20000000f00 */
[----:B------:R-:W-:-:S02]  /*65a60*/  IMAD.MOV.U32 R27, RZ, RZ, R15 ;  /* 0x000000ffff1b7224 */ /* 0x000fc400078e000f */
[----:B------:R-:W2:Y:S04]  /*65a70*/  LDL.LU R14, [R1+0x2044] ;  /* 0x00204400010e7983 */ /* 0x000ea80000300800 */
[----:B------:R-:W2:Y:S04]  /*65a80*/  LDL.LU R15, [R1+0x2040] ;  /* 0x00204000010f7983 */ /* 0x000ea80000300800 */
[----:B------:R0:W-:Y:S02]  /*65a90*/  STL.64 [R1+0x1fe8], R26 ;  /* 0x001fe81a01007387 */ /* 0x0001e40000100a00 */
[----:B0-----:R-:W-:-:S02]  /*65aa0*/  MOV R26, R12 ;  /* 0x0000000c001a7202 */ /* 0x001fc40000000f00 */
[----:B------:R-:W-:Y:S01]  /*65ab0*/  MOV R27, R3 ;  /* 0x00000003001b7202 */ /* 0x000fe20000000f00 */
[C---:B--2---:R-:W-:Y:S01]  /*65ac0*/  HMMA.16816.F32.BF16 R8, R16.reuse, R14, R8 ;  /* 0x0000000e1008723c */ /* 0x044fe20000041808 */
[----:B------:R0:W-:Y:S04]  /*65ad0*/  STL.64 [R1+0x1fe0], R24 ;  /* 0x001fe01801007387 */ /* 0x0001e80000100a00 */
[----:B------:R1:W-:Y:S04]  /*65ae0*/  STL.64 [R1+0x2000], R26 ;  /* 0x0020001a01007387 */ /* 0x0003e80000100a00 */
[----:B0-----:R-:W2:Y:S04]  /*65af0*/  LDL.LU R24, [R1+0x420] ;  /* 0x0004200001187983 */ /* 0x001ea80000300800 */
[----:B------:R-:W2:Y:S04]  /*65b00*/  LDL.LU R25, [R1+0x424] ;  /* 0x0004240001197983 */ /* 0x000ea80000300800 */
[----:B-1----:R-:W2:Y:S04]  /*65b10*/  LDL.LU R26, [R1+0x428] ;  /* 0x00042800011a7983 */ /* 0x002ea80000300800 */
[----:B------:R-:W2:Y:S04]  /*65b20*/  LDL.LU R27, [R1+0x42c] ;  /* 0x00042c00011b7983 */ /* 0x000ea80000300800 */
[----:B------:R-:W-:Y:S04]  /*65b30*/  STL.64 [R1+0x860], R8 ;  /* 0x0008600801007387 */ /* 0x000fe80000100a00 */
[----:B------:R0:W-:Y:S04]  /*65b40*/  STL.64 [R1+0x868], R10 ;  /* 0x0008680a01007387 */ /* 0x0001e80000100a00 */
[----:B0-----:R-:W3:Y:S04]  /*65b50*/  LDL.LU.64 R10, [R1+0x2038] ;  /* 0x00203800010a7983 */ /* 0x001ee80000300a00 */
[----:B------:R-:W4:Y:S04]  /*65b60*/  LDL.LU.64 R8, [R1+0x2030] ;  /* 0x0020300001087983 */ /* 0x000f280000300a00 */
[----:B------:R0:W-:Y:S04]  /*65b70*/  STL.64 [R1+0x1ff0], R14 ;  /* 0x001ff00e01007387 */ /* 0x0001e80000100a00 */
[----:B------:R-:W2:Y:S04]  /*65b80*/  LDL.LU R12, [R1+0x400] ;  /* 0x00040000010c7983 */ /* 0x000ea80000300800 */
[----:B------:R-:W2:Y:S04]  /*65b90*/  LDL.LU R13, [R1+0x404] ;  /* 0x00040400010d7983 */ /* 0x000ea80000300800 */
[----:B0-----:R-:W2:Y:S04]  /*65ba0*/  LDL.LU R14, [R1+0x408] ;  /* 0x00040800010e7983 */ /* 0x001ea80000300800 */
[----:B------:R-:W2:Y:S01]  /*65bb0*/  LDL.LU R15, [R1+0x40c] ;  /* 0x00040c00010f7983 */ /* 0x000ea20000300800 */
[C---:B---3--:R-:W-:Y:S11]  /*65bc0*/  HMMA.16816.F32.BF16 R4, R16.reuse, R10, R4 ;  /* 0x0000000a1004723c */ /* 0x048ff60000041804 */
[----:B------:R-:W-:Y:S11]  /*65bd0*/  @!UPT UIADD3 URZ, URZ, URZ, URZ ;  /* 0x0000003f3f3ff290 */ /* 0x000ff6000fffe03f */
[----:B------:R-:W-:Y:S01]  /*65be0*/  @!UPT UIADD3 URZ, URZ, URZ, URZ ;  /* 0x0000003f3f3ff290 */ /* 0x000fe2000fffe03f */
[----:B------:R-:W-:Y:S04]  /*65bf0*/  STL.64 [R1+0x870], R4 ;  /* 0x0008700401007387 */ /* 0x000fe80000100a00 */
[----:B------:R0:W-:Y:S04]  /*65c00*/  STL.64 [R1+0x878], R6 ;  /* 0x0008780601007387 */ /* 0x0001e80000100a00 */
[----:B0-----:R-:W3:Y:S04]  /*65c10*/  LDL.LU.64 R6, [R1+0x2028] ;  /* 0x0020280001067983 */ /* 0x001ee80000300a00 */
[----:B------:R-:W2:Y:S04]  /*65c20*/  LDL.LU.64 R4, [R1+0x2020] ;  /* 0x0020200001047983 */ /* 0x000ea80000300a00 */
[----:B------:R-:W-:Y:S04]  /*65c30*/  STL.64 [R1+0x1fd0], R10 ;  /* 0x001fd00a01007387 */ /* 0x000fe80000100a00 */
[----:B----4-:R0:W-:Y:S04]  /*65c40*/  STL.64 [R1+0x1fc8], R8 ;  /* 0x001fc80801007387 */ /* 0x0101e80000100a00 */
[----:B0-----:R-:W4:Y:S04]  /*65c50*/  LDL.LU R8, [R1+0x410] ;  /* 0x0004100001087983 */ /* 0x001f280000300800 */
[----:B------:R-:W4:Y:S04]  /*65c60*/  LDL.LU R9, [R1+0x414] ;  /* 0x0004140001097983 */ /* 0x000f280000300800 */
[----:B------:R-:W4:Y:S04]  /*65c70*/  LDL.LU R10, [R1+0x418] ;  /* 0x00041800010a7983 */ /* 0x000f280000300800 */
[----:B------:R-:W4:Y:S01]  /*65c80*/  LDL.LU R11, [R1+0x41c] ;  /* 0x00041c00010b7983 */ /* 0x000f220000300800 */
[----:B---3--:R-:W-:Y:S03]  /*65c90*/  HMMA.16816.F32.BF16 R16, R16, R6, R20 ;  /* 0x000000061010723c */ /* 0x008fe60000041814 */
[----:B------:R-:W3:Y:S11]  /*65ca0*/  LDL.LU.64 R22, [R1+0x2018] ;  /* 0x0020180001167983 */ /* 0x000ef60000300a00 */
[----:B------:R-:W-:Y:S09]  /*65cb0*/  @!UPT UIADD3 URZ, URZ, URZ, URZ ;  /* 0x0000003f3f3ff290 */ /* 0x000ff2000fffe03f */
[----:B------:R-:W-:Y:S04]  /*65cc0*/  STL.64 [R1+0x880], R16 ;  /* 0x0008801001007387 */ /* 0x000fe80000100a00 */
[----:B------:R0:W-:Y:S04]  /*65cd0*/  STL.64 [R1+0x888], R18 ;  /* 0x0008881201007387 */ /* 0x0001e80000100a00 */
[----:B0-----:R-:W3:Y:S04]  /*65ce0*/  LDL.LU.64 R18, [R1+0x2010] ;  /* 0x0020100001127983 */ /* 0x001ee80000300a00 */
[----:B------:R-:W3:Y:S04]  /*65cf0*/  LDL.LU.64 R16, [R1+0x2008] ;  /* 0x0020080001107983 */ /* 0x000ee80000300a00 */
[----:B------:R-:W-:Y:S04]  /*65d00*/  STL.64 [R1+0x1fc0], R6 ;  /* 0x001fc00601007387 */ /* 0x000fe80000100a00 */
[----:B--2---:R0:W-:Y:S04]  /*65d10*/  STL.64 [R1+0x1fb8], R4 ;  /* 0x001fb80401007387 */ /* 0x0041e80000100a00 */
[----:B0-----:R-:W2:Y:S04]  /*65d20*/  LDL.LU R4, [R1+0x3e0] ;  /* 0x0003e00001047983 */ /* 0x001ea80000300800 */
[----:B------:R-:W2:Y:S04]  /*65d30*/  LDL.LU R5, [R1+0x3e4] ;  /* 0x0003e40001057983 */ /* 0x000ea80000300800 */
[----:B------:R-:W2:Y:S04]  /*65d40*/  LDL.LU R6, [R1+0x3e8] ;  /* 0x0003e80001067983 */ /* 0x000ea80000300800 */
[----:B------:R-:W2:Y:S01]  /*65d50*/  LDL.LU R7, [R1+0x3ec] ;  /* 0x0003ec0001077983 */ /* 0x000ea20000300800 */
[C---:B---3--:R-:W-:Y:S03]  /*65d60*/  HMMA.16816.F32.BF16 R20, R16.reuse, R22, R24 ;  /* 0x000000161014723c */ /* 0x048fe60000041818 */
[----:B------:R-:W3:Y:S11]  /*65d70*/  LDL.LU.64 R26, [R1+0x2000] ;  /* 0x00200000011a7983 */ /* 0x000ef60000300a00 */
[----:B------:R-:W-:Y:S09]  /*65d80*/  @!UPT UIADD3 URZ, URZ, URZ, URZ ;  /* 0x0000003f3f3ff290 */ /* 0x000ff2000fffe03f */
[----:B------:R-:W-:Y:S04]  /*65d90*/  STL.64 [R1+0x790], R20 ;  /* 0x0007901401007387 */ /* 0x000fe80000100a00 */
[----:B------:R0:W-:Y:S04]  /*65da0*/  STL.64 [R1+0x798], R22 ;  /* 0x0007981601007387 */ /* 0x0001e80000100a00 */
[----:B0-----:R-:W4:Y:S01]  /*65db0*/  LDL.LU.64 R22, [R1+0x1ff8] ;  /* 0x001ff80001167983 */ /* 0x001f220000300a00 */
[C---:B---3--:R-:W-:Y:S08]  /*65dc0*/  HMMA.16816.F32.BF16 R24, R16.reuse, R26, R12 ;  /* 0x0000001a1018723c */ /* 0x048ff0000004180c */
[----:B----4-:R-:W-:Y:S11]  /*65dd0*/  HMMA.16816.F32.BF16 R8, R16, R22, R8 ;  /* 0x000000161008723c */ /* 0x010ff60000041808 */
[----:B------:R-:W-:Y:S11]  /*65de0*/  @!UPT UIADD3 URZ, URZ, URZ, URZ ;  /* 0x0000003f3f3ff290 */ /* 0x000ff6000fffe03f */
[----:B------:R-:W-:Y:S01]  /*65df0*/  @!UPT UIADD3 URZ, URZ, URZ, URZ ;  /* 0x0000003f3f3ff290 */ /* 0x000fe2000fffe03f */
[----:B------:R0:W-:Y:S04]  /*65e00*/  STL.64 [R1+0x7a0], R8 ;  /* 0x0007a00801007387 */ /* 0x0001e80000100a00 */
[----:B------:R1:W-:Y:S04]  /*65e10*/  STL.64 [R1+0x7a8], R10 ;  /* 0x0007a80a01007387 */ /* 0x0003e80000100a00 */
[----:B0-----:R-:W3:Y:S04]  /*65e20*/  LDL.LU R8, [R1+0x3d0] ;  /* 0x0003d00001087983 */ /* 0x001ee80000300800 */
[----:B------:R-:W3:Y:S04]  /*65e30*/  LDL.LU R9, [R1+0x3d4] ;  /* 0x0003d40001097983 */ /* 0x000ee80000300800 */
[----:B-1----:R-:W3:Y:S04]  /*65e40*/  LDL.LU R10, [R1+0x3d8] ;  /* 0x0003d800010a7983 */ /* 0x002ee80000300800 */
[----:B------:R-:W3:Y:S04]  /*65e50*/  LDL.LU R11, [R1+0x3dc] ;  /* 0x0003dc00010b7983 */ /* 0x000ee80000300800 */
[----:B------:R-:W-:Y:S04]  /*65e60*/  STL.64 [R1+0x1f90], R22 ;  /* 0x001f901601007387 */ /* 0x000fe80000100a00 */
[----:B------:R-:W3:Y:S04]  /*65e70*/  LDL.LU.64 R14, [R1+0x1ff0] ;  /* 0x001ff000010e7983 */ /* 0x000ee80000300a00 */
[----:B------:R-:W-:Y:S04]  /*65e80*/  STL.64 [R1+0x7b0], R24 ;  /* 0x0007b01801007387 */ /* 0x000fe80000100a00 */
[----:B------:R0:W-:Y:S04]  /*65e90*/  STL.64 [R1+0x7b8], R26 ;  /* 0x0007b81a01007387 */ /* 0x0001e80000100a00 */
[----:B0-----:R-:W4:Y:S04]  /*65ea0*/  LDL.LU.64 R26, [R1+0x1fe8] ;  /* 0x001fe800011a7983 */ /* 0x001f280000300a00 */
[----:B------:R-:W4:Y:S01]  /*65eb0*/  LDL.LU.64 R24, [R1+0x1fe0] ;  /* 0x001fe00001187983 */ /* 0x000f220000300a00 */
[----:B------:R-:W-:Y:S01]  /*65ec0*/  IMAD.MOV.U32 R22, RZ, RZ, R2 ;  /* 0x000000ffff167224 */ /* 0x000fe200078e0002 */
[----:B------:R-:W-:-:S07]  /*65ed0*/  MOV R23, R0 ;  /* 0x0000000000177202 */ /* 0x000fce0000000f00 */
[C---:B----4-:R-:W-:Y:S01]  /*65ee0*/  HMMA.16816.F32.BF16 R20, R16.reuse, R22, R24 ;  /* 0x000000161014723c */ /* 0x050fe20000041818 */
[----:B------:R-:W2:Y:S11]  /*65ef0*/  LDL.LU.64 R26, [R1+0x1fd8] ;  /* 0x001fd800011a7983 */ /* 0x000eb60000300a00 */
[----:B------:R-:W-:Y:S11]  /*65f00*/  @!UPT UIADD3 URZ, URZ, URZ, URZ ;  /* 0x0000003f3f3ff290 */ /* 0x000ff6000fffe03f */
[----:B------:R0:W-:Y:S04]  /*65f10*/  STL.64 [R1+0x7c0], R20 ;  /* 0x0007c01401007387 */ /* 0x0001e80000100a00 */
[----:B------:R1:W-:Y:S04]  /*65f20*/  STL.64 [R1+0x7c8], R22 ;  /* 0x0007c81601007387 */ /* 0x0003e80000100a00 */
[----:B0-----:R-:W4:Y:S01]  /*65f30*/  LDL.LU R20, [R1+0x3a0] ;  /* 0x0003a00001147983 */ /* 0x001f220000300800 */
[C---:B--2---:R-:W-:Y:S11]  /*65f40*/  HMMA.16816.F32.BF16 R4, R16.reuse, R26, R4 ;  /* 0x0000001a1004723c */ /* 0x044ff60000041804 */
[----:B------:R-:W-:Y:S11]  /*65f50*/  @!UPT UIADD3 URZ, URZ, URZ, URZ ;  /* 0x0000003f3f3ff290 */ /* 0x000ff6000fffe03f */
[----:B------:R-:W-:Y:S01]  /*65f60*/  @!UPT UIADD3 URZ, URZ, URZ, URZ ;  /* 0x0000003f3f3ff290 */ /* 0x000fe2000fffe03f */
[----:B------:R-:W-:Y:S04]  /*65f70*/  STL.64 [R1+0x7d0], R4 ;  /* 0x0007d00401007387 */ /* 0x000fe80000100a00 */
[----:B------:R-:W-:Y:S04]  /*65f80*/  STL.64 [R1+0x7d8], R6 ;  /* 0x0007d80601007387 */ /* 0x000fe80000100a00 */
[----:B------:R-:W4:Y:S04]  /*65f90*/  LDL.LU R21, [R1+0x3a4] ;  /* 0x0003a40001157983 */ /* 0x000f280000300800 */
[----:B-1----:R-:W2:Y:S04]  /*65fa0*/  LDL.LU R22, [R1+0x3a8] ;  /* 0x0003a80001167983 */ /* 0x002ea80000300800 */
[----:B------:R-:W2:Y:S04]  /*65fb0*/  LDL.LU R23, [R1+0x3ac] ;  /* 0x0003ac0001177983 */ /* 0x000ea80000300800 */
[----:B--2---:R-:W-:Y:S04]  /*65fc0*/  STL.64 [R1+0x1fb0], R22 ;  /* 0x001fb01601007387 */ /* 0x004fe80000100a00 */
[----:B----4-:R0:W-:Y:S04]  /*65fd0*/  STL.64 [R1+0x1fa8], R20 ;  /* 0x001fa81401007387 */ /* 0x0101e80000100a00 */
[----:B0-----:R-:W2:Y:S04]  /*65fe0*/  LDL.LU R20, [R1+0x3b0] ;  /* 0x0003b00001147983 */ /* 0x001ea80000300800 */
[----:B------:R-:W2:Y:S04]  /*65ff0*/  LDL.LU R21, [R1+0x3b4] ;  /* 0x0003b40001157983 */ /* 0x000ea80000300800 */
[----:B------:R-:W2:Y:S04]  /*66000*/  LDL.LU R22, [R1+0x3b8] ;  /* 0x0003b80001167983 */ /* 0x000ea80000300800 */
[----:B------:R-:W2:Y:S04]  /*66010*/  LDL.LU R23, [R1+0x3bc] ;  /* 0x0003bc0001177983 */ /* 0x000ea80000300800 */
[----:B------:R-:W4:Y:S04]  /*66020*/  LDL.LU R4, [R1+0x3c0] ;  /* 0x0003c00001047983 */ /* 0x000f280000300800 */
[----:B------:R-:W4:Y:S04]  /*66030*/  LDL.LU R5, [R1+0x3c4] ;  /* 0x0003c40001057983 */ /* 0x000f280000300800 */
[----:B------:R-:W4:Y:S04]  /*66040*/  LDL.LU R6, [R1+0x3c8] ;  /* 0x0003c80001067983 */ /* 0x000f280000300800 */
[----:B------:R-:W4:Y:S04]  /*66050*/  LDL.LU R7, [R1+0x3cc] ;  /* 0x0003cc0001077983 */ /* 0x000f280000300800 */
[----:B------:R0:W-:Y:S04]  /*66060*/  STL.64 [R1+0x1f48], R26 ;  /* 0x001f481a01007387 */ /* 0x0001e80000100a00 */
[----:B0-----:R-:W2:Y:S04]  /*66070*/  LDL.64 R26, [R1+0xd8] ;  /* 0x0000d800011a7983 */ /* 0x001ea80000100a00 */
[----:B--2---:R0:W-:Y:S04]  /*66080*/  STL.64 [R1+0x1f60], R26 ;  /* 0x001f601a01007387 */ /* 0x0041e80000100a00 */
[----:B0-----:R-:W2:Y:S01]  /*66090*/  LDL.64 R26, [R1+0xe8] ;  /* 0x0000e800011a7983 */ /* 0x001ea20000100a00 */
[C---:B---3--:R-:W-:Y:S03]  /*660a0*/  HMMA.16816.F32.BF16 R8, R16.reuse, R14, R8 ;  /* 0x0000000e1008723c */ /* 0x048fe60000041808 */
[----:B--2---:R0:W-:Y:S04]  /*660b0*/  STL.64 [R1+0x1f78], R26 ;  /* 0x001f781a01007387 */ /* 0x0041e80000100a00 */
[----:B------:R-:W2:Y:S04]  /*660c0*/  LDL.LU R24, [R1+0x390] ;  /* 0x0003900001187983 */ /* 0x000ea80000300800 */
[----:B------:R-:W2:Y:S04]  /*660d0*/  LDL.LU R25, [R1+0x394] ;  /* 0x0003940001197983 */ /* 0x000ea80000300800 */
[----:B0-----:R-:W3:Y:S04]  /*660e0*/  LDL.LU R26, [R1+0x398] ;  /* 0x00039800011a7983 */ /* 0x001ee80000300800 */
[----:B------:R-:W3:Y:S04]  /*660f0*/  LDL.LU R27, [R1+0x39c] ;  /* 0x00039c00011b7983 */ /* 0x000ee80000300800 */
[----:B---3--:R0:W-:Y:S04]  /*66100*/  STL.64 [R1+0x1f88], R26 ;  /* 0x001f881a01007387 */ /* 0x0081e80000100a00 */
[----:B--2---:R-:W-:Y:S04]  /*66110*/  STL.64 [R1+0x1f80], R24 ;  /* 0x001f801801007387 */ /* 0x004fe80000100a00 */
[----:B0-----:R-:W2:Y:S04]  /*66120*/  LDL.64 R26, [R1+0x108] ;  /* 0x00010800011a7983 */ /* 0x001ea80000100a00 */
[----:B------:R-:W-:Y:S04]  /*66130*/  STL.64 [R1+0x7e0], R8 ;  /* 0x0007e00801007387 */ /* 0x000fe80000100a00 */
[----:B------:R0:W-:Y:S04]  /*66140*/  STL.64 [R1+0x7e8], R10 ;  /* 0x0007e80a01007387 */ /* 0x0001e80000100a00 */
[----:B0-----:R-:W4:Y:S04]  /*66150*/  LDL.LU.64 R10, [R1+0x1fd0] ;  /* 0x001fd000010a7983 */ /* 0x001f280000300a00 */
[----:B------:R-:W3:Y:S04]  /*66160*/  LDL.LU.64 R8, [R1+0x1fc8] ;  /* 0x001fc80001087983 */ /* 0x000ee80000300a00 */
[----:B------:R0:W-:Y:S04]  /*66170*/  STL.64 [R1+0x1f40], R14 ;  /* 0x001f400e01007387 */ /* 0x0001e80000100a00 */
[----:B------:R-:W2:Y:S04]  /*66180*/  LDL.LU R12, [R1+0x360] ;  /* 0x00036000010c7983 */ /* 0x000ea80000300800 */
[----:B------:R-:W2:Y:S04]  /*66190*/  LDL.LU R13, [R1+0x364] ;  /* 0x00036400010d7983 */ /* 0x000ea80000300800 */
[----:B0-----:R-:W2:Y:S04]  /*661a0*/  LDL.LU R14, [R1+0x368] ;  /* 0x00036800010e7983 */ /* 0x001ea80000300800 */
[----:B------:R-:W2:Y:S04]  /*661b0*/  LDL.LU R15, [R1+0x36c] ;  /* 0x00036c00010f7983 */ /* 0x000ea80000300800 */
[----:B--2---:R-:W-:Y:S04]  /*661c0*/  STL.64 [R1+0x1f58], R14 ;  /* 0x001f580e01007387 */ /* 0x004fe80000100a00 */
        /* <DEDUP_REMOVED lines=15> */
[----:B------:R-:W2:Y:S01]  /*662c0*/  LDL.LU.64 R4, [R1+0x1fb8] ;  /* 0x001fb80001047983 */ /* 0x000ea20000300a00 */
        /* <DEDUP_REMOVED lines=11> */
[----:B------:R0:W-:Y:S04]  /*66380*/  STL.64 [R1+0x420], R20 ;  /* 0x0004201401007387 */ /* 0x0001e80000100a00 */
[----:B------:R1:W-:Y:S01]  /*66390*/  STL.64 [R1+0x428], R22 ;  /* 0x0004281601007387 */ /* 0x0003e20000100a00 */
[----:B0-----:R-:W-:Y:S01]  /*663a0*/  MOV R21, R26 ;  /* 0x0000001a00157202 */ /* 0x001fe20000000f00 */
[----:B------:R-:W-:Y:S02]  /*663b0*/  IMAD.MOV.U32 R20, RZ, RZ, R27 ;  /* 0x000000ffff147224 */ /* 0x000fe400078e001b */
[----:B-1----:R-:W4:Y:S04]  /*663c0*/  LDL.LU.64 R22, [R1+0x1f90] ;  /* 0x001f900001167983 */ /* 0x002f280000300a00 */
[----:B------:R-:W4:Y:S04]  /*663d0*/  LDL.LU.64 R26, [R1+0x1f88] ;  /* 0x001f8800011a7983 */ /* 0x000f280000300a00 */
[----:B------:R-:W4:Y:S02]  /*663e0*/  LDL.LU.64 R24, [R1+0x1f80] ;  /* 0x001f800001187983 */ /* 0x000f240000300a00 */
[C---:B----4-:R-:W-:Y:S11]  /*663f0*/  HMMA.16816.F32.BF16 R24, R16.reuse, R22, R24 ;  /* 0x000000161018723c */ /* 0x050ff60000041818 */
[----:B------:R-:W-:Y:S11]  /*66400*/  @!UPT UIADD3 URZ, URZ, URZ, URZ ;  /* 0x0000003f3f3ff290 */ /* 0x000ff6000fffe03f */
[----:B------:R-:W-:Y:S01]  /*66410*/  @!UPT UIADD3 URZ, URZ, URZ, URZ ;  /* 0x0000003f3f3ff290 */ /* 0x000fe2000fffe03f */
[----:B------:R-:W-:Y:S04]  /*66420*/  STL.64 [R1+0x430], R24 ;  /* 0x0004301801007387 */ /* 0x000fe80000100a00 */
[----:B------:R0:W-:Y:S04]  /*66430*/  STL.64 [R1+0x438], R26 ;  /* 0x0004381a01007387 */ /* 0x0001e80000100a00 */
[----:B0-----:R-:W2:Y:S04]  /*66440*/  LDL.LU.64 R26, [R1+0x1f78] ;  /* 0x001f7800011a7983 */ /* 0x001ea80000300a00 */
[----:B------:R-:W-:Y:S01]  /*66450*/  STL.64 [R1+0x1ef8], R22 ;  /* 0x001ef81601007387 */ /* 0x000fe20000100a00 */
        /* <DEDUP_REMOVED lines=8> */
[----:B------:R-:W2:Y:S02]  /*664e0*/  LDL.LU.64 R26, [R1+0x1f60] ;  /* 0x001f6000011a7983 */ /* 0x000ea40000300a00 */
[C---:B--2---:R-:W-:Y:S01]  /*664f0*/  HMMA.16816.F32.BF16 R12, R16.reuse, R26, R12 ;  /* 0x0000001a100c723c */ /* 0x044fe2000004180c */
[----:B------:R-:W-:Y:S01]  /*66500*/  IMAD.MOV.U32 R3, RZ, RZ, R26 ;  /* 0x000000ffff037224 */ /* 0x000fe200078e001a */
[----:B------:R-:W-:Y:S11]  /*66510*/  MOV R0, R27 ;  /* 0x0000001b00007202 */ /* 0x000ff60000000f00 */
[----:B------:R-:W-:Y:S10]  /*66520*/  @!UPT UIADD3 URZ, URZ, URZ, URZ ;  /* 0x0000003f3f3ff290 */ /* 0x000ff4000fffe03f */
[----:B------:R-:W-:Y:S04]  /*66530*/  STL.64 [R1+0x710], R12 ;  /* 0x0007100c01007387 */ /* 0x000fe80000100a00 */
[----:B------:R0:W-:Y:S04]  /*66540*/  STL.64 [R1+0x718], R14 ;  /* 0x0007180e01007387 */ /* 0x0001e80000100a00 */
[----:B0-----:R-:W2:Y:S04]  /*66550*/  LDL.LU.64 R14, [R1+0x1f58] ;  /* 0x001f5800010e7983 */ /* 0x001ea80000300a00 */
[----:B------:R-:W2:Y:S04]  /*66560*/  LDL.LU.64 R12, [R1+0x1f50] ;  /* 0x001f5000010c7983 */ /* 0x000ea80000300a00 */
[----:B------:R-:W2:Y:S02]  /*66570*/  LDL.LU.64 R26, [R1+0x1f48] ;  /* 0x001f4800011a7983 */ /* 0x000ea40000300a00 */
[C---:B--2---:R-:W-:Y:S02]  /*66580*/  HMMA.16816.F32.BF16 R24, R16.reuse, R26, R12 ;  /* 0x0000001a1018723c */ /* 0x044fe4000004180c */
[----:B------:R-:W2:Y:S11]  /*66590*/  LDL.LU.64 R14, [R1+0x1f40] ;  /* 0x001f4000010e7983 */ /* 0x000eb60000300a00 */
[----:B------:R-:W-:Y:S10]  /*665a0*/  @!UPT UIADD3 URZ, URZ, URZ, URZ ;  /* 0x0000003f3f3ff290 */ /* 0x000ff4000fffe03f */
[----:B------:R-:W-:Y:S04]  /*665b0*/  STL.64 [R1+0x720], R24 ;  /* 0x0007201801007387 */ /* 0x000fe80000100a00 */
[----:B------:R0:W-:Y:S04]  /*665c0*/  STL.64 [R1+0x728], R26 ;  /* 0x0007281a01007387 */ /* 0x0001e80000100a00 */
[----:B0-----:R-:W2:Y:S04]  /*665d0*/  LDL.LU.64 R26, [R1+0x1f38] ;  /* 0x001f3800011a7983 */ /* 0x001ea80000300a00 */
[----:B------:R-:W2:Y:S02]  /*665e0*/  LDL.LU.64 R24, [R1+0x1f30] ;  /* 0x001f300001187983 */ /* 0x000ea40000300a00 */
[----:B--2---:R-:W-:Y:S11]  /*665f0*/  HMMA.16816.F32.BF16 R24, R16, R14, R24 ;  /* 0x0000000e1018723c */ /* 0x004ff60000041818 */
[----:B------:R-:W-:Y:S11]  /*66600*/  @!UPT UIADD3 URZ, URZ, URZ, URZ ;  /* 0x0000003f3f3ff290 */ /* 0x000ff6000fffe03f */
[----:B------:R-:W-:Y:S01]  /*66610*/  @!UPT UIADD3 URZ, URZ, URZ, URZ ;  /* 0x0000003f3f3ff290 */ /* 0x000fe2000fffe03f */
[----:B------:R-:W-:Y:S04]  /*66620*/  STL.64 [R1+0x730], R24 ;  /* 0x0007301801007387 */ /* 0x000fe80000100a00 */
[----:B------:R0:W-:Y:S04]  /*66630*/  STL.64 [R1+0x738], R26 ;  /* 0x0007381a01007387 */ /* 0x0001e80000100a00 */
[----:B0-----:R-:W2:Y:S04]  /*66640*/  LDL.LU.64 R26, [R1+0x1f28] ;  /* 0x001f2800011a7983 */ /* 0x001ea80000300a00 */
[----:B------:R-:W2:Y:S04]  /*66650*/  LDL.LU.64 R24, [R1+0x1f20] ;  /* 0x001f200001187983 */ /* 0x000ea80000300a00 */
[----:B------:R0:W-:Y:S01]  /*66660*/  STL.64 [R1+0x1ec8], R14 ;  /* 0x001ec80e01007387 */ /* 0x0001e20000100a00 */
[----:B------:R-:W-:-:S02]  /*66670*/  MOV R13, R18 ;  /* 0x00000012000d7202 */ /* 0x000fc40000000f00 */
[----:B------:R-:W-:Y:S02]  /*66680*/  MOV R12, R19 ;  /* 0x00000013000c7202 */ /* 0x000fe40000000f00 */
[----:B0-----:R-:W-:Y:S01]  /*66690*/  MOV R15, R16 ;  /* 0x00000010000f7202 */ /* 0x001fe20000000f00 */
[----:B------:R-:W-:Y:S01]  /*666a0*/  IMAD.MOV.U32 R14, RZ, RZ, R17 ;  /* 0x000000ffff0e7224 */ /* 0x000fe200078e0011 */
[----:B--2---:R-:W-:Y:S11]  /*666b0*/  HMMA.16816.F32.BF16 R24, R16, R10, R24 ;  /* 0x0000000a1018723c */ /* 0x004ff60000041818 */
[----:B------:R-:W-:Y:S11]  /*666c0*/  @!UPT UIADD3 URZ, URZ, URZ, URZ ;  /* 0x0000003f3f3ff290 */ /* 0x000ff6000fffe03f */
[----:B------:R-:W-:Y:S01]  /*666d0*/  @!UPT UIADD3 URZ, URZ, URZ, URZ ;  /* 0x0000003f3f3ff290 */ /* 0x000fe2000fffe03f */
[----:B------:R-:W-:Y:S04]  /*666e0*/  STL.64 [R1+0x770], R24 ;  /* 0x0007701801007387 */ /* 0x000fe80000100a00 */
[----:B------:R-:W-:Y:S04]  /*666f0*/  STL.64 [R1+0x778], R26 ;  /* 0x0007781a01007387 */ /* 0x000fe80000100a00 */
[----:B------:R0:W-:Y:S04]  /*66700*/  STL.64 [R1+0x1ec0], R10 ;  /* 0x001ec00a01007387 */ /* 0x0001e80000100a00 */
[----:B---3--:R-:W-:Y:S04]  /*66710*/  STL.64 [R1+0x1eb8], R8 ;  /* 0x001eb80801007387 */ /* 0x008fe80000100a00 */
[----:B------:R-:W2:Y:S01]  /*66720*/  LDL.LU R16, [R1] ;  /* 0x0000000001107983 */ /* 0x000ea20000300800 */
[----:B0-----:R-:W-:Y:S01]  /*66730*/  IMAD.MOV.U32 R10, RZ, RZ, R21 ;  /* 0x000000ffff0a7224 */ /* 0x001fe200078e0015 */
[----:B------:R-:W-:-:S02]  /*66740*/  MOV R11, R20 ;  /* 0x00000014000b7202 */ /* 0x000fc40000000f00 */
[----:B------:R-:W2:Y:S04]  /*66750*/  LDL.LU R17, [R1+0x4] ;  /* 0x0000040001117983 */ /* 0x000ea80000300800 */
[----:B------:R-:W3:Y:S04]  /*66760*/  LDL.LU R18, [R1+0x8] ;  /* 0x0000080001127983 */ /* 0x000ee80000300800 */
[----:B------:R-:W3:Y:S04]  /*66770*/  LDL.LU R19, [R1+0xc] ;  /* 0x00000c0001137983 */ /* 0x000ee80000300800 */
[----:B------:R0:W-:Y:S04]  /*66780*/  STL.64 [R1+0x1f00], R10 ;  /* 0x001f000a01007387 */ /* 0x0001e80000100a00 */
[----:B------:R-:W4:Y:S04]  /*66790*/  LDL.LU R20, [R1+0x310] ;  /* 0x0003100001147983 */ /* 0x000f280000300800 */
[----:B------:R-:W4:Y:S04]  /*667a0*/  LDL.LU R21, [R1+0x314] ;  /* 0x0003140001157983 */ /* 0x000f280000300800 */
[----:B------:R-:W2:Y:S04]  /*667b0*/  LDL.LU R22, [R1+0x318] ;  /* 0x0003180001167983 */ /* 0x000ea80000300800 */
[----:B------:R-:W2:Y:S01]  /*667c0*/  LDL.LU R23, [R1+0x31c] ;  /* 0x00031c0001177983 */ /* 0x000ea20000300800 */
[----:B0-----:R-:W-:Y:S01]  /*667d0*/  MOV R11, R12 ;  /* 0x0000000c000b7202 */ /* 0x001fe20000000f00 */
[----:B------:R-:W-:Y:S01]  /*667e0*/  IMAD.MOV.U32 R9, RZ, RZ, R14 ;  /* 0x000000ffff097224 */ /* 0x000fe200078e000e */
[----:B------:R-:W-:-:S02]  /*667f0*/  MOV R10, R13 ;  /* 0x0000000d000a7202 */ /* 0x000fc40000000f00 */
[----:B------:R-:W-:Y:S01]  /*66800*/  MOV R8, R15 ;  /* 0x0000000f00087202 */ /* 0x000fe20000000f00 */
        /* <DEDUP_REMOVED lines=10> */
[----:B---3--:R-:W-:Y:S04]  /*668b0*/  STL.64 [R1+0x1ea8], R18 ;  /* 0x001ea81201007387 */ /* 0x008fe80000100a00 */
[----:B------:R0:W-:Y:S04]  /*668c0*/  STL.64 [R1+0x1ea0], R16 ;  /* 0x001ea01001007387 */ /* 0x0001e80000100a00 */
[----:B0-----:R-:W3:Y:S04]  /*668d0*/  LDL.LU R16, [R1+0x10] ;  /* 0x0000100001107983 */ /* 0x001ee80000300800 */
[----:B------:R-:W3:Y:S04]  /*668e0*/  LDL.LU R17, [R1+0x14] ;  /* 0x0000140001117983 */ /* 0x000ee80000300800 */
[----:B------:R-:W3:Y:S04]  /*668f0*/  LDL.LU R18, [R1+0x18] ;  /* 0x0000180001127983 */ /* 0x000ee80000300800 */
[----:B------:R-:W3:Y:S04]  /*66900*/  LDL.LU R19, [R1+0x1c] ;  /* 0x00001c0001137983 */ /* 0x000ee80000300800 */
[----:B------:R-:W2:Y:S04]  /*66910*/  LDL.LU R24, [R1+0x1c0] ;  /* 0x0001c00001187983 */ /* 0x000ea80000300800 */
[----:B------:R-:W2:Y:S04]  /*66920*/  LDL.LU R25, [R1+0x1c4] ;  /* 0x0001c40001197983 */ /* 0x000ea80000300800 */
[----:B------:R-:W2:Y:S04]  /*66930*/  LDL.LU R26, [R1+0x1c8] ;  /* 0x0001c800011a7983 */ /* 0x000ea80000300800 */
[----:B------:R-:W2:Y:S04]  /*66940*/  LDL.LU R27, [R1+0x1cc] ;  /* 0x0001cc00011b7983 */ /* 0x000ea80000300800 */
[----:B--2---:R0:W-:Y:S04]  /*66950*/  STL.64 [R1+0x1db8], R26 ;  /* 0x001db81a01007387 */ /* 0x0041e80000100a00 */
[----:B------:R1:W-:Y:S04]  /*66960*/  STL.64 [R1+0x1db0], R24 ;  /* 0x001db01801007387 */ /* 0x0003e80000100a00 */
[----:B0-----:R-:W2:Y:S01]  /*66970*/  LDL.LU.64 R26, [R1+0xc8] ;  /* 0x0000c800011a7983 */ /* 0x001ea20000300a00 */
[----:B------:R-:W-:Y:S03]  /*66980*/  HMMA.16816.F32.BF16 R8, R8, R6, R20 ;  /* 0x000000060808723c */ /* 0x000fe60000041814 */
[----:B--2---:R0:W-:Y:S04]  /*66990*/  STL.64 [R1+0x1ed0], R26 ;  /* 0x001ed01a01007387 */ /* 0x0041e80000100a00 */
[----:B-1----:R-:W2:Y:S04]  /*669a0*/  LDL.LU R24, [R1+0x2e0] ;  /* 0x0002e00001187983 */ /* 0x002ea80000300800 */
[----:B------:R-:W2:Y:S04]  /*669b0*/  LDL.LU R25, [R1+0x2e4] ;  /* 0x0002e40001197983 */ /* 0x000ea80000300800 */
[----:B0-----:R-:W2:Y:S04]  /*669c0*/  LDL.LU R26, [R1+0x2e8] ;  /* 0x0002e800011a7983 */ /* 0x001ea80000300800 */
[----:B------:R-:W2:Y:S04]  /*669d0*/  LDL.LU R27, [R1+0x2ec] ;  /* 0x0002ec00011b7983 */ /* 0x000ea80000300800 */
[----:B--2---:R0:W-:Y:S04]  /*669e0*/  STL.64 [R1+0x1ee0], R26 ;  /* 0x001ee01a01007387 */ /* 0x0041e80000100a00 */
[----:B------:R-:W-:Y:S01]  /*669f0*/  STL.64 [R1+0x1ed8], R24 ;  /* 0x001ed81801007387 */ /* 0x000fe20000100a00 */
[----:B0-----:R-:W-:Y:S01]  /*66a00*/  IMAD.MOV.U32 R26, RZ, RZ, R29 ;  /* 0x000000ffff1a7224 */ /* 0x001fe200078e001d */
[----:B------:R-:W-:-:S02]  /*66a10*/  MOV R27, R2 ;  /* 0x00000002001b7202 */ /* 0x000fc40000000f00 */
[----:B------:R-:W2:Y:S04]  /*66a20*/  LDL.LU R29, [R1+0x1f1c] ;  /* 0x001f1c00011d7983 */ /* 0x000ea80000300800 */
[----:B------:R-:W2:Y:S04]  /*66a30*/  LDL.LU R2, [R1+0x1f18] ;  /* 0x001f180001027983 */ /* 0x000ea80000300800 */
[----:B------:R-:W3:Y:S04]  /*66a40*/  LDL.LU.64 R22, [R1+0x1f10] ;  /* 0x001f100001167983 */ /* 0x000ee80000300a00 */
[----:B------:R-:W3:Y:S04]  /*66a50*/  LDL.LU.64 R20, [R1+0x1f08] ;  /* 0x001f080001147983 */ /* 0x000ee80000300a00 */
[----:B------:R-:W-:Y:S04]  /*66a60*/  STL.64 [R1+0x780], R8 ;  /* 0x0007800801007387 */ /* 0x000fe80000100a00 */
[----:B------:R0:W-:Y:S04]  /*66a70*/  STL.64 [R1+0x788], R10 ;  /* 0x0007880a01007387 */ /* 0x0001e80000100a00 */
[----:B0-----:R-:W3:Y:S04]  /*66a80*/  LDL.LU.64 R10, [R1+0x1f00] ;  /* 0x001f0000010a7983 */ /* 0x001ee80000300a00 */
[----:B------:R-:W-:Y:S04]  /*66a90*/  STL.64 [R1+0x1ef0], R6 ;  /* 0x001ef00601007387 */ /* 0x000fe80000100a00 */
[----:B------:R0:W-:Y:S04]  /*66aa0*/  STL.64 [R1+0x1ee8], R4 ;  /* 0x001ee80401007387 */ /* 0x0001e80000100a00 */
[----:B0-----:R-:W2:Y:S04]  /*66ab0*/  LDL.LU R4, [R1+0x2f0] ;  /* 0x0002f00001047983 */ /* 0x001ea80000300800 */
[----:B------:R-:W2:Y:S04]  /*66ac0*/  LDL.LU R5, [R1+0x2f4] ;  /* 0x0002f40001057983 */ /* 0x000ea80000300800 */
[----:B------:R-:W2:Y:S04]  /*66ad0*/  LDL.LU R6, [R1+0x2f8] ;  /* 0x0002f80001067983 */ /* 0x000ea80000300800 */
[----:B------:R-:W2:Y:S01]  /*66ae0*/  LDL.LU R7, [R1+0x2fc] ;  /* 0x0002fc0001077983 */ /* 0x000ea20000300800 */
[C---:B---3--:R-:W-:Y:S03]  /*66af0*/  HMMA.16816.F32.BF16 R8, R16.reuse, R10, R20 ;  /* 0x0000000a1008723c */ /* 0x048fe60000041814 */
[----:B------:R-:W4:Y:S11]  /*66b00*/  LDL.LU.64 R22, [R1+0x1ef8] ;  /* 0x001ef80001167983 */ /* 0x000f360000300a00 */
[----:B------:R-:W-:Y:S09]  /*66b10*/  @!UPT UIADD3 URZ, URZ, URZ, URZ ;  /* 0x0000003f3f3ff290 */ /* 0x000ff2000fffe03f */
[----:B------:R-:W-:Y:S04]  /*66b20*/  STL.64 [R1+0x410], R8 ;  /* 0x0004100801007387 */ /* 0x000fe80000100a00 */
[----:B------:R4:W-:Y:S02]  /*66b30*/  STL.64 [R1+0x418], R10 ;  /* 0x0004180a01007387 */ /* 0x0009e40000100a00 */
[C---:B----4-:R-:W-:Y:S02]  /*66b40*/  HMMA.16816.F32.BF16 R8, R16.reuse, R22, R12 ;  /* 0x000000161008723c */ /* 0x050fe4000004180c */
[----:B------:R-:W3:Y:S11]  /*66b50*/  LDL.LU R12, [R1+0x2d0] ;  /* 0x0002d000010c7983 */ /* 0x000ef60000300800 */
[----:B------:R-:W-:Y:S10]  /*66b60*/  @!UPT UIADD3 URZ, URZ, URZ, URZ ;  /* 0x0000003f3f3ff290 */ /* 0x000ff4000fffe03f */
[----:B------:R0:W-:Y:S04]  /*66b70*/  STL.64 [R1+0x400], R8 ;  /* 0x0004000801007387 */ /* 0x0001e80000100a00 */
[----:B------:R1:W-:Y:S04]  /*66b80*/  STL.64 [R1+0x408], R10 ;  /* 0x0004080a01007387 */ /* 0x0003e80000100a00 */
[----:B------:R-:W3:Y:S04]  /*66b90*/  LDL.LU R13, [R1+0x2d4] ;  /* 0x0002d400010d7983 */ /* 0x000ee80000300800 */
[----:B------:R-:W3:Y:S04]  /*66ba0*/  LDL.LU R14, [R1+0x2d8] ;  /* 0x0002d800010e7983 */ /* 0x000ee80000300800 */
[----:B------:R-:W3:Y:S04]  /*66bb0*/  LDL.LU R15, [R1+0x2dc] ;  /* 0x0002dc00010f7983 */ /* 0x000ee80000300800 */
[----:B------:R-:W4:Y:S04]  /*66bc0*/  LDL.LU R20, [R1+0x1b0] ;  /* 0x0001b00001147983 */ /* 0x000f280000300800 */
[----:B------:R-:W4:Y:S04]  /*66bd0*/  LDL.LU R21, [R1+0x1b4] ;  /* 0x0001b40001157983 */ /* 0x000f280000300800 */
[----:B------:R-:W2:Y:S04]  /*66be0*/  LDL.LU R22, [R1+0x1b8] ;  /* 0x0001b80001167983 */ /* 0x000ea80000300800 */
[----:B------:R-:W2:Y:S04]  /*66bf0*/  LDL.LU R23, [R1+0x1bc] ;  /* 0x0001bc0001177983 */ /* 0x000ea80000300800 */
[----:B0-----:R-:W3:Y:S04]  /*66c00*/  LDL.LU R8, [R1+0x2c0] ;  /* 0x0002c00001087983 */ /* 0x001ee80000300800 */
[----:B------:R-:W3:Y:S04]  /*66c10*/  LDL.LU R9, [R1+0x2c4] ;  /* 0x0002c40001097983 */ /* 0x000ee80000300800 */
[----:B-1----:R-:W3:Y:S04]  /*66c20*/  LDL.LU R10, [R1+0x2c8] ;  /* 0x0002c800010a7983 */ /* 0x002ee80000300800 */
[----:B------:R-:W3:Y:S04]  /*66c30*/  LDL.LU R11, [R1+0x2cc] ;  /* 0x0002cc00010b7983 */ /* 0x000ee80000300800 */
[----:B--2---:R-:W-:Y:S04]  /*66c40*/  STL.64 [R1+0x1dc8], R22 ;  /* 0x001dc81601007387 */ /* 0x004fe80000100a00 */
[----:B----4-:R0:W-:Y:S04]  /*66c50*/  STL.64 [R1+0x1dc0], R20 ;  /* 0x001dc01401007387 */ /* 0x0101e80000100a00 */
[----:B0-----:R-:W2:Y:S04]  /*66c60*/  LDL.LU R20, [R1+0x1d0] ;  /* 0x0001d00001147983 */ /* 0x001ea80000300800 */
[----:B------:R-:W2:Y:S04]  /*66c70*/  LDL.LU R21, [R1+0x1d4] ;  /* 0x0001d40001157983 */ /* 0x000ea80000300800 */
[----:B------:R-:W4:Y:S04]  /*66c80*/  LDL.LU R22, [R1+0x1d8] ;  /* 0x0001d80001167983 */ /* 0x000f280000300800 */
[----:B------:R-:W4:Y:S01]  /*66c90*/  LDL.LU R23, [R1+0x1dc] ;  /* 0x0001dc0001177983 */ /* 0x000f220000300800 */
[----:B------:R-:W-:Y:S03]  /*66ca0*/  HMMA.16816.F32.BF16 R24, R16, R26, R4 ;  /* 0x0000001a1018723c */ /* 0x000fe60000041804 */
[----:B----4-:R-:W-:Y:S04]  /*66cb0*/  STL.64 [R1+0x1dd8], R22 ;  /* 0x001dd81601007387 */ /* 0x010fe80000100a00 */
[----:B--2---:R-:W-:Y:S04]  /*66cc0*/  STL.64 [R1+0x1dd0], R20 ;  /* 0x001dd01401007387 */ /* 0x004fe80000100a00 */
[----:B------:R-:W2:Y:S04]  /*66cd0*/  LDL.LU.64 R6, [R1+0x1ef0] ;  /* 0x001ef00001067983 */ /* 0x000ea80000300a00 */
[----:B------:R-:W4:Y:S08]  /*66ce0*/  LDL.LU.64 R4, [R1+0x1ee8] ;  /* 0x001ee80001047983 */ /* 0x000f300000300a00 */
[----:B------:R-:W-:Y:S04]  /*66cf0*/  STL.64 [R1+0x3f0], R24 ;  /* 0x0003f01801007387 */ /* 0x000fe80000100a00 */
[----:B------:R0:W-:Y:S04]  /*66d00*/  STL.64 [R1+0x3f8], R26 ;  /* 0x0003f81a01007387 */ /* 0x0001e80000100a00 */
[----:B0-----:R-:W2:Y:S04]  /*66d10*/  LDL.LU.64 R26, [R1+0x1ee0] ;  /* 0x001ee000011a7983 */ /* 0x001ea80000300a00 */
[----:B------:R-:W2:Y:S01]  /*66d20*/  LDL.LU.64 R24, [R1+0x1ed8] ;  /* 0x001ed80001187983 */ /* 0x000ea20000300a00 */
[----:B------:R-:W-:Y:S01]  /*66d30*/  MOV R22, R3 ;  /* 0x0000000300167202 */ /* 0x000fe20000000f00 */
[----:B------:R-:W-:-:S07]  /*66d40*/  IMAD.MOV.U32 R23, RZ, RZ, R0 ;  /* 0x000000ffff177224 */ /* 0x000fce00078e0000 */
[C---:B--2---:R-:W-:Y:S11]  /*66d50*/  HMMA.16816.F32.BF16 R24, R16.reuse, R22, R24 ;  /* 0x000000161018723c */ /* 0x044ff60000041818 */
[----:B------:R-:W-:Y:S11]  /*66d60*/  @!UPT UIADD3 URZ, URZ, URZ, URZ ;  /* 0x0000003f3f3ff290 */ /* 0x000ff6000fffe03f */
[----:B------:R-:W-:Y:S01]  /*66d70*/  @!UPT UIADD3 URZ, URZ, URZ, URZ ;  /* 0x0000003f3f3ff290 */ /* 0x000fe2000fffe03f */
[----:B------:R-:W-:Y:S04]  /*66d80*/  STL.64 [R1+0x3e0], R24 ;  /* 0x0003e01801007387 */ /* 0x000fe80000100a00 */
[----:B------:R0:W-:Y:S04]  /*66d90*/  STL.64 [R1+0x3e8], R26 ;  /* 0x0003e81a01007387 */ /* 0x0001e80000100a00 */
[----:B0-----:R-:W3:Y:S04]  /*66da0*/  LDL.LU.64 R26, [R1+0x1ed0] ;  /* 0x001ed000011a7983 */ /* 0x001ee80000300a00 */
[----:B------:R0:W-:Y:S04]  /*66db0*/  STL.64 [R1+0x1e70], R22 ;  /* 0x001e701601007387 */ /* 0x0001e80000100a00 */
[----:B0-----:R-:W2:Y:S04]  /*66dc0*/  LDL.64 R22, [R1+0xe8] ;  /* 0x0000e80001167983 */ /* 0x001ea80000100a00 */
[----:B--2---:R0:W-:Y:S04]  /*66dd0*/  STL.64 [R1+0x1e80], R22 ;  /* 0x001e801601007387 */ /* 0x0041e80000100a00 */
[----:B0-----:R-:W2:Y:S01]  /*66de0*/  LDL.64 R22, [R1+0xf8] ;  /* 0x0000f80001167983 */ /* 0x001ea20000100a00 */
[C---:B---3--:R-:W-:Y:S03]  /*66df0*/  HMMA.16816.F32.BF16 R12, R16.reuse, R26, R12 ;  /* 0x0000001a100c723c */ /* 0x048fe6000004180c */
        /* <DEDUP_REMOVED lines=9> */
[----:B0-----:R-:W3:Y:S04]  /*66e90*/  LDL.LU.64 R14, [R1+0x1ec8] ;  /* 0x001ec800010e7983 */ /* 0x001ee80000300a00 */
[----:B------:R0:W-:Y:S04]  /*66ea0*/  STL.64 [R1+0x1e78], R26 ;  /* 0x001e781a01007387 */ /* 0x0001e80000100a00 */
[----:B------:R-:W2:Y:S04]  /*66eb0*/  LDL.LU R24, [R1+0x270] ;  /* 0x0002700001187983 */ /* 0x000ea80000300800 */
[----:B------:R-:W2:Y:S04]  /*66ec0*/  LDL.LU R25, [R1+0x274] ;  /* 0x0002740001197983 */ /* 0x000ea80000300800 */
[----:B0-----:R-:W2:Y:S04]  /*66ed0*/  LDL.LU R26, [R1+0x278] ;  /* 0x00027800011a7983 */ /* 0x001ea80000300800 */
[----:B------:R-:W2:Y:S01]  /*66ee0*/  LDL.LU R27, [R1+0x27c] ;  /* 0x00027c00011b7983 */ /* 0x000ea20000300800 */
[C---:B---3--:R-:W-:Y:S03]  /*66ef0*/  HMMA.16816.F32.BF16 R8, R16.reuse, R14, R8 ;  /* 0x0000000e1008723c */ /* 0x048fe60000041808 */
        /* <DEDUP_REMOVED lines=8> */
[----:B0-----:R-:W3:Y:S04]  /*66f80*/  LDL.LU.64 R10, [R1+0x1ec0] ;  /* 0x001ec000010a7983 */ /* 0x001ee80000300a00 */
[----:B------:R-:W2:Y:S04]  /*66f90*/  LDL.LU.64 R8, [R1+0x1eb8] ;  /* 0x001eb80001087983 */ /* 0x000ea80000300a00 */
[----:B------:R0:W-:Y:S04]  /*66fa0*/  STL.64 [R1+0x1e68], R14 ;  /* 0x001e680e01007387 */ /* 0x0001e80000100a00 */
[----:B------:R-:W3:Y:S04]  /*66fb0*/  LDL.LU R12, [R1+0x2b0] ;  /* 0x0002b000010c7983 */ /* 0x000ee80000300800 */
[----:B------:R-:W3:Y:S04]  /*66fc0*/  LDL.LU R13, [R1+0x2b4] ;  /* 0x0002b400010d7983 */ /* 0x000ee80000300800 */
[----:B0-----:R-:W3:Y:S04]  /*66fd0*/  LDL.LU R14, [R1+0x2b8] ;  /* 0x0002b800010e7983 */ /* 0x001ee80000300800 */
[----:B------:R-:W3:Y:S02]  /*66fe0*/  LDL.LU R15, [R1+0x2bc] ;  /* 0x0002bc00010f7983 */ /* 0x000ee40000300800 */
[C---:B---3--:R-:W-:Y:S08]  /*66ff0*/  HMMA.16816.F32.BF16 R12, R16.reuse, R10, R12 ;  /* 0x0000000a100c723c */ /* 0x048ff0000004180c */
[----:B------:R-:W-:Y:S11]  /*67000*/  HMMA.16816.F32.BF16 R16, R16, R6, R20 ;  /* 0x000000061010723c */ /* 0x000ff60000041814 */
[----:B------:R-:W-:Y:S04]  /*67010*/  @!UPT UIADD3 URZ, URZ, URZ, URZ ;  /* 0x0000003f3f3ff290 */ /* 0x000fe8000fffe03f */
[----:B------:R0:W-:Y:S04]  /*67020*/  STL.64 [R1+0x3b0], R12 ;  /* 0x0003b00c01007387 */ /* 0x0001e80000100a00 */
[----:B------:R1:W-:Y:S04]  /*67030*/  STL.64 [R1+0x3b8], R14 ;  /* 0x0003b80e01007387 */ /* 0x0003e80000100a00 */
[----:B0-----:R-:W3:Y:S04]  /*67040*/  LDL.LU R12, [R1+0x250] ;  /* 0x00025000010c7983 */ /* 0x001ee80000300800 */
[----:B------:R-:W3:Y:S04]  /*67050*/  LDL.LU R13, [R1+0x254] ;  /* 0x00025400010d7983 */ /* 0x000ee80000300800 */
[----:B-1----:R-:W3:Y:S04]  /*67060*/  LDL.LU R14, [R1+0x258] ;  /* 0x00025800010e7983 */ /* 0x002ee80000300800 */
[----:B------:R-:W3:Y:S04]  /*67070*/  LDL.LU R15, [R1+0x25c] ;  /* 0x00025c00010f7983 */ /* 0x000ee80000300800 */
[----:B------:R-:W-:Y:S04]  /*67080*/  STL.64 [R1+0x1e60], R10 ;  /* 0x001e600a01007387 */ /* 0x000fe80000100a00 */
[----:B--2---:R0:W-:Y:S04]  /*67090*/  STL.64 [R1+0x1e58], R8 ;  /* 0x001e580801007387 */ /* 0x0041e80000100a00 */
[----:B0-----:R-:W2:Y:S04]  /*670a0*/  LDL.LU R8, [R1+0x260] ;  /* 0x0002600001087983 */ /* 0x001ea80000300800 */
[----:B------:R-:W2:Y:S04]  /*670b0*/  LDL.LU R9, [R1+0x264] ;  /* 0x0002640001097983 */ /* 0x000ea80000300800 */
[----:B------:R-:W2:Y:S04]  /*670c0*/  LDL.LU R10, [R1+0x268] ;  /* 0x00026800010a7983 */ /* 0x000ea80000300800 */
[----:B------:R-:W2:Y:S04]  /*670d0*/  LDL.LU R11, [R1+0x26c] ;  /* 0x00026c00010b7983 */ /* 0x000ea80000300800 */
[----:B------:R-:W2:Y:S04]  /*670e0*/  LDL.LU.64 R22, [R1+0x1eb0] ;  /* 0x001eb00001167983 */ /* 0x000ea80000300a00 */
[----:B------:R-:W-:Y:S04]  /*670f0*/  STL.64 [R1+0x3a0], R16 ;  /* 0x0003a01001007387 */ /* 0x000fe80000100a00 */
[----:B------:R0:W-:Y:S04]  /*67100*/  STL.64 [R1+0x3a8], R18 ;  /* 0x0003a81201007387 */ /* 0x0001e80000100a00 */
[----:B0-----:R-:W2:Y:S04]  /*67110*/  LDL.LU.64 R18, [R1+0x1ea8] ;  /* 0x001ea80001127983 */ /* 0x001ea80000300a00 */
[----:B------:R-:W2:Y:S04]  /*67120*/  LDL.LU.64 R16, [R1+0x1ea0] ;  /* 0x001ea00001107983 */ /* 0x000ea80000300a00 */
[----:B------:R-:W-:Y:S04]  /*67130*/  STL.64 [R1+0x1e50], R6 ;  /* 0x001e500601007387 */ /* 0x000fe80000100a00 */
[----:B----4-:R0:W-:Y:S04]  /*67140*/  STL.64 [R1+0x1e48], R4 ;  /* 0x001e480401007387 */ /* 0x0101e80000100a00 */
[----:B0-----:R-:W4:Y:S04]  /*67150*/  LDL.LU R4, [R1+0x280] ;  /* 0x0002800001047983 */ /* 0x001f280000300800 */
[----:B------:R-:W4:Y:S04]  /*67160*/  LDL.LU R5, [R1+0x284] ;  /* 0x0002840001057983 */ /* 0x000f280000300800 */
[----:B------:R-:W4:Y:S04]  /*67170*/  LDL.LU R6, [R1+0x288] ;  /* 0x0002880001067983 */ /* 0x000f280000300800 */
[----:B------:R-:W4:Y:S01]  /*67180*/  LDL.LU R7, [R1+0x28c] ;  /* 0x00028c0001077983 */ /* 0x000f220000300800 */
        /* <DEDUP_REMOVED lines=8> */
[----:B------:R-:W4:Y:S02]  /*67210*/  LDL.LU.64 R22, [R1+0x1e88] ;  /* 0x001e880001167983 */ /* 0x000f240000300a00 */
[C---:B----4-:R-:W-:Y:S11]  /*67220*/  HMMA.16816.F32.BF16 R4, R16.reuse, R22, R4 ;  /* 0x000000161004723c */ /* 0x050ff60000041804 */
[----:B------:R-:W-:Y:S11]  /*67230*/  @!UPT UIADD3 URZ, URZ, URZ, URZ ;  /* 0x0000003f3f3ff290 */ /* 0x000ff6000fffe03f */
[----:B------:R-:W-:Y:S01]  /*67240*/  @!UPT UIADD3 URZ, URZ, URZ, URZ ;  /* 0x0000003f3f3ff290 */ /* 0x000fe2000fffe03f */
[----:B------:R0:W-:Y:S04]  /*67250*/  STL.64 [R1+0x6e0], R4 ;  /* 0x0006e00401007387 */ /* 0x0001e80000100a00 */
[----:B------:R1:W-:Y:S01]  /*67260*/  STL.64 [R1+0x6e8], R6 ;  /* 0x0006e80601007387 */ /* 0x0003e20000100a00 */
[----:B0-----:R-:W-:Y:S01]  /*67270*/  IMAD.MOV.U32 R5, RZ, RZ, R22 ;  /* 0x000000ffff057224 */ /* 0x001fe200078e0016 */
[----:B------:R-:W-:Y:S02]  /*67280*/  MOV R4, R23 ;  /* 0x0000001700047202 */ /* 0x000fe40000000f00 */
[----:B------:R-:W2:Y:S02]  /*67290*/  LDL.LU.64 R22, [R1+0x1e80] ;  /* 0x001e800001167983 */ /* 0x000ea40000300a00 */
[C---:B--2---:R-:W-:Y:S01]  /*672a0*/  HMMA.16816.F32.BF16 R24, R16.reuse, R22, R24 ;  /* 0x000000161018723c */ /* 0x044fe20000041818 */
[----:B-1----:R-:W-:Y:S01]  /*672b0*/  MOV R7, R22 ;  /* 0x0000001600077202 */ /* 0x002fe20000000f00 */
[----:B------:R-:W-:Y:S11]  /*672c0*/  IMAD.MOV.U32 R6, RZ, RZ, R23 ;  /* 0x000000ffff067224 */ /* 0x000ff600078e0017 */
[----:B------:R-:W-:Y:S10]  /*672d0*/  @!UPT UIADD3 URZ, URZ, URZ, URZ ;  /* 0x0000003f3f3ff290 */ /* 0x000ff4000fffe03f */
[----:B------:R-:W-:Y:S04]  /*672e0*/  STL.64 [R1+0x6d0], R24 ;  /* 0x0006d01801007387 */ /* 0x000fe80000100a00 */
[----:B------:R0:W-:Y:S04]  /*672f0*/  STL.64 [R1+0x6d8], R26 ;  /* 0x0006d81a01007387 */ /* 0x0001e80000100a00 */
[----:B0-----:R-:W3:Y:S04]  /*67300*/  LDL.LU.64 R26, [R1+0x1e78] ;  /* 0x001e7800011a7983 */ /* 0x001ee80000300a00 */
[----:B------:R-:W2:Y:S02]  /*67310*/  LDL.LU.64 R22, [R1+0x1e70] ;  /* 0x001e700001167983 */ /* 0x000ea40000300a00 */
[C---:B--2---:R-:W-:Y:S02]  /*67320*/  HMMA.16816.F32.BF16 R8, R16.reuse, R22, R8 ;  /* 0x000000161008723c */ /* 0x044fe40000041808 */
[----:B------:R0:W-:Y:S06]  /*67330*/  STL.64 [R1+0x1de8], R22 ;  /* 0x001de81601007387 */ /* 0x0001ec0000100a00 */
[----:B---3--:R-:W-:Y:S01]  /*67340*/  HMMA.16816.F32.BF16 R12, R16, R26, R12 ;  /* 0x0000001a100c723c */ /* 0x008fe2000004180c */
[----:B0-----:R-:W-:-:S02]  /*67350*/  MOV R22, R7 ;  /* 0x0000000700167202 */ /* 0x001fc40000000f00 */
[----:B------:R-:W-:Y:S11]  /*67360*/  MOV R23, R6 ;  /* 0x0000000600177202 */ /* 0x000ff60000000f00 */
[----:B------:R-:W-:Y:S01]  /*67370*/  @!UPT UIADD3 URZ, URZ, URZ, URZ ;  /* 0x0000003f3f3ff290 */ /* 0x000fe2000fffe03f */
[----:B------:R-:W-:Y:S04]  /*67380*/  STL.64 [R1+0x6c0], R8 ;  /* 0x0006c00801007387 */ /* 0x000fe80000100a00 */
[----:B------:R-:W-:Y:S04]  /*67390*/  STL.64 [R1+0x6c8], R10 ;  /* 0x0006c80a01007387 */ /* 0x000fe80000100a00 */
[----:B------:R0:W-:Y:S02]  /*673a0*/  STL.64 [R1+0x1e00], R22 ;  /* 0x001e001601007387 */ /* 0x0001e40000100a00 */
[----:B0-----:R-:W-:Y:S01]  /*673b0*/  IMAD.MOV.U32 R22, RZ, RZ, R5 ;  /* 0x000000ffff167224 */ /* 0x001fe200078e0005 */
[----:B------:R-:W-:-:S05]  /*673c0*/  MOV R23, R4 ;  /* 0x0000000400177202 */ /* 0x000fca0000000f00 */
[----:B------:R0:W-:Y:S04]  /*673d0*/  STL.64 [R1+0x1e18], R22 ;  /* 0x001e181601007387 */ /* 0x0001e80000100a00 */
[----:B------:R-:W2:Y:S04]  /*673e0*/  LDL.LU R8, [R1+0x240] ;  /* 0x0002400001087983 */ /* 0x000ea80000300800 */
[----:B------:R-:W2:Y:S04]  /*673f0*/  LDL.LU R9, [R1+0x244] ;  /* 0x0002440001097983 */ /* 0x000ea80000300800 */
[----:B------:R-:W2:Y:S01]  /*67400*/  LDL.LU R10, [R1+0x248] ;  /* 0x00024800010a7983 */ /* 0x000ea20000300800 */
[----:B0-----:R-:W-:Y:S01]  /*67410*/  MOV R22, R3 ;  /* 0x0000000300167202 */ /* 0x001fe20000000f00 */
[----:B------:R-:W-:-:S02]  /*67420*/  IMAD.MOV.U32 R23, RZ, RZ, R0 ;  /* 0x000000ffff177224 */ /* 0x000fc400078e0000 */
[----:B------:R-:W2:Y:S04]  /*67430*/  LDL.LU R11, [R1+0x24c] ;  /* 0x00024c00010b7983 */ /* 0x000ea80000300800 */
[----:B------:R-:W3:Y:S04]  /*67440*/  LDL.LU R4, [R1+0x230] ;  /* 0x0002300001047983 */ /* 0x000ee80000300800 */
[----:B------:R-:W3:Y:S04]  /*67450*/  LDL.LU R5, [R1+0x234] ;  /* 0x0002340001057983 */ /* 0x000ee80000300800 */
[----:B------:R-:W3:Y:S04]  /*67460*/  LDL.LU R6, [R1+0x238] ;  /* 0x0002380001067983 */ /* 0x000ee80000300800 */
[----:B------:R-:W3:Y:S04]  /*67470*/  LDL.LU R7, [R1+0x23c] ;  /* 0x00023c0001077983 */ /* 0x000ee80000300800 */
[----:B------:R0:W-:Y:S04]  /*67480*/  STL.64 [R1+0x1e40], R22 ;  /* 0x001e401601007387 */ /* 0x0001e80000100a00 */
[----:B------:R-:W4:Y:S04]  /*67490*/  LDL.LU R20, [R1+0x220] ;  /* 0x0002200001147983 */ /* 0x000f280000300800 */
[----:B------:R-:W4:Y:S04]  /*674a0*/  LDL.LU R21, [R1+0x224] ;  /* 0x0002240001157983 */ /* 0x000f280000300800 */
[----:B0-----:R-:W4:Y:S04]  /*674b0*/  LDL.LU R22, [R1+0x228] ;  /* 0x0002280001167983 */ /* 0x001f280000300800 */
[----:B------:R-:W4:Y:S04]  /*674c0*/  LDL.LU R23, [R1+0x22c] ;  /* 0x00022c0001177983 */ /* 0x000f280000300800 */
[----:B------:R-:W-:Y:S04]  /*674d0*/  STL.64 [R1+0x6b0], R12 ;  /* 0x0006b00c01007387 */ /* 0x000fe80000100a00 */
[----:B------:R0:W-:Y:S04]  /*674e0*/  STL.64 [R1+0x6b8], R14 ;  /* 0x0006b80e01007387 */ /* 0x0001e80000100a00 */
[----:B0-----:R-:W2:Y:S04]  /*674f0*/  LDL.LU.64 R14, [R1+0x1e68] ;  /* 0x001e6800010e7983 */ /* 0x001ea80000300a00 */
        /* <DEDUP_REMOVED lines=27> */
[----:B------:R-:W2:Y:S01]  /*676b0*/  LDL.LU.64 R8, [R1+0x1e58] ;  /* 0x001e580001087983 */ /* 0x000ea20000300a00 */
[C---:B---3--:R-:W-:Y:S11]  /*676c0*/  HMMA.16816.F32.BF16 R4, R16.reuse, R10, R4 ;  /* 0x0000000a1004723c */ /* 0x048ff60000041804 */
[----:B------:R-:W-:Y:S11]  /*676d0*/  @!UPT UIADD3 URZ, URZ, URZ, URZ ;  /* 0x0000003f3f3ff290 */ /* 0x000ff6000fffe03f */
[----:B------:R-:W-:Y:S01]  /*676e0*/  @!UPT UIADD3 URZ, URZ, URZ, URZ ;  /* 0x0000003f3f3ff290 */ /* 0x000fe2000fffe03f */
[----:B------:R-:W-:Y:S04]  /*676f0*/  STL.64 [R1+0x690], R4 ;  /* 0x0006900401007387 */ /* 0x000fe80000100a00 */
[----:B------:R0:W-:Y:S04]  /*67700*/  STL.64 [R1+0x698], R6 ;  /* 0x0006980601007387 */ /* 0x0001e80000100a00 */
[----:B0-----:R-:W4:Y:S04]  /*67710*/  LDL.LU.64 R6, [R1+0x1e50] ;  /* 0x001e500001067983 */ /* 0x001f280000300a00 */
[----:B------:R-:W3:Y:S01]  /*67720*/  LDL.LU.64 R4, [R1+0x1e48] ;  /* 0x001e480001047983 */ /* 0x000ee20000300a00 */
[----:B----4-:R-:W-:Y:S03]  /*67730*/  HMMA.16816.F32.BF16 R16, R16, R6, R20 ;  /* 0x000000061010723c */ /* 0x010fe60000041814 */
[----:B------:R-:W2:Y:S11]  /*67740*/  LDL.LU.64 R22, [R1+0x1e40] ;  /* 0x001e400001167983 */ /* 0x000eb60000300a00 */
[----:B------:R-:W-:Y:S09]  /*67750*/  @!UPT UIADD3 URZ, URZ, URZ, URZ ;  /* 0x0000003f3f3ff290 */ /* 0x000ff2000fffe03f */
[----:B------:R-:W-:Y:S04]  /*67760*/  STL.64 [R1+0x440], R16 ;  /* 0x0004401001007387 */ /* 0x000fe80000100a00 */
[----:B------:R0:W-:Y:S04]  /*67770*/  STL.64 [R1+0x448], R18 ;  /* 0x0004481201007387 */ /* 0x0001e80000100a00 */
[----:B0-----:R-:W2:Y:S04]  /*67780*/  LDL.LU.64 R18, [R1+0x1e38] ;  /* 0x001e380001127983 */ /* 0x001ea80000300a00 */
[----:B------:R-:W2:Y:S02]  /*67790*/  LDL.LU.64 R16, [R1+0x1e30] ;  /* 0x001e300001107983 */ /* 0x000ea40000300a00 */
[C---:B--2---:R-:W-:Y:S02]  /*677a0*/  HMMA.16816.F32.BF16 R20, R16.reuse, R22, R24 ;  /* 0x000000161014723c */ /* 0x044fe40000041818 */
[----:B------:R-:W2:Y:S04]  /*677b0*/  LDL.LU.64 R26, [R1+0x1e28] ;  /* 0x001e2800011a7983 */ /* 0x000ea80000300a00 */
[----:B------:R-:W2:Y:S11]  /*677c0*/  LDL.LU.64 R24, [R1+0x1e20] ;  /* 0x001e200001187983 */ /* 0x000eb60000300a00 */
[----:B------:R-:W-:Y:S06]  /*677d0*/  @!UPT UIADD3 URZ, URZ, URZ, URZ ;  /* 0x0000003f3f3ff290 */ /* 0x000fec000fffe03f */
[----:B------:R-:W-:Y:S04]  /*677e0*/  STL.64 [R1+0x910], R20 ;  /* 0x0009101401007387 */ /* 0x000fe80000100a00 */
[----:B------:R0:W-:Y:S04]  /*677f0*/  STL.64 [R1+0x918], R22 ;  /* 0x0009181601007387 */ /* 0x0001e80000100a00 */
[----:B0-----:R-:W2:Y:S02]  /*67800*/  LDL.LU.64 R22, [R1+0x1e18] ;  /* 0x001e180001167983 */ /* 0x001ea40000300a00 */
        /* <DEDUP_REMOVED lines=14> */
[----:B--2---:R-:W-:Y:S02]  /*678f0*/  HMMA.16816.F32.BF16 R20, R16, R22, R24 ;  /* 0x000000161014723c */ /* 0x004fe40000041818 */
[----:B------:R-:W2:Y:S11]  /*67900*/  LDL.LU.64 R26, [R1+0x1de0] ;  /* 0x001de000011a7983 */ /* 0x000eb60000300a00 */
[----:B------:R-:W-:Y:S10]  /*67910*/  @!UPT UIADD3 URZ, URZ, URZ, URZ ;  /* 0x0000003f3f3ff290 */ /* 0x000ff4000fffe03f */
[----:B------:R-:W-:Y:S04]  /*67920*/  STL.64 [R1+0x8e0], R20 ;  /* 0x0008e01401007387 */ /* 0x000fe80000100a00 */
[----:B------:R0:W-:Y:S04]  /*67930*/  STL.64 [R1+0x8e8], R22 ;  /* 0x0008e81601007387 */ /* 0x0001e80000100a00 */
[----:B0-----:R-:W4:Y:S04]  /*67940*/  LDL.LU.64 R22, [R1+0x1dd8] ;  /* 0x001dd80001167983 */ /* 0x001f280000300a00 */
[----:B------:R-:W4:Y:S01]  /*67950*/  LDL.LU.64 R20, [R1+0x1dd0] ;  /* 0x001dd00001147983 */ /* 0x000f220000300a00 */
[----:B--2---:R-:W-:-:S02]  /*67960*/  MOV R3, R26 ;  /* 0x0000001a00037202 */ /* 0x004fc40000000f00 */
[----:B------:R-:W-:Y:S01]  /*67970*/  MOV R0, R27 ;  /* 0x0000001b00007202 */ /* 0x000fe20000000f00 */
[C---:B----4-:R-:W-:Y:S11]  /*67980*/  HMMA.16816.F32.BF16 R20, R16.reuse, R26, R20 ;  /* 0x0000001a1014723c */ /* 0x050ff60000041814 */
[----:B------:R-:W-:Y:S11]  /*67990*/  @!UPT UIADD3 URZ, URZ, URZ, URZ ;  /* 0x0000003f3f3ff290 */ /* 0x000ff6000fffe03f */
[----:B------:R-:W-:Y:S01]  /*679a0*/  @!UPT UIADD3 URZ, URZ, URZ, URZ ;  /* 0x0000003f3f3ff290 */ /* 0x000fe2000fffe03f */
[----:B------:R-:W-:Y:S04]  /*679b0*/  STL.64 [R1+0x8d0], R20 ;  /* 0x0008d01401007387 */ /* 0x000fe80000100a00 */
[----:B------:R0:W-:Y:S04]  /*679c0*/  STL.64 [R1+0x8d8], R22 ;  /* 0x0008d81601007387 */ /* 0x0001e80000100a00 */
[----:B0-----:R-:W2:Y:S04]  /*679d0*/  LDL.LU.64 R22, [R1+0x1dc8] ;  /* 0x001dc80001167983 */ /* 0x001ea80000300a00 */
[----:B------:R-:W2:Y:S04]  /*679e0*/  LDL.LU.64 R20, [R1+0x1dc0] ;  /* 0x001dc00001147983 */ /* 0x000ea80000300a00 */
[----:B------:R-:W4:Y:S04]  /*679f0*/  LDL.LU.64 R26, [R1+0x1db8] ;  /* 0x001db800011a7983 */ /* 0x000f280000300a00 */
[----:B------:R-:W4:Y:S04]  /*67a00*/  LDL.LU.64 R24, [R1+0x1db0] ;  /* 0x001db00001187983 */ /* 0x000f280000300a00 */
[----:B------:R-:W2:Y:S04]  /*67a10*/  LDL.LU R12, [R1+0xae0] ;  /* 0x000ae000010c7983 */ /* 0x000ea80000300800 */
[----:B------:R-:W2:Y:S01]  /*67a20*/  LDL.LU R13, [R1+0xadc] ;  /* 0x000adc00010d7983 */ /* 0x000ea20000300800 */
[C---:B----4-:R-:W-:Y:S11]  /*67a30*/  HMMA.16816.F32.BF16 R24, R16.reuse, R14, R24 ;  /* 0x0000000e1018723c */ /* 0x050ff60000041818 */
[----:B------:R-:W-:Y:S11]  /*67a40*/  @!UPT UIADD3 URZ, URZ, URZ, URZ ;  /* 0x0000003f3f3ff290 */ /* 0x000ff6000fffe03f */
[----:B------:R-:W-:Y:S01]  /*67a50*/  @!UPT UIADD3 URZ, URZ, URZ, URZ ;  /* 0x0000003f3f3ff290 */ /* 0x000fe2000fffe03f */
[----:B------:R-:W-:Y:S04]  /*67a60*/  STL.64 [R1+0x8c0], R24 ;  /* 0x0008c01801007387 */ /* 0x000fe80000100a00 */
[----:B------:R0:W-:Y:S04]  /*67a70*/  STL.64 [R1+0x8c8], R26 ;  /* 0x0008c81a01007387 */ /* 0x0001e80000100a00 */
[----:B0-----:R-:W4:Y:S04]  /*67a80*/  LDL.LU.64 R26, [R1+0x1da8] ;  /* 0x001da800011a7983 */ /* 0x001f280000300a00 */
[----:B------:R-:W3:Y:S04]  /*67a90*/  LDL.LU.64 R24, [R1+0x1da0] ;  /* 0x001da00001187983 */ /* 0x000ee80000300a00 */
[----:B------:R-:W-:Y:S04]  /*67aa0*/  STL.64 [R1+0x1cf8], R14 ;  /* 0x001cf80e01007387 */ /* 0x000fe80000100a00 */
[----:B--2---:R0:W-:Y:S04]  /*67ab0*/  STL.64 [R1+0x1cf0], R12 ;  /* 0x001cf00c01007387 */ /* 0x0041e80000100a00 */
[----:B0-----:R-:W2:Y:S04]  /*67ac0*/  LDL.LU R12, [R1+0x1a0] ;  /* 0x0001a000010c7983 */ /* 0x001ea80000300800 */
[----:B------:R-:W2:Y:S04]  /*67ad0*/  LDL.LU R13, [R1+0x1a4] ;  /* 0x0001a400010d7983 */ /* 0x000ea80000300800 */
[----:B------:R-:W2:Y:S04]  /*67ae0*/  LDL.LU R14, [R1+0x1a8] ;  /* 0x0001a800010e7983 */ /* 0x000ea80000300800 */
[----:B------:R-:W2:Y:S01]  /*67af0*/  LDL.LU R15, [R1+0x1ac] ;  /* 0x0001ac00010f7983 */ /* 0x000ea20000300800 */
[C---:B------:R-:W-:Y:S11]  /*67b00*/  HMMA.16816.F32.BF16 R20, R16.reuse, R10, R20 ;  /* 0x0000000a1014723c */ /* 0x040ff60000041814 */
[----:B------:R-:W-:Y:S11]  /*67b10*/  @!UPT UIADD3 URZ, URZ, URZ, URZ ;  /* 0x0000003f3f3ff290 */ /* 0x000ff6000fffe03f */
[----:B------:R-:W-:Y:S01]  /*67b20*/  @!UPT UIADD3 URZ, URZ, URZ, URZ ;  /* 0x0000003f3f3ff290 */ /* 0x000fe2000fffe03f */
[----:B------:R-:W-:Y:S04]  /*67b30*/  STL.64 [R1+0x8b0], R20 ;  /* 0x0008b01401007387 */ /* 0x000fe80000100a00 */
[----:B------:R0:W-:Y:S04]  /*67b40*/  STL.64 [R1+0x8b8], R22 ;  /* 0x0008b81601007387 */ /* 0x0001e80000100a00 */
[----:B0-----:R-:W3:Y:S04]  /*67b50*/  LDL.LU.64 R22, [R1+0x1d98] ;  /* 0x001d980001167983 */ /* 0x001ee80000300a00 */
[----:B------:R-:W3:Y:S04]  /*67b60*/  LDL.LU.64 R20, [R1+0x1d90] ;  /* 0x001d900001147983 */ /* 0x000ee80000300a00 */
[----:B------:R-:W-:Y:S04]  /*67b70*/  STL.64 [R1+0x1d58], R10 ;  /* 0x001d580a01007387 */ /* 0x000fe80000100a00 */
[----:B------:R-:W-:Y:S01]  /*67b80*/  STL.64 [R1+0x1d50], R6 ;  /* 0x001d500601007387 */ /* 0x000fe20000100a00 */
[----:B--2---:R-:W-:Y:S11]  /*67b90*/  HMMA.16816.F32.BF16 R12, R16, R6, R12 ;  /* 0x00000006100c723c */ /* 0x004ff6000004180c */
[----:B------:R-:W-:Y:S11]  /*67ba0*/  @!UPT UIADD3 URZ, URZ, URZ, URZ ;  /* 0x0000003f3f3ff290 */ /* 0x000ff6000fffe03f */
[----:B------:R-:W-:Y:S01]  /*67bb0*/  @!UPT UIADD3 URZ, URZ, URZ, URZ ;  /* 0x0000003f3f3ff290 */ /* 0x000fe2000fffe03f */
[----:B------:R0:W-:Y:S04]  /*67bc0*/  STL.64 [R1+0x8a0], R12 ;  /* 0x0008a00c01007387 */ /* 0x0001e80000100a00 */
[----:B------:R1:W-:Y:S04]  /*67bd0*/  STL.64 [R1+0x8a8], R14 ;  /* 0x0008a80e01007387 */ /* 0x0003e80000100a00 */
[----:B0-----:R-:W2:Y:S04]  /*67be0*/  LDL.LU R12, [R1+0x150] ;  /* 0x00015000010c7983 */ /* 0x001ea80000300800 */
[----:B------:R-:W2:Y:S04]  /*67bf0*/  LDL.LU R13, [R1+0x154] ;  /* 0x00015400010d7983 */ /* 0x000ea80000300800 */
[----:B-1----:R-:W2:Y:S04]  /*67c00*/  LDL.LU R14, [R1+0x158] ;  /* 0x00015800010e7983 */ /* 0x002ea80000300800 */
[----:B------:R-:W2:Y:S04]  /*67c10*/  LDL.LU R15, [R1+0x15c] ;  /* 0x00015c00010f7983 */ /* 0x000ea80000300800 */
[----:B--2---:R0:W-:Y:S04]  /*67c20*/  STL.64 [R1+0x1d08], R14 ;  /* 0x001d080e01007387 */ /* 0x0041e80000100a00 */
[----:B------:R-:W-:Y:S04]  /*67c30*/  STL.64 [R1+0x1d00], R12 ;  /* 0x001d000c01007387 */ /* 0x000fe80000100a00 */
[----:B0-----:R-:W2:Y:S01]  /*67c40*/  LDL.LU.64 R14, [R1+0xd8] ;  /* 0x0000d800010e7983 */ /* 0x001ea20000300a00 */
[----:B---3--:R-:W-:Y:S01]  /*67c50*/  MOV R18, R5 ;  /* 0x0000000500127202 */ /* 0x008fe20000000f00 */
[----:B------:R-:W-:-:S02]  /*67c60*/  IMAD.MOV.U32 R19, RZ, RZ, R4 ;  /* 0x000000ffff137224 */ /* 0x000fc400078e0004 */
[----:B--2---:R0:W-:Y:S04]  /*67c70*/  STL.64 [R1+0x1d20], R14 ;  /* 0x001d200e01007387 */ /* 0x0041e80000100a00 */
[----:B0-----:R-:W2:Y:S01]  /*67c80*/  LDL.LU.64 R14, [R1+0xe8] ;  /* 0x0000e800010e7983 */ /* 0x001ea20000300a00 */
[----:B----4-:R-:W-:Y:S01]  /*67c90*/  IMAD.MOV.U32 R16, RZ, RZ, R27 ;  /* 0x000000ffff107224 */ /* 0x010fe200078e001b */
[----:B------:R-:W-:Y:S02]  /*67ca0*/  MOV R17, R26 ;  /* 0x0000001a00117202 */ /* 0x000fe40000000f00 */
[----:B------:R-:W-:Y:S01]  /*67cb0*/  MOV R26, R20 ;  /* 0x00000014001a7202 */ /* 0x000fe20000000f00 */
[----:B--2---:R0:W-:Y:S04]  /*67cc0*/  STL.64 [R1+0x1d38], R14 ;  /* 0x001d380e01007387 */ /* 0x0041e80000100a00 */
[----:B0-----:R-:W2:Y:S04]  /*67cd0*/  LDL.LU.64 R14, [R1+0xf8] ;  /* 0x0000f800010e7983 */ /* 0x001ea80000300a00 */
[----:B------:R0:W-:Y:S04]  /*67ce0*/  STL.64 [R1+0x1bf0], R18 ;  /* 0x001bf01201007387 */ /* 0x0001e80000100a00 */
[----:B------:R1:W-:Y:S01]  /*67cf0*/  STL.64 [R1+0x1be8], R16 ;  /* 0x001be81001007387 */ /* 0x0003e20000100a00 */
[----:B0-----:R-:W-:Y:S01]  /*67d00*/  MOV R19, R8 ;  /* 0x0000000800137202 */ /* 0x001fe20000000f00 */
[----:B------:R-:W-:-:S02]  /*67d10*/  IMAD.MOV.U32 R18, RZ, RZ, R9 ;  /* 0x000000ffff127224 */ /* 0x000fc400078e0009 */
[----:B------:R-:W3:Y:S01]  /*67d20*/  LDL.LU R8, [R1+0x190] ;  /* 0x0001900001087983 */ /* 0x000ee20000300800 */
[----:B-1----:R-:W-:-:S03]  /*67d30*/  MOV R17, R24 ;  /* 0x0000001800117202 */ /* 0x002fc60000000f00 */
[----:B------:R-:W3:Y:S01]  /*67d40*/  LDL.LU R9, [R1+0x194] ;  /* 0x0001940001097983 */ /* 0x000ee20000300800 */
[----:B------:R-:W-:-:S03]  /*67d50*/  MOV R16, R25 ;  /* 0x0000001900107202 */ /* 0x000fc60000000f00 */
[----:B------:R-:W3:Y:S01]  /*67d60*/  LDL.LU R10, [R1+0x198] ;  /* 0x00019800010a7983 */ /* 0x000ee20000300800 */
[----:B------:R-:W-:Y:S01]  /*67d70*/  MOV R24, R22 ;  /* 0x0000001600187202 */ /* 0x000fe20000000f00 */
[----:B------:R-:W-:Y:S02]  /*67d80*/  IMAD.MOV.U32 R25, RZ, RZ, R21 ;  /* 0x000000ffff197224 */ /* 0x000fe400078e0015 */
[----:B------:R-:W3:Y:S04]  /*67d90*/  LDL.LU R11, [R1+0x19c] ;  /* 0x00019c00010b7983 */ /* 0x000ee80000300800 */
[----:B------:R-:W4:Y:S04]  /*67da0*/  LDL.LU.64 R6, [R1+0x108] ;  /* 0x0001080001067983 */ /* 0x000f280000300a00 */
[----:B------:R-:W2:Y:S04]  /*67db0*/  LDL.LU R22, [R1+0x1d88] ;  /* 0x001d880001167983 */ /* 0x000ea80000300800 */
[----:B------:R-:W2:Y:S04]  /*67dc0*/  LDL.LU R21, [R1+0x1d84] ;  /* 0x001d840001157983 */ /* 0x000ea80000300800 */
[----:B------:R-:W2:Y:S04]  /*67dd0*/  LDL.LU R20, [R1+0x1d80] ;  /* 0x001d800001147983 */ /* 0x000ea80000300800 */
[----:B------:R-:W2:Y:S04]  /*67de0*/  LDL.LU R27, [R1+0x14c] ;  /* 0x00014c00011b7983 */ /* 0x000ea80000300800 */
[----:B--2---:R0:W-:Y:S04]  /*67df0*/  STL.64 [R1+0x1d18], R26 ;  /* 0x001d181a01007387 */ /* 0x0041e80000100a00 */
[----:B------:R1:W-:Y:S01]  /*67e00*/  STL.64 [R1+0x1d10], R24 ;  /* 0x001d101801007387 */ /* 0x0003e20000100a00 */
[----:B0-----:R-:W-:-:S02]  /*67e10*/  MOV R26, R21 ;  /* 0x00000015001a7202 */ /* 0x001fc40000000f00 */
[----:B------:R-:W-:Y:S02]  /*67e20*/  MOV R27, R20 ;  /* 0x00000014001b7202 */ /* 0x000fe40000000f00 */
[----:B-1----:R-:W-:Y:S01]  /*67e30*/  MOV R24, R23 ;  /* 0x0000001700187202 */ /* 0x002fe20000000f00 */
[----:B------:R-:W-:Y:S01]  /*67e40*/  IMAD.MOV.U32 R25, RZ, RZ, R22 ;  /* 0x000000ffff197224 */ /* 0x000fe200078e0016 */
[----:B------:R-:W2:Y:S04]  /*67e50*/  LDL.LU R23, [R1+0x1d7c] ;  /* 0x001d7c0001177983 */ /* 0x000ea80000300800 */
        /* <DEDUP_REMOVED lines=14> */
[----:B------:R-:W-:Y:S01]  /*67f40*/  MOV R25, R21 ;  /* 0x0000001500197202 */ /* 0x000fe20000000f00 */
[----:B------:R-:W3:Y:S04]  /*67f50*/  LDL.LU R20, [R1+0x1d6c] ;  /* 0x001d6c0001147983 */ /* 0x000ee80000300800 */
[----:B------:R-:W3:Y:S04]  /*67f60*/  LDL.LU R21, [R1+0x1d68] ;  /* 0x001d680001157983 */ /* 0x000ee80000300800 */
[----:B------:R-:W3:Y:S04]  /*67f70*/  LDL.LU R22, [R1+0x1d64] ;  /* 0x001d640001167983 */ /* 0x000ee80000300800 */
[----:B------:R-:W3:Y:S04]  /*67f80*/  LDL.LU R23, [R1+0x1d60] ;  /* 0x001d600001177983 */ /* 0x000ee80000300800 */
[----:B------:R-:W-:Y:S04]  /*67f90*/  STL.64 [R1+0x1c00], R18 ;  /* 0x001c001201007387 */ /* 0x000fe80000100a00 */
[----:B------:R0:W-:Y:S04]  /*67fa0*/  STL.64 [R1+0x1bf8], R16 ;  /* 0x001bf81001007387 */ /* 0x0001e80000100a00 */
[----:B0-----:R-:W2:Y:S04]  /*67fb0*/  LDL.LU R16, [R1+0x70] ;  /* 0x0000700001107983 */ /* 0x001ea80000300800 */
[----:B------:R-:W2:Y:S04]  /*67fc0*/  LDL.LU R17, [R1+0x74] ;  /* 0x0000740001117983 */ /* 0x000ea80000300800 */
[----:B------:R-:W2:Y:S01]  /*67fd0*/  LDL.LU R18, [R1+0x78] ;  /* 0x0000780001127983 */ /* 0x000ea20000300800 */
[----:B------:R-:W-:-:S02]  /*67fe0*/  MOV R19, R28 ;  /* 0x0000001c00137202 */ /* 0x000fc40000000f00 */
[----:B----4-:R-:W-:Y:S01]  /*67ff0*/  MOV R4, R7 ;  /* 0x0000000700047202 */ /* 0x010fe20000000f00 */
[C---:B---3--:R-:W-:Y:S08]  /*68000*/  HMMA.16816.F32.BF16 R8, R20.reuse, R6, R8 ;  /* 0x000000061408723c */ /* 0x048ff00000041808 */
[----:B------:R-:W-:Y:S01]  /*68010*/  HMMA.16816.F32.BF16 R24, R20, R14, R24 ;  /* 0x0000000e1418723c */ /* 0x000fe20000041818 */
[----:B--2---:R-:W-:Y:S04]  /*68020*/  STL.64 [R1+0x1c10], R18 ;  /* 0x001c101201007387 */ /* 0x004fe80000100a00 */
[----:B------:R-:W-:Y:S10]  /*68030*/  STL.64 [R1+0x1c08], R16 ;  /* 0x001c081001007387 */ /* 0x000ff40000100a00 */
[----:B------:R0:W-:Y:S04]  /*68040*/  STL.64 [R1+0x920], R8 ;  /* 0x0009200801007387 */ /* 0x0001e80000100a00 */
[----:B------:R1:W-:Y:S01]  /*68050*/  STL.64 [R1+0x928], R10 ;  /* 0x0009280a01007387 */ /* 0x0003e20000100a00 */
[----:B0-----:R-:W-:-:S03]  /*68060*/  MOV R8, R6 ;  /* 0x0000000600087202 */ /* 0x001fc60000000f00 */
[----:B-1----:R-:W2:Y:S04]  /*68070*/  LDL.LU.64 R10, [R1+0x1d58] ;  /* 0x001d5800010a7983 */ /* 0x002ea80000300a00 */
[----:B------:R-:W3:Y:S01]  /*68080*/  LDL.LU.64 R6, [R1+0x1d50] ;  /* 0x001d500001067983 */ /* 0x000ee20000300a00 */
[----:B------:R-:W-:-:S03]  /*68090*/  IMAD.MOV.U32 R16, RZ, RZ, R14 ;  /* 0x000000ffff107224 */ /* 0x000fc600078e000e */
[----:B------:R-:W-:Y:S01]  /*680a0*/  STL.64 [R1+0x930], R24 ;  /* 0x0009301801007387 */ /* 0x000fe20000100a00 */
[----:B------:R-:W-:-:S03]  /*680b0*/  MOV R9, R15 ;  /* 0x0000000f00097202 */ /* 0x000fc60000000f00 */
[----:B------:R0:W-:Y:S04]  /*680c0*/  STL.64 [R1+0x938], R26 ;  /* 0x0009381a01007387 */ /* 0x0001e80000100a00 */
[----:B0-----:R-:W4:Y:S04]  /*680d0*/  LDL.LU.64 R26, [R1+0x1d48] ;  /* 0x001d4800011a7983 */ /* 0x001f280000300a00 */
[----:B------:R-:W4:Y:S04]  /*680e0*/  LDL.LU.64 R24, [R1+0x1d40] ;  /* 0x001d400001187983 */ /* 0x000f280000300a00 */
[----:B------:R-:W4:Y:S01]  /*680f0*/  LDL.LU.64 R14, [R1+0x1d38] ;  /* 0x001d3800010e7983 */ /* 0x000f220000300a00 */
[----:B------:R-:W-:Y:S01]  /*68100*/  MOV R18, R3 ;  /* 0x0000000300127202 */ /* 0x000fe20000000f00 */
[C---:B----4-:R-:W-:Y:S01]  /*68110*/  HMMA.16816.F32.BF16 R24, R20.reuse, R14, R24 ;  /* 0x0000000e1418723c */ /* 0x050fe20000041818 */
[----:B------:R-:W-:Y:S01]  /*68120*/  MOV R3, R14 ;  /* 0x0000000e00037202 */ /* 0x000fe20000000f00 */
[----:B------:R-:W-:Y:S11]  /*68130*/  IMAD.MOV.U32 R17, RZ, RZ, R15 ;  /* 0x000000ffff117224 */ /* 0x000ff600078e000f */
[----:B------:R-:W-:Y:S10]  /*68140*/  @!UPT UIADD3 URZ, URZ, URZ, URZ ;  /* 0x0000003f3f3ff290 */ /* 0x000ff4000fffe03f */
[----:B------:R-:W-:Y:S04]  /*68150*/  STL.64 [R1+0x940], R24 ;  /* 0x0009401801007387 */ /* 0x000fe80000100a00 */
[----:B------:R0:W-:Y:S04]  /*68160*/  STL.64 [R1+0x948], R26 ;  /* 0x0009481a01007387 */ /* 0x0001e80000100a00 */
[----:B0-----:R-:W4:Y:S04]  /*68170*/  LDL.LU.64 R26, [R1+0x1d30] ;  /* 0x001d3000011a7983 */ /* 0x001f280000300a00 */
[----:B------:R-:W4:Y:S04]  /*68180*/  LDL.LU.64 R24, [R1+0x1d28] ;  /* 0x001d280001187983 */ /* 0x000f280000300a00 */
[----:B------:R-:W4:Y:S01]  /*68190*/  LDL.LU.64 R14, [R1+0x1d20] ;  /* 0x001d2000010e7983 */ /* 0x000f220000300a00 */
[----:B------:R-:W-:Y:S01]  /*681a0*/  IMAD.MOV.U32 R19, RZ, RZ, R0 ;  /* 0x000000ffff137224 */ /* 0x000fe200078e0000 */
[----:B----4-:R-:W-:Y:S01]  /*681b0*/  HMMA.16816.F32.BF16 R24, R20, R14, R24 ;  /* 0x0000000e1418723c */ /* 0x010fe20000041818 */
[----:B------:R-:W-:-:S02]  /*681c0*/  MOV R0, R14 ;  /* 0x0000000e00007202 */ /* 0x000fc40000000f00 */
[----:B------:R-:W-:Y:S11]  /*681d0*/  MOV R28, R15 ;  /* 0x0000000f001c7202 */ /* 0x000ff60000000f00 */
[----:B------:R-:W-:Y:S09]  /*681e0*/  @!UPT UIADD3 URZ, URZ, URZ, URZ ;  /* 0x0000003f3f3ff290 */ /* 0x000ff2000fffe03f */
[----:B------:R-:W-:Y:S04]  /*681f0*/  STL.64 [R1+0x950], R24 ;  /* 0x0009501801007387 */ /* 0x000fe80000100a00 */
[----:B------:R0:W-:Y:S04]  /*68200*/  STL.64 [R1+0x958], R26 ;  /* 0x0009581a01007387 */ /* 0x0001e80000100a00 */
[----:B0-----:R-:W4:Y:S04]  /*68210*/  LDL.LU.64 R26, [R1+0x1d18] ;  /* 0x001d1800011a7983 */ /* 0x001f280000300a00 */
[----:B------:R-:W4:Y:S04]  /*68220*/  LDL.LU.64 R24, [R1+0x1d10] ;  /* 0x001d100001187983 */ /* 0x000f280000300a00 */
[----:B------:R-:W2:Y:S04]  /*68230*/  LDL.LU.64 R14, [R1+0x1d08] ;  /* 0x001d0800010e7983 */ /* 0x000ea80000300a00 */
[----:B------:R-:W2:Y:S04]  /*68240*/  LDL.LU.64 R12, [R1+0x1d00] ;  /* 0x001d0000010c7983 */ /* 0x000ea80000300a00 */
[----:B------:R-:W3:Y:S01]  /*68250*/  LDL.LU R5, [R1+0xb64] ;  /* 0x000b640001057983 */ /* 0x000ee20000300800 */
[----:B--2---:R-:W-:Y:S11]  /*68260*/  HMMA.16816.F32.BF16 R12, R20, R18, R12 ;  /* 0x00000012140c723c */ /* 0x004ff6000004180c */
[----:B------:R-:W-:Y:S11]  /*68270*/  @!UPT UIADD3 URZ, URZ, URZ, URZ ;  /* 0x0000003f3f3ff290 */ /* 0x000ff6000fffe03f */
[----:B------:R-:W-:Y:S01]  /*68280*/  @!UPT UIADD3 URZ, URZ, URZ, URZ ;  /* 0x0000003f3f3ff290 */ /* 0x000fe2000fffe03f */
[----:B------:R-:W-:Y:S04]  /*68290*/  STL.64 [R1+0x960], R12 ;  /* 0x0009600c01007387 */ /* 0x000fe80000100a00 */
[----:B------:R0:W-:Y:S04]  /*682a0*/  STL.64 [R1+0x968], R14 ;  /* 0x0009680e01007387 */ /* 0x0001e80000100a00 */
[----:B0-----:R-:W4:Y:S04]  /*682b0*/  LDL.LU.64 R14, [R1+0x1cf8] ;  /* 0x001cf800010e7983 */ /* 0x001f280000300a00 */
[----:B------:R-:W2:Y:S04]  /*682c0*/  LDL.LU.64 R12, [R1+0x1cf0] ;  /* 0x001cf000010c7983 */ /* 0x000ea80000300a00 */
[----:B------:R0:W-:Y:S02]  /*682d0*/  STL.64 [R1+0x1c28], R18 ;  /* 0x001c281201007387 */ /* 0x0001e40000100a00 */
[----:B0-----:R-:W-:Y:S01]  /*682e0*/  IMAD.MOV.U32 R18, RZ, RZ, R0 ;  /* 0x000000ffff127224 */ /* 0x001fe200078e0000 */
[----:B------:R-:W-:Y:S01]  /*682f0*/  MOV R19, R28 ;  /* 0x0000001c00137202 */ /* 0x000fe20000000f00 */
[----:B------:R-:W2:Y:S04]  /*68300*/  LDL.LU R0, [R1+0x1ce8] ;  /* 0x001ce80001007983 */ /* 0x000ea80000300800 */
[----:B------:R-:W2:Y:S04]  /*68310*/  LDL.LU R28, [R1+0x1ce4] ;  /* 0x001ce400011c7983 */ /* 0x000ea80000300800 */
[----:B------:R0:W-:Y:S02]  /*68320*/  STL.64 [R1+0x1c40], R18 ;  /* 0x001c401201007387 */ /* 0x0001e40000100a00 */
[----:B0-----:R-:W-:Y:S01]  /*68330*/  MOV R18, R3 ;  /* 0x0000000300127202 */ /* 0x001fe20000000f00 */
[----:B------:R-:W-:Y:S01]  /*68340*/  IMAD.MOV.U32 R19, RZ, RZ, R17 ;  /* 0x000000ffff137224 */ /* 0x000fe200078e0011 */
[----:B------:R-:W2:Y:S04]  /*68350*/  LDL.LU R3, [R1+0x1ce0] ;  /* 0x001ce00001037983 */ /* 0x000ea80000300800 */
[----:B------:R0:W-:Y:S02]  /*68360*/  STL.64 [R1+0x1c58], R18 ;  /* 0x001c581201007387 */ /* 0x0001e40000100a00 */
[----:B0-----:R-:W-:-:S02]  /*68370*/  MOV R18, R16 ;  /* 0x0000001000127202 */ /* 0x001fc40000000f00 */
[----:B------:R-:W-:-:S05]  /*68380*/  MOV R19, R9 ;  /* 0x0000000900137202 */ /* 0x000fca0000000f00 */
[----:B------:R0:W-:Y:S04]  /*68390*/  STL.64 [R1+0x1c70], R18 ;  /* 0x001c701201007387 */ /* 0x0001e80000100a00 */
[----:B------:R-:W3:Y:S01]  /*683a0*/  LDL.LU R9, [R1+0xbb4] ;  /* 0x000bb40001097983 */ /* 0x000ee20000300800 */
[----:B0-----:R-:W-:-:S03]  /*683b0*/  IMAD.MOV.U32 R18, RZ, RZ, R8 ;  /* 0x000000ffff127224 */ /* 0x001fc600078e0008 */
[----:B------:R-:W3:Y:S01]  /*683c0*/  LDL.LU R8, [R1+0xbb8] ;  /* 0x000bb80001087983 */ /* 0x000ee20000300800 */
[----:B----4-:R-:W-:Y:S11]  /*683d0*/  HMMA.16816.F32.BF16 R24, R20, R14, R24 ;  /* 0x0000000e1418723c */ /* 0x010ff60000041818 */
        /* <DEDUP_REMOVED lines=9> */
[----:B--2---:R1:W-:Y:S01]  /*68470*/  STL.64 [R1+0x1c18], R12 ;  /* 0x001c180c01007387 */ /* 0x0043e20000100a00 */
        /* <DEDUP_REMOVED lines=12> */
[----:B------:R-:W2:Y:S01]  /*68540*/  LDL.LU R14, [R1+0x98] ;  /* 0x00009800010e7983 */ /* 0x000ea20000300800 */
[----:B------:R-:W-:-:S03]  /*68550*/  IMAD.MOV.U32 R15, RZ, RZ, R3 ;  /* 0x000000ffff0f7224 */ /* 0x000fc600078e0003 */
[----:B------:R-:W3:Y:S04]  /*68560*/  LDL.LU R3, [R1+0x1ccc] ;  /* 0x001ccc0001037983 */ /* 0x000ee80000300800 */
[----:B--2---:R0:W-:Y:S04]  /*68570*/  STL.64 [R1+0x1c50], R14 ;  /* 0x001c500e01007387 */ /* 0x0041e80000100a00 */
[----:B------:R1:W-:Y:S01]  /*68580*/  STL.64 [R1+0x1c48], R12 ;  /* 0x001c480c01007387 */ /* 0x0003e20000100a00 */
[----:B0-----:R-:W-:Y:S01]  /*68590*/  IMAD.MOV.U32 R14, RZ, RZ, R0 ;  /* 0x000000ffff0e7224 */ /* 0x001fe200078e0000 */
[----:B------:R-:W-:-:S02]  /*685a0*/  MOV R15, R28 ;  /* 0x0000001c000f7202 */ /* 0x000fc40000000f00 */
[----:B-1----:R-:W-:Y:S02]  /*685b0*/  MOV R12, R29 ;  /* 0x0000001d000c7202 */ /* 0x002fe40000000f00 */
[----:B------:R-:W2:Y:S01]  /*685c0*/  LDL.LU R29, [R1+0x1cc8] ;  /* 0x001cc800011d7983 */ /* 0x000ea20000300800 */
[----:B------:R-:W-:-:S03]  /*685d0*/  MOV R13, R2 ;  /* 0x00000002000d7202 */ /* 0x000fc60000000f00 */
        /* <DEDUP_REMOVED lines=8> */
[----:B----4-:R-:W-:Y:S01]  /*68660*/  HMMA.16816.F32.BF16 R24, R20, R10, R24 ;  /* 0x0000000a1418723c */ /* 0x010fe20000041818 */
[----:B---3--:R-:W-:-:S02]  /*68670*/  MOV R15, R3 ;  /* 0x00000003000f7202 */ /* 0x008fc40000000f00 */
[----:B------:R-:W3:Y:S04]  /*68680*/  LDL.LU R3, [R1+0x1cb8] ;  /* 0x001cb80001037983 */ /* 0x000ee80000300800 */
[----:B--2---:R0:W-:Y:S04]  /*68690*/  STL.64 [R1+0x1c80], R14 ;  /* 0x001c800e01007387 */ /* 0x0041e80000100a00 */
[----:B------:R1:W-:Y:S01]  /*686a0*/  STL.64 [R1+0x1c78], R12 ;  /* 0x001c780c01007387 */ /* 0x0003e20000100a00 */
[----:B0-----:R-:W-:Y:S01]  /*686b0*/  MOV R14, R2 ;  /* 0x00000002000e7202 */ /* 0x001fe20000000f00 */
[----:B------:R-:W-:-:S02]  /*686c0*/  IMAD.MOV.U32 R15, RZ, RZ, R29 ;  /* 0x000000ffff0f7224 */ /* 0x000fc400078e001d */
[----:B-1----:R-:W-:Y:S01]  /*686d0*/  IMAD.MOV.U32 R12, RZ, RZ, R28 ;  /* 0x000000ffff0c7224 */ /* 0x002fe200078e001c */
[----:B------:R-:W-:Y:S01]  /*686e0*/  MOV R13, R0 ;  /* 0x00000000000d7202 */ /* 0x000fe20000000f00 */
[----:B------:R-:W2:Y:S04]  /*686f0*/  LDL.LU R28, [R1+0x1cb4] ;  /* 0x001cb400011c7983 */ /* 0x000ea80000300800 */
[----:B------:R-:W4:Y:S04]  /*68700*/  LDL.LU R0, [R1+0x1cb0] ;  /* 0x001cb00001007983 */ /* 0x000f280000300800 */
[----:B------:R-:W2:Y:S04]  /*68710*/  LDL.LU R2, [R1+0x1cac] ;  /* 0x001cac0001027983 */ /* 0x000ea80000300800 */
[----:B------:R-:W2:Y:S04]  /*68720*/  LDL.LU R29, [R1+0x1ca8] ;  /* 0x001ca800011d7983 */ /* 0x000ea80000300800 */
[----:B------:R-:W-:Y:S04]  /*68730*/  STL.64 [R1+0xa00], R24 ;  /* 0x000a001801007387 */ /* 0x000fe80000100a00 */
[----:B------:R0:W-:Y:S04]  /*68740*/  STL.64 [R1+0xa08], R26 ;  /* 0x000a081a01007387 */ /* 0x0001e80000100a00 */
[----:B0-----:R-:W2:Y:S04]  /*68750*/  LDL.LU.64 R26, [R1+0x1ca0] ;  /* 0x001ca000011a7983 */ /* 0x001ea80000300a00 */
[----:B------:R-:W2:Y:S01]  /*68760*/  LDL.LU.64 R24, [R1+0x1c98] ;  /* 0x001c980001187983 */ /* 0x000ea20000300a00 */
[----:B------:R-:W-:Y:S01]  /*68770*/  MOV R19, R4 ;  /* 0x0000000400137202 */ /* 0x000fe20000000f00 */
[----:B--2---:R-:W-:Y:S02]  /*68780*/  HMMA.16816.F32.BF16 R20, R20, R6, R24 ;  /* 0x000000061414723c */ /* 0x004fe40000041818 */
[----:B------:R-:W2:Y:S04]  /*68790*/  LDL.LU.64 R26, [R1+0x1c90] ;  /* 0x001c9000011a7983 */ /* 0x000ea80000300a00 */
[----:B------:R-:W2:Y:S11]  /*687a0*/  LDL.LU.64 R24, [R1+0x1c88] ;  /* 0x001c880001187983 */ /* 0x000eb60000300a00 */
[----:B------:R-:W-:Y:S06]  /*687b0*/  @!UPT UIADD3 URZ, URZ, URZ, URZ ;  /* 0x0000003f3f3ff290 */ /* 0x000fec000fffe03f */
[----:B------:R0:W-:Y:S04]  /*687c0*/  STL.64 [R1+0x9f0], R20 ;  /* 0x0009f01401007387 */ /* 0x0001e80000100a00 */
[----:B------:R1:W-:Y:S04]  /*687d0*/  STL.64 [R1+0x9f8], R22 ;  /* 0x0009f81601007387 */ /* 0x0003e80000100a00 */
[----:B0-----:R-:W3:Y:S04]  /*687e0*/  LDL.LU R21, [R1+0x320] ;  /* 0x0003200001157983 */ /* 0x001ee80000300800 */
[----:B-1----:R-:W3:Y:S04]  /*687f0*/  LDL.LU R22, [R1+0xae4] ;  /* 0x000ae40001167983 */ /* 0x002ee80000300800 */
[----:B------:R-:W3:Y:S01]  /*68800*/  LDL.LU R23, [R1+0xbb0] ;  /* 0x000bb00001177983 */ /* 0x000ee20000300800 */
[C---:B--2---:R-:W-:Y:S03]  /*68810*/  HMMA.16816.F32.BF16 R16, R24.reuse, R18, R12 ;  /* 0x000000121810723c */ /* 0x044fe6000004180c */
[----:B------:R-:W2:Y:S04]  /*68820*/  LDL.LU.64 R14, [R1+0x1c80] ;  /* 0x001c8000010e7983 */ /* 0x000ea80000300a00 */
[----:B------:R-:W2:Y:S11]  /*68830*/  LDL.LU.64 R12, [R1+0x1c78] ;  /* 0x001c7800010c7983 */ /* 0x000eb60000300a00 */
[----:B------:R-:W-:Y:S05]  /*68840*/  @!UPT UIADD3 URZ, URZ, URZ, URZ ;  /* 0x0000003f3f3ff290 */ /* 0x000fea000fffe03f */
        /* <DEDUP_REMOVED lines=45> */
[----:B------:R-:W2:Y:S01]  /*68b20*/  LDL.LU.64 R16, [R1+0x1be8] ;  /* 0x001be80001107983 */ /* 0x000ea20000300a00 */
[----:B------:R-:W-:Y:S01]  /*68b30*/  MOV R4, 0x80 ;  /* 0x0000008000047802 */ /* 0x000fe20000000f00 */
[----:B---3--:R-:W-:-:S02]  /*68b40*/  FFMA R23, R28, R23, R22 ;  /* 0x000000171c177223 */ /* 0x008fc40000000016 */
[----:B------:R-:W-:Y:S02]  /*68b50*/  FFMA R8, R2, R8, R13 ;  /* 0x0000000802087223 */ /* 0x000fe4000000000d */
[----:B------:R-:W-:Y:S02]  /*68b60*/  IMAD R21, R4, c[0x0][0x1a4], R21 ;  /* 0x0000690004157a24 */ /* 0x000fe400078e0215 */
[----:B----4-:R-:W-:-:S03]  /*68b70*/  FFMA R9, R0, R9, R12 ;  /* 0x0000000900097223 */ /* 0x010fc6000000000c */
[----:B------:R-:W-:Y:S04]  /*68b80*/  STL [R1+0x320], R21 ;  /* 0x0003201501007387 */ /* 0x000fe80000100800 */
[----:B------:R-:W-:Y:S04]  /*68b90*/  STL [R1+0xbb0], R23 ;  /* 0x000bb01701007387 */ /* 0x000fe80000100800 */
[----:B------:R-:W-:Y:S04]  /*68ba0*/  STL [R1+0xbb8], R8 ;  /* 0x000bb80801007387 */ /* 0x000fe80000100800 */
[----:B------:R2:W-:Y:S01]  /*68bb0*/  STL [R1+0xbb4], R9 ;  /* 0x000bb40901007387 */ /* 0x0005e20000100800 */
[----:B------:R-:W-:-:S05]  /*68bc0*/  IADD3 R5, R5, 0x80, RZ ;  /* 0x0000008005057810 */ /* 0x000fca0007ffe0ff */
[----:B------:R-:W-:Y:S01]  /*68bd0*/  STL [R1+0xb64], R5 ;  /* 0x000b640501007387 */ /* 0x000fe20000100800 */
[----:B--2---:R-:W-:Y:S11]  /*68be0*/  HMMA.16816.F32.BF16 R8, R24, R6, R16 ;  /* 0x000000061808723c */ /* 0x004ff60000041810 */
[----:B------:R-:W-:Y:S11]  /*68bf0*/  @!UPT UIADD3 URZ, URZ, URZ, URZ ;  /* 0x0000003f3f3ff290 */ /* 0x000ff6000fffe03f */
[----:B------:R-:W-:Y:S01]  /*68c00*/  @!UPT UIADD3 URZ, URZ, URZ, URZ ;  /* 0x0000003f3f3ff290 */ /* 0x000fe2000fffe03f */
[----:B------:R-:W-:Y:S04]  /*68c10*/  STL.64 [R1+0x9d0], R8 ;  /* 0x0009d00801007387 */ /* 0x000fe80000100a00 */
[----:B------:R-:W-:Y:S04]  /*68c20*/  STL.64 [R1+0x9d8], R10 ;  /* 0x0009d80a01007387 */ /* 0x000fe80000100a00 */
[----:B------:R-:W2:Y:S04]  /*68c30*/  LDL R2, [R1+0xad8] ;  /* 0x000ad80001027983 */ /* 0x000ea80000100800 */
[----:B------:R-:W3:Y:S04]  /*68c40*/  LDL R0, [R1+0xad4] ;  /* 0x000ad40001007983 */ /* 0x000ee80000100800 */
[----:B--2---:R0:W-:Y:S04]  /*68c50*/  STL [R1+0x450], R2 ;  /* 0x0004500201007387 */ /* 0x0041e80000100800 */
[----:B0-----:R-:W2:Y:S04]  /*68c60*/  LDL R2, [R1+0xad0] ;  /* 0x000ad00001027983 */ /* 0x001ea80000100800 */
[----:B---3--:R0:W-:Y:S04]  /*68c70*/  STL [R1+0x454], R0 ;  /* 0x0004540001007387 */ /* 0x0081e80000100800 */
[----:B0-----:R-:W3:Y:S04]  /*68c80*/  LDL R0, [R1+0xacc] ;  /* 0x000acc0001007983 */ /* 0x001ee80000100800 */
        /* <DEDUP_REMOVED lines=22> */
[----:B---3--:R0:W-:Y:S02]  /*68df0*/  STL [R1+0xb58], R0 ;  /* 0x000b580001007387 */ /* 0x0081e40000100800 */
[----:B0-----:R-:W-:-:S05]  /*68e00*/  MOV R0, R29 ;  /* 0x0000001d00007202 */ /* 0x001fca0000000f00 */
[----:B------:R0:W-:Y:S01]  /*68e10*/  STL [R1+0xb60], R0 ;  /* 0x000b600001007387 */ /* 0x0001e20000100800 */
[----:B------:R-:W-:Y:S01]  /*68e20*/  ISETP.GE.AND P2, PT, R5, c[0x0][0x1d0], PT ;  /* 0x0000740005007a0c */ /* 0x000fe20003f46270 */
[----:B------:R-:W-:Y:S02]  /*68e30*/  IMAD R3, R4, c[0x0][0x1b4], R3 ;  /* 0x00006d0004037a24 */ /* 0x000fe400078e0203 */
[----:B--2---:R0:W-:Y:S10]  /*68e40*/  STL [R1+0xb5c], R2 ;  /* 0x000b5c0201007387 */ /* 0x0041f40000100800 */
[----:B------:R-:W-:Y:S01]  /*68e50*/  @P2 CALL.REL.NOINC `(.L_x_0) ;  /* 0x0000001000002944 */ /* 0x000fe20003c00000 */
[----:B------:R-:W-:Y:S05]  /*68e60*/  BRA `(.L_x_1) ;  /* 0xfffac04000007947 */ /* 0x000fea000383ffff */
.L_x_0:
[----:B------:R-:W2:Y:S01]  /*68e70*/  LDL.LU R18, [R1+0xb7c] ;  /* 0x000b7c0001127983 */ /* 0x000ea20000300800 */
[----:B------:R-:W-:-:S02]  /*68e80*/  MOV R23, 0x3dc6b27f ;  /* 0x3dc6b27f00177802 */ /* 0x000fc40000000f00 */
[----:B0-----:R-:W-:Y:S01]  /*68e90*/  LOP3.LUT R2, R2, 0xfffffeff, RZ, 0xc0, !PT ;  /* 0xfffffeff02027812 */ /* 0x001fe200078ec0ff */
[----:B------:R-:W-:Y:S06]  /*68ea0*/  BAR.SYNC.DEFER_BLOCKING 0x0 ;  /* 0x0000000000007b1d */ /* 0x000fec0000010000 */
[----:B--2---:R-:W-:Y:S01]  /*68eb0*/  STL [R1+0x21c8], R18 ;  /* 0x0021c81201007387 */ /* 0x004fe20000100800 */
[C---:B------:R-:W-:Y:S01]  /*68ec0*/  FMUL R3, R18.reuse, 8388608 ;  /* 0x4b00000012037820 */ /* 0x040fe20000400000 */
[----:B------:R-:W-:Y:S02]  /*68ed0*/  FSETP.GEU.AND P0, PT, R18, 1.175494350822287508e-38, PT ;  /* 0x008000001200780b */ /* 0x000fe40003f0e000 */
[----:B------:R-:W2:Y:S02]  /*68ee0*/  LDL.LU R17, [R1+0xb80] ;  /* 0x000b800001117983 */ /* 0x000ea40000300800 */
[----:B------:R-:W-:-:S04]  /*68ef0*/  FSEL R3, R3, R18, !P0 ;  /* 0x0000001203037208 */ /* 0x000fc80004000000 */
[----:B------:R-:W-:-:S04]  /*68f00*/  IADD3 R4, R3, -0x3f3504f3, RZ ;  /* 0xc0cafb0d03047810 */ /* 0x000fc80007ffe0ff */
[----:B------:R-:W-:-:S04]  /*68f10*/  LOP3.LUT R4, R4, 0xff800000, RZ, 0xc0, !PT ;  /* 0xff80000004047812 */ /* 0x000fc800078ec0ff */
[----:B------:R0:W1:Y:S01]  /*68f20*/  I2F R6, R4 ;  /* 0x0000000400067306 */ /* 0x0000620000201400 */
[----:B------:R-:W-:-:S04]  /*68f30*/  IMAD.IADD R0, R3, 0x1, -R4 ;  /* 0x0000000103007824 */ /* 0x000fc800078e0a04 */
[----:B------:R-:W-:-:S04]  /*68f40*/  FADD R0, R0, -1 ;  /* 0xbf80000000007421 */ /* 0x000fc80000000000 */
[----:B------:R-:W-:-:S04]  /*68f50*/  FFMA.FTZ R5, R0, R23, -0.16845393180847167969 ;  /* 0xbe2c7f3000057423 */ /* 0x000fc80000010017 */
[----:B------:R-:W-:-:S04]  /*68f60*/  FFMA.FTZ R5, R0, R5, 0.1716887056827545166 ;  /* 0x3e2fcf2a00057423 */ /* 0x000fc80000010005 */
[----:B------:R-:W-:-:S04]  /*68f70*/  FFMA.FTZ R5, R0, R5, -0.17900948226451873779 ;  /* 0xbe374e4300057423 */ /* 0x000fc80000010005 */
[----:B------:R-:W-:-:S04]  /*68f80*/  FFMA.FTZ R5, R0, R5, 0.20512372255325317383 ;  /* 0x3e520bf400057423 */ /* 0x000fc80000010005 */
[----:B------:R-:W-:-:S04]  /*68f90*/  FFMA.FTZ R5, R0, R5, -0.24046532809734344482 ;  /* 0xbe763c8b00057423 */ /* 0x000fc80000010005 */
[----:B------:R-:W-:-:S04]  /*68fa0*/  FFMA.FTZ R5, R0, R5, 0.28857114911079406738 ;  /* 0x3e93bf9900057423 */ /* 0x000fc80000010005 */
[----:B------:R-:W-:-:S04]  /*68fb0*/  FFMA.FTZ R5, R0, R5, -0.36067417263984680176 ;  /* 0xbeb8aa4900057423 */ /* 0x000fc80000010005 */
[----:B------:R-:W-:-:S04]  /*68fc0*/  FFMA.FTZ R5, R0, R5, 0.48089820146560668945 ;  /* 0x3ef6384a00057423 */ /* 0x000fc80000010005 */
[----:B------:R-:W-:-:S04]  /*68fd0*/  FFMA.FTZ R5, R0, R5, -0.72134751081466674805 ;  /* 0xbf38aa3b00057423 */ /* 0x000fc80000010005 */
[C---:B------:R-:W-:Y:S01]  /*68fe0*/  FMUL R5, R0.reuse, R5 ;  /* 0x0000000500057220 */ /* 0x040fe20000400000 */
[----:B--2---:R-:W-:Y:S03]  /*68ff0*/  STL [R1+0x21cc], R17 ;  /* 0x0021cc1101007387 */ /* 0x004fe60000100800 */
[C---:B0-----:R-:W-:Y:S01]  /*69000*/  FMUL R4, R0.reuse, R5 ;  /* 0x0000000500047220 */ /* 0x041fe20000400000 */
[----:B------:R-:W2:Y:S01]  /*69010*/  LDL.LU R16, [R1+0xb84] ;  /* 0x000b840001107983 */ /* 0x000ea20000300800 */
[----:B------:R-:W-:Y:S02]  /*69020*/  ISETP.GE.U32.AND P1, PT, R3, 0x7f800000, PT ;  /* 0x7f8000000300780c */ /* 0x000fe40003f26070 */
[----:B------:R-:W-:Y:S01]  /*69030*/  FFMA.FTZ R5, R0, 1.4426950216293334961, R4 ;  /* 0x3fb8aa3b00057823 */ /* 0x000fe20000010004 */
[----:B------:R-:W-:-:S05]  /*69040*/  FSEL R0, RZ, -23, P0 ;  /* 0xc1b80000ff007808 */ /* 0x000fca0000000000 */
[----:B-1----:R-:W-:-:S04]  /*69050*/  FFMA.FTZ R0, R6, 1.1920928955078125e-07, R0 ;  /* 0x3400000006007823 */ /* 0x002fc80000010000 */
[----:B------:R-:W-:Y:S01]  /*69060*/  FADD R5, R0, R5 ;  /* 0x0000000500057221 */ /* 0x000fe20000000000 */
[----:B------:R-:W-:-:S05]  /*69070*/  @P1 MOV R0, 0x7f800000 ;  /* 0x7f80000000001802 */ /* 0x000fca0000000f00 */
[----:B------:R-:W-:-:S05]  /*69080*/  @P1 FFMA.FTZ R5, R3, R0, +INF ;  /* 0x7f80000003051423 */ /* 0x000fca0000010000 */
[----:B------:R0:W-:Y:S01]  /*69090*/  STL [R1+0x370], R5 ;  /* 0x0003700501007387 */ /* 0x0001e20000100800 */
[C---:B------:R-:W-:Y:S01]  /*690a0*/  FMUL R4, R17.reuse, 8388608 ;  /* 0x4b00000011047820 */ /* 0x040fe20000400000 */
[----:B------:R-:W-:-:S04]  /*690b0*/  FSETP.GEU.AND P2, PT, R17, 1.175494350822287508e-38, PT ;  /* 0x008000001100780b */ /* 0x000fc80003f4e000 */
[----:B------:R-:W-:-:S04]  /*690c0*/  FSEL R4, R4, R17, !P2 ;  /* 0x0000001104047208 */ /* 0x000fc80005000000 */
[----:B------:R-:W-:-:S04]  /*690d0*/  IADD3 R7, R4, -0x3f3504f3, RZ ;  /* 0xc0cafb0d04077810 */ /* 0x000fc80007ffe0ff */
[----:B------:R-:W-:-:S05]  /*690e0*/  LOP3.LUT R7, R7, 0xff800000, RZ, 0xc0, !PT ;  /* 0xff80000007077812 */ /* 0x000fca00078ec0ff */
[----:B------:R-:W-:Y:S01]  /*690f0*/  IMAD.IADD R0, R4, 0x1, -R7 ;  /* 0x0000000104007824 */ /* 0x000fe200078e0a07 */
[----:B------:R-:W-:-:S03]  /*69100*/  FSETP.NEU.AND P0, PT, R3, RZ, PT ;  /* 0x000000ff0300720b */ /* 0x000fc60003f0d000 */
[----:B------:R-:W-:-:S04]  /*69110*/  FADD R0, R0, -1 ;  /* 0xbf80000000007421 */ /* 0x000fc80000000000 */
[----:B------:R-:W-:-:S04]  /*69120*/  FFMA.FTZ R3, R0, R23, -0.16845393180847167969 ;  /* 0xbe2c7f3000037423 */ /* 0x000fc80000010017 */
[----:B------:R-:W-:-:S04]  /*69130*/  FFMA.FTZ R3, R0, R3, 0.1716887056827545166 ;  /* 0x3e2fcf2a00037423 */ /* 0x000fc80000010003 */
[----:B------:R-:W-:Y:S01]  /*69140*/  FFMA.FTZ R3, R0, R3, -0.17900948226451873779 ;  /* 0xbe374e4300037423 */ /* 0x000fe20000010003 */
[----:B--2---:R-:W-:Y:S04]  /*69150*/  STL [R1+0x21d0], R16 ;  /* 0x0021d01001007387 */ /* 0x004fe80000100800 */
[----:B------:R-:W2:Y:S01]  /*69160*/  LDL.LU R15, [R1+0xb88] ;  /* 0x000b8800010f7983 */ /* 0x000ea20000300800 */
[C---:B0-----:R-:W-:Y:S01]  /*69170*/  FMUL R5, R16.reuse, 8388608 ;  /* 0x4b00000010057820 */ /* 0x041fe20000400000 */
[----:B------:R-:W-:-:S04]  /*69180*/  FSETP.GEU.AND P1, PT, R16, 1.175494350822287508e-38, PT ;  /* 0x008000001000780b */ /* 0x000fc80003f2e000 */
[----:B------:R-:W-:Y:S01]  /*69190*/  FSEL R5, R5, R16, !P1 ;  /* 0x0000001005057208 */ /* 0x000fe20004800000 */
[----:B------:R-:W-:-:S03]  /*691a0*/  FFMA.FTZ R3, R0, R3, 0.20512372255325317383 ;  /* 0x3e520bf400037423 */ /* 0x000fc60000010003 */
[----:B------:R-:W-:Y:S01]  /*691b0*/  IADD3 R6, R5, -0x3f3504f3, RZ ;  /* 0xc0cafb0d05067810 */ /* 0x000fe20007ffe0ff */
[----:B------:R-:W-:-:S03]  /*691c0*/  FFMA.FTZ R8, R0, R3, -0.24046532809734344482 ;  /* 0xbe763c8b00087423 */ /* 0x000fc60000010003 */
[----:B------:R-:W-:-:S04]  /*691d0*/  LOP3.LUT R6, R6, 0xff800000, RZ, 0xc0, !PT ;  /* 0xff80000006067812 */ /* 0x000fc800078ec0ff */
[----:B------:R-:W-:Y:S01]  /*691e0*/  IADD3 R3, R5, -R6, RZ ;  /* 0x8000000605037210 */ /* 0x000fe20007ffe0ff */
[----:B------:R-:W-:-:S04]  /*691f0*/  FFMA.FTZ R8, R0, R8, 0.28857114911079406738 ;  /* 0x3e93bf9900087423 */ /* 0x000fc80000010008 */
[----:B------:R-:W-:Y:S02]  /*69200*/  FADD R3, R3, -1 ;  /* 0xbf80000003037421 */ /* 0x000fe40000000000 */
[C---:B------:R-:W-:Y:S02]  /*69210*/  FFMA.FTZ R9, R0.reuse, R8, -0.36067417263984680176 ;  /* 0xbeb8aa4900097423 */ /* 0x040fe40000010008 */
[C---:B------:R-:W-:Y:S02]  /*69220*/  FFMA.FTZ R8, R3.reuse, R23, -0.16845393180847167969 ;  /* 0xbe2c7f3003087423 */ /* 0x040fe40000010017 */
[C---:B------:R-:W-:Y:S02]  /*69230*/  FFMA.FTZ R9, R0.reuse, R9, 0.48089820146560668945 ;  /* 0x3ef6384a00097423 */ /* 0x040fe40000010009 */
[----:B------:R-:W-:Y:S02]  /*69240*/  FFMA.FTZ R8, R3, R8, 0.1716887056827545166 ;  /* 0x3e2fcf2a03087423 */ /* 0x000fe40000010008 */
[----:B------:R-:W-:-:S02]  /*69250*/  FFMA.FTZ R9, R0, R9, -0.72134751081466674805 ;  /* 0xbf38aa3b00097423 */ /* 0x000fc40000010009 */
[C---:B------:R-:W-:Y:S01]  /*69260*/  FFMA.FTZ R8, R3.reuse, R8, -0.17900948226451873779 ;  /* 0xbe374e4303087423 */ /* 0x040fe20000010008 */
[----:B------:R0:W1:Y:S01]  /*69270*/  I2F R10, R7 ;  /* 0x00000007000a7306 */ /* 0x0000620000201400 */
[C---:B------:R-:W-:Y:S02]  /*69280*/  FMUL R9, R0.reuse, R9 ;  /* 0x0000000900097220 */ /* 0x040fe40000400000 */
[C---:B------:R-:W-:Y:S02]  /*69290*/  FFMA.FTZ R8, R3.reuse, R8, 0.20512372255325317383 ;  /* 0x3e520bf403087423 */ /* 0x040fe40000010008 */
[----:B------:R-:W-:Y:S01]  /*692a0*/  FMUL R9, R0, R9 ;  /* 0x0000000900097220 */ /* 0x000fe20000400000 */
[----:B------:R-:W-:Y:S01]  /*692b0*/  @P0 LOP3.LUT R2, R2, 0x100, RZ, 0xfc, !PT ;  /* 0x0000010002020812 */ /* 0x000fe200078efcff */
[----:B0-----:R-:W-:Y:S01]  /*692c0*/  FFMA.FTZ R7, R3, R8, -0.24046532809734344482 ;  /* 0xbe763c8b03077423 */ /* 0x001fe20000010008 */
[----:B------:R-:W-:Y:S01]  /*692d0*/  ISETP.GE.U32.AND P0, PT, R4, 0x7f800000, PT ;  /* 0x7f8000000400780c */ /* 0x000fe20003f06070 */
[----:B------:R-:W-:-:S02]  /*692e0*/  FFMA.FTZ R9, R0, 1.4426950216293334961, R9 ;  /* 0x3fb8aa3b00097823 */ /* 0x000fc40000010009 */
[----:B------:R-:W-:Y:S01]  /*692f0*/  FFMA.FTZ R0, R3, R7, 0.28857114911079406738 ;  /* 0x3e93bf9903007423 */ /* 0x000fe20000010007 */
[----:B------:R-:W-:-:S05]  /*69300*/  FSEL R7, RZ, -23, P2 ;  /* 0xc1b80000ff077808 */ /* 0x000fca0001000000 */
[----:B-1----:R-:W-:-:S04]  /*69310*/  FFMA.FTZ R7, R10, 1.1920928955078125e-07, R7 ;  /* 0x340000000a077823 */ /* 0x002fc80000010007 */
[----:B------:R-:W-:Y:S01]  /*69320*/  FADD R11, R7, R9 ;  /* 0x00000009070b7221 */ /* 0x000fe20000000000 */
[----:B------:R-:W-:-:S05]  /*69330*/  @P0 MOV R7, 0x7f800000 ;  /* 0x7f80000000070802 */ /* 0x000fca0000000f00 */
[----:B------:R-:W-:-:S05]  /*69340*/  @P0 FFMA.FTZ R11, R4, R7, +INF ;  /* 0x7f800000040b0423 */ /* 0x000fca0000010007 */
[----:B------:R-:W-:Y:S04]  /*69350*/  STL [R1+0x36c], R11 ;  /* 0x00036c0b01007387 */ /* 0x000fe80000100800 */
[----:B--2---:R-:W-:Y:S04]  /*69360*/  STL [R1+0x21d4], R15 ;  /* 0x0021d40f01007387 */ /* 0x004fe80000100800 */
[----:B------:R-:W2:Y:S01]  /*69370*/  LDL.LU R14, [R1+0xb8c] ;  /* 0x000b8c00010e7983 */ /* 0x000ea20000300800 */
[----:B------:R-:W-:Y:S01]  /*69380*/  FFMA.FTZ R0, R3, R0, -0.36067417263984680176 ;  /* 0xbeb8aa4903007423 */ /* 0x000fe20000010000 */
[----:B------:R-:W-:-:S03]  /*69390*/  FSETP.NEU.AND P0, PT, R4, RZ, PT ;  /* 0x000000ff0400720b */ /* 0x000fc60003f0d000 */
[C---:B------:R-:W-:Y:S01]  /*693a0*/  FFMA.FTZ R0, R3.reuse, R0, 0.48089820146560668945 ;  /* 0x3ef6384a03007423 */ /* 0x040fe20000010000 */
[----:B------:R-:W0:Y:S03]  /*693b0*/  I2F R6, R6 ;  /* 0x0000000600067306 */ /* 0x000e260000201400 */
[----:B------:R-:W-:Y:S01]  /*693c0*/  FFMA.FTZ R0, R3, R0, -0.72134751081466674805 ;  /* 0xbf38aa3b03007423 */ /* 0x000fe20000010000 */
[----:B------:R-:W-:-:S03]  /*693d0*/  LOP3.LUT R2, R2, 0xfffffdff, RZ, 0xc0, !PT ;  /* 0xfffffdff02027812 */ /* 0x000fc600078ec0ff */
[----:B------:R-:W-:Y:S01]  /*693e0*/  FMUL R0, R3, R0 ;  /* 0x0000000003007220 */ /* 0x000fe20000400000 */
[----:B------:R-:W-:-:S03]  /*693f0*/  ISETP.GE.U32.AND P2, PT, R5, 0x7f800000, PT ;  /* 0x7f8000000500780c */ /* 0x000fc60003f46070 */
[----:B------:R-:W-:Y:S01]  /*69400*/  FMUL R0, R3, R0 ;  /* 0x0000000003007220 */ /* 0x000fe20000400000 */
[----:B------:R-:W-:Y:S01]  /*69410*/  @P0 LOP3.LUT R2, R2, 0x200, RZ, 0xfc, !PT ;  /* 0x0000020002020812 */ /* 0x000fe200078efcff */
[C---:B------:R-:W-:Y:S01]  /*69420*/  FMUL R4, R15.reuse, 8388608 ;  /* 0x4b0000000f047820 */ /* 0x040fe20000400000 */
[----:B------:R-:W-:Y:S01]  /*69430*/  FSETP.GEU.AND P0, PT, R15, 1.175494350822287508e-38, PT ;  /* 0x008000000f00780b */ /* 0x000fe20003f0e000 */
[----:B------:R-:W-:Y:S01]  /*69440*/  FFMA.FTZ R3, R3, 1.4426950216293334961, R0 ;  /* 0x3fb8aa3b03037823 */ /* 0x000fe20000010000 */
[----:B------:R-:W-:Y:S02]  /*69450*/  FSEL R0, RZ, -23, P1 ;  /* 0xc1b80000ff007808 */ /* 0x000fe40000800000 */
[----:B------:R-:W-:-:S03]  /*69460*/  FSEL R4, R4, R15, !P0 ;  /* 0x0000000f04047208 */ /* 0x000fc60004000000 */
[----:B0-----:R-:W-:Y:S01]  /*69470*/  FFMA.FTZ R0, R6, 1.1920928955078125e-07, R0 ;  /* 0x3400000006007823 */ /* 0x001fe20000010000 */
[----:B------:R-:W-:-:S03]  /*69480*/  IADD3 R6, R4, -0x3f3504f3, RZ ;  /* 0xc0cafb0d04067810 */ /* 0x000fc60007ffe0ff */
[----:B------:R-:W-:Y:S01]  /*69490*/  FADD R3, R0, R3 ;  /* 0x0000000300037221 */ /* 0x000fe20000000000 */
[----:B------:R-:W-:Y:S01]  /*694a0*/  LOP3.LUT R6, R6, 0xff800000, RZ, 0xc0, !PT ;  /* 0xff80000006067812 */ /* 0x000fe200078ec0ff */
[----:B------:R-:W-:Y:S01]  /*694b0*/  @P2 IMAD.MOV.U32 R0, RZ, RZ, 0x7f800000 ;  /* 0x7f800000ff002424 */ /* 0x000fe200078e00ff */
[----:B------:R-:W-:-:S03]  /*694c0*/  FSETP.NEU.AND P1, PT, R5, RZ, PT ;  /* 0x000000ff0500720b */ /* 0x000fc60003f2d000 */
[----:B------:R-:W-:Y:S01]  /*694d0*/  @P2 FFMA.FTZ R3, R5, R0, +INF ;  /* 0x7f80000005032423 */ /* 0x000fe20000010000 */
[----:B------:R-:W-:Y:S02]  /*694e0*/  IADD3 R0, R4, -R6, RZ ;  /* 0x8000000604007210 */ /* 0x000fe40007ffe0ff */
[----:B------:R-:W-:-:S03]  /*694f0*/  LOP3.LUT R2, R2, 0xfffffbff, RZ, 0xc0, !PT ;  /* 0xfffffbff02027812 */ /* 0x000fc600078ec0ff */
[----:B------:R-:W-:Y:S01]  /*69500*/  FADD R0, R0, -1 ;  /* 0xbf80000000007421 */ /* 0x000fe20000000000 */
[----:B------:R0:W-:Y:S03]  /*69510*/  STL [R1+0x368], R3 ;  /* 0x0003680301007387 */ /* 0x0001e60000100800 */
[----:B------:R-:W-:Y:S01]  /*69520*/  @P1 LOP3.LUT R2, R2, 0x400, RZ, 0xfc, !PT ;  /* 0x0000040002021812 */ /* 0x000fe200078efcff */
[----:B0-----:R-:W-:-:S04]  /*69530*/  FFMA.FTZ R3, R0, R23, -0.16845393180847167969 ;  /* 0xbe2c7f3000037423 */ /* 0x001fc80000010017 */
[----:B------:R-:W-:-:S04]  /*69540*/  FFMA.FTZ R3, R0, R3, 0.1716887056827545166 ;  /* 0x3e2fcf2a00037423 */ /* 0x000fc80000010003 */
[----:B------:R-:W-:-:S04]  /*69550*/  FFMA.FTZ R3, R0, R3, -0.17900948226451873779 ;  /* 0xbe374e4300037423 */ /* 0x000fc80000010003 */
[----:B------:R-:W-:-:S04]  /*69560*/  FFMA.FTZ R3, R0, R3, 0.20512372255325317383 ;  /* 0x3e520bf400037423 */ /* 0x000fc80000010003 */
[----:B------:R-:W-:-:S04]  /*69570*/  FFMA.FTZ R7, R0, R3, -0.24046532809734344482 ;  /* 0xbe763c8b00077423 */ /* 0x000fc80000010003 */
[----:B------:R-:W-:-:S04]  /*69580*/  FFMA.FTZ R7, R0, R7, 0.28857114911079406738 ;  /* 0x3e93bf9900077423 */ /* 0x000fc80000010007 */
[----:B------:R-:W-:-:S04]  /*69590*/  FFMA.FTZ R8, R0, R7, -0.36067417263984680176 ;  /* 0xbeb8aa4900087423 */ /* 0x000fc80000010007 */
[C---:B------:R-:W-:Y:S01]  /*695a0*/  FFMA.FTZ R8, R0.reuse, R8, 0.48089820146560668945 ;  /* 0x3ef6384a00087423 */ /* 0x040fe20000010008 */
[----:B------:R0:W1:Y:S03]  /*695b0*/  I2F R10, R6 ;  /* 0x00000006000a7306 */ /* 0x0000660000201400 */
[----:B------:R-:W-:-:S04]  /*695c0*/  FFMA.FTZ R8, R0, R8, -0.72134751081466674805 ;  /* 0xbf38aa3b00087423 */ /* 0x000fc80000010008 */
[----:B------:R-:W-:Y:S01]  /*695d0*/  FMUL R8, R0, R8 ;  /* 0x0000000800087220 */ /* 0x000fe20000400000 */
[----:B------:R-:W-:-:S03]  /*695e0*/  ISETP.GE.U32.AND P2, PT, R4, 0x7f800000, PT ;  /* 0x7f8000000400780c */ /* 0x000fc60003f46070 */
[----:B------:R-:W-:-:S04]  /*695f0*/  FMUL R8, R0, R8 ;  /* 0x0000000800087220 */ /* 0x000fc80000400000 */
[----:B------:R-:W-:Y:S02]  /*69600*/  FFMA.FTZ R8, R0, 1.4426950216293334961, R8 ;  /* 0x3fb8aa3b00087823 */ /* 0x000fe40000010008 */
[C---:B--2---:R-:W-:Y:S01]  /*69610*/  FMUL R5, R14.reuse, 8388608 ;  /* 0x4b0000000e057820 */ /* 0x044fe20000400000 */
[----:B------:R-:W-:-:S04]  /*69620*/  FSETP.GEU.AND P1, PT, R14, 1.175494350822287508e-38, PT ;  /* 0x008000000e00780b */ /* 0x000fc80003f2e000 */
[----:B------:R-:W-:-:S04]  /*69630*/  FSEL R5, R5, R14, !P1 ;  /* 0x0000000e05057208 */ /* 0x000fc80004800000 */
[----:B------:R-:W-:-:S04]  /*69640*/  IADD3 R9, R5, -0x3f3504f3, RZ ;  /* 0xc0cafb0d05097810 */ /* 0x000fc80007ffe0ff */
[----:B------:R-:W-:-:S04]  /*69650*/  LOP3.LUT R9, R9, 0xff800000, RZ, 0xc0, !PT ;  /* 0xff80000009097812 */ /* 0x000fc800078ec0ff */
[----:B------:R-:W-:-:S05]  /*69660*/  IADD3 R3, R5, -R9, RZ ;  /* 0x8000000905037210 */ /* 0x000fca0007ffe0ff */
[----:B------:R-:W-:-:S04]  /*69670*/  FADD R3, R3, -1 ;  /* 0xbf80000003037421 */ /* 0x000fc80000000000 */
[----:B------:R-:W-:-:S04]  /*69680*/  FFMA.FTZ R7, R3, R23, -0.16845393180847167969 ;  /* 0xbe2c7f3003077423 */ /* 0x000fc80000010017 */
[----:B------:R-:W-:-:S04]  /*69690*/  FFMA.FTZ R7, R3, R7, 0.1716887056827545166 ;  /* 0x3e2fcf2a03077423 */ /* 0x000fc80000010007 */
[----:B------:R-:W-:-:S04]  /*696a0*/  FFMA.FTZ R7, R3, R7, -0.17900948226451873779 ;  /* 0xbe374e4303077423 */ /* 0x000fc80000010007 */
[----:B------:R-:W-:-:S04]  /*696b0*/  FFMA.FTZ R7, R3, R7, 0.20512372255325317383 ;  /* 0x3e520bf403077423 */ /* 0x000fc80000010007 */
[----:B0-----:R-:W-:-:S04]  /*696c0*/  FFMA.FTZ R6, R3, R7, -0.24046532809734344482 ;  /* 0xbe763c8b03067423 */ /* 0x001fc80000010007 */
[----:B------:R-:W-:Y:S01]  /*696d0*/  FFMA.FTZ R0, R3, R6, 0.28857114911079406738 ;  /* 0x3e93bf9903007423 */ /* 0x000fe20000010006 */
[----:B------:R-:W-:-:S05]  /*696e0*/  FSEL R6, RZ, -23, P0 ;  /* 0xc1b80000ff067808 */ /* 0x000fca0000000000 */
[----:B-1----:R-:W-:-:S04]  /*696f0*/  FFMA.FTZ R6, R10, 1.1920928955078125e-07, R6 ;  /* 0x340000000a067823 */ /* 0x002fc80000010006 */
[----:B------:R-:W-:Y:S02]  /*69700*/  FADD R11, R6, R8 ;  /* 0x00000008060b7221 */ /* 0x000fe40000000000 */
[----:B------:R-:W-:Y:S01]  /*69710*/  @P2 IMAD.MOV.U32 R6, RZ, RZ, 0x7f800000 ;  /* 0x7f800000ff062424 */ /* 0x000fe200078e00ff */
[----:B------:R-:W-:Y:S03]  /*69720*/  STL [R1+0x21d8], R14 ;  /* 0x0021d80e01007387 */ /* 0x000fe60000100800 */
[C---:B------:R-:W-:Y:S01]  /*69730*/  @P2 FFMA.FTZ R11, R4.reuse, R6, +INF ;  /* 0x7f800000040b2423 */ /* 0x040fe20000010006 */
[----:B------:R-:W2:Y:S04]  /*69740*/  LDL.LU R13, [R1+0xb90] ;  /* 0x000b9000010d7983 */ /* 0x000ea80000300800 */
[----:B------:R0:W-:Y:S04]  /*69750*/  STL [R1+0x364], R11 ;  /* 0x0003640b01007387 */ /* 0x0001e80000100800 */
[----:B------:R-:W3:Y:S01]  /*69760*/  LDL.LU R12, [R1+0xb94] ;  /* 0x000b9400010c7983 */ /* 0x000ee20000300800 */
[----:B------:R-:W-:Y:S01]  /*69770*/  FSETP.NEU.AND P0, PT, R4, RZ, PT ;  /* 0x000000ff0400720b */ /* 0x000fe20003f0d000 */
[----:B------:R-:W-:Y:S01]  /*69780*/  FFMA.FTZ R0, R3, R0, -0.36067417263984680176 ;  /* 0xbeb8aa4903007423 */ /* 0x000fe20000010000 */
[----:B------:R-:W-:-:S03]  /*69790*/  LOP3.LUT R2, R2, 0xfffff7ff, RZ, 0xc0, !PT ;  /* 0xfffff7ff02027812 */ /* 0x000fc600078ec0ff */
[----:B------:R-:W-:-:S04]  /*697a0*/  FFMA.FTZ R0, R3, R0, 0.48089820146560668945 ;  /* 0x3ef6384a03007423 */ /* 0x000fc80000010000 */
[----:B------:R-:W-:-:S04]  /*697b0*/  FFMA.FTZ R0, R3, R0, -0.72134751081466674805 ;  /* 0xbf38aa3b03007423 */ /* 0x000fc80000010000 */
[----:B------:R-:W-:Y:S01]  /*697c0*/  @P0 LOP3.LUT R2, R2, 0x800, RZ, 0xfc, !PT ;  /* 0x0000080002020812 */ /* 0x000fe200078efcff */
[----:B------:R-:W-:-:S04]  /*697d0*/  FMUL R0, R3, R0 ;  /* 0x0000000003007220 */ /* 0x000fc80000400000 */
[----:B------:R-:W-:-:S04]  /*697e0*/  FMUL R0, R3, R0 ;  /* 0x0000000003007220 */ /* 0x000fc80000400000 */
[----:B------:R-:W-:Y:S01]  /*697f0*/  FFMA.FTZ R22, R3, 1.4426950216293334961, R0 ;  /* 0x3fb8aa3b03167823 */ /* 0x000fe20000010000 */
[----:B------:R1:W-:Y:S01]  /*69800*/  I2F R19, R9 ;  /* 0x0000000900137306 */ /* 0x0003e20000201400 */
[C---:B--2---:R-:W-:Y:S01]  /*69810*/  FMUL R4, R13.reuse, 8388608 ;  /* 0x4b0000000d047820 */ /* 0x044fe20000400000 */
[----:B------:R-:W-:-:S04]  /*69820*/  FSETP.GEU.AND P0, PT, R13, 1.175494350822287508e-38, PT ;  /* 0x008000000d00780b */ /* 0x000fc80003f0e000 */
[----:B------:R-:W-:Y:S01]  /*69830*/  FSEL R4, R4, R13, !P0 ;  /* 0x0000000d04047208 */ /* 0x000fe20004000000 */
[C---:B---3--:R-:W-:Y:S01]  /*69840*/  FMUL R7, R12.reuse, 8388608 ;  /* 0x4b0000000c077820 */ /* 0x048fe20000400000 */
[----:B------:R-:W-:Y:S02]  /*69850*/  FSETP.GEU.AND P2, PT, R12, 1.175494350822287508e-38, PT ;  /* 0x008000000c00780b */ /* 0x000fe40003f4e000 */
[----:B------:R-:W-:Y:S02]  /*69860*/  IADD3 R6, R4, -0x3f3504f3, RZ ;  /* 0xc0cafb0d04067810 */ /* 0x000fe40007ffe0ff */
[----:B------:R-:W-:Y:S02]  /*69870*/  FSEL R7, R7, R12, !P2 ;  /* 0x0000000c07077208 */ /* 0x000fe40005000000 */
[----:B------:R-:W-:Y:S02]  /*69880*/  LOP3.LUT R6, R6, 0xff800000, RZ, 0xc0, !PT ;  /* 0xff80000006067812 */ /* 0x000fe400078ec0ff */
[----:B------:R-:W-:-:S02]  /*69890*/  IADD3 R8, R7, -0x3f3504f3, RZ ;  /* 0xc0cafb0d07087810 */ /* 0x000fc40007ffe0ff */
[----:B------:R-:W-:Y:S02]  /*698a0*/  IADD3 R0, R4, -R6, RZ ;  /* 0x8000000604007210 */ /* 0x000fe40007ffe0ff */
[----:B------:R-:W-:-:S03]  /*698b0*/  LOP3.LUT R8, R8, 0xff800000, RZ, 0xc0, !PT ;  /* 0xff80000008087812 */ /* 0x000fc600078ec0ff */
[----:B------:R-:W-:Y:S01]  /*698c0*/  FADD R0, R0, -1 ;  /* 0xbf80000000007421 */ /* 0x000fe20000000000 */
[----:B------:R-:W-:-:S03]  /*698d0*/  IADD3 R3, R7, -R8, RZ ;  /* 0x8000000807037210 */ /* 0x000fc60007ffe0ff */
[C---:B0-----:R-:W-:Y:S02]  /*698e0*/  FFMA.FTZ R11, R0.reuse, R23, -0.16845393180847167969 ;  /* 0xbe2c7f30000b7423 */ /* 0x041fe40000010017 */
[----:B------:R-:W-:Y:S02]  /*698f0*/  FADD R3, R3, -1 ;  /* 0xbf80000003037421 */ /* 0x000fe40000000000 */
[C---:B------:R-:W-:Y:S02]  /*69900*/  FFMA.FTZ R11, R0.reuse, R11, 0.1716887056827545166 ;  /* 0x3e2fcf2a000b7423 */ /* 0x040fe4000001000b */
[C---:B------:R-:W-:Y:S02]  /*69910*/  FFMA.FTZ R10, R3.reuse, R23, -0.16845393180847167969 ;  /* 0xbe2c7f30030a7423 */ /* 0x040fe40000010017 */
[----:B------:R-:W-:Y:S02]  /*69920*/  FFMA.FTZ R11, R0, R11, -0.17900948226451873779 ;  /* 0xbe374e43000b7423 */ /* 0x000fe4000001000b */
[----:B------:R-:W-:-:S02]  /*69930*/  FFMA.FTZ R10, R3, R10, 0.1716887056827545166 ;  /* 0x3e2fcf2a030a7423 */ /* 0x000fc4000001000a */
[C---:B------:R-:W-:Y:S02]  /*69940*/  FFMA.FTZ R11, R0.reuse, R11, 0.20512372255325317383 ;  /* 0x3e520bf4000b7423 */ /* 0x040fe4000001000b */
[C---:B------:R-:W-:Y:S02]  /*69950*/  FFMA.FTZ R10, R3.reuse, R10, -0.17900948226451873779 ;  /* 0xbe374e43030a7423 */ /* 0x040fe4000001000a */
[C---:B------:R-:W-:Y:S02]  /*69960*/  FFMA.FTZ R11, R0.reuse, R11, -0.24046532809734344482 ;  /* 0xbe763c8b000b7423 */ /* 0x040fe4000001000b */
[C---:B------:R-:W-:Y:S02]  /*69970*/  FFMA.FTZ R10, R3.reuse, R10, 0.20512372255325317383 ;  /* 0x3e520bf4030a7423 */ /* 0x040fe4000001000a */
[----:B------:R-:W-:Y:S02]  /*69980*/  FFMA.FTZ R11, R0, R11, 0.28857114911079406738 ;  /* 0x3e93bf99000b7423 */ /* 0x000fe4000001000b */
[----:B------:R-:W-:-:S02]  /*69990*/  FFMA.FTZ R10, R3, R10, -0.24046532809734344482 ;  /* 0xbe763c8b030a7423 */ /* 0x000fc4000001000a */
[C---:B------:R-:W-:Y:S02]  /*699a0*/  FFMA.FTZ R11, R0.reuse, R11, -0.36067417263984680176 ;  /* 0xbeb8aa49000b7423 */ /* 0x040fe4000001000b */
[C---:B------:R-:W-:Y:S02]  /*699b0*/  FFMA.FTZ R10, R3.reuse, R10, 0.28857114911079406738 ;  /* 0x3e93bf99030a7423 */ /* 0x040fe4000001000a */
[C---:B------:R-:W-:Y:S02]  /*699c0*/  FFMA.FTZ R11, R0.reuse, R11, 0.48089820146560668945 ;  /* 0x3ef6384a000b7423 */ /* 0x040fe4000001000b */
[C---:B------:R-:W-:Y:S02]  /*699d0*/  FFMA.FTZ R10, R3.reuse, R10, -0.36067417263984680176 ;  /* 0xbeb8aa49030a7423 */ /* 0x040fe4000001000a */
[----:B------:R-:W-:Y:S02]  /*699e0*/  FFMA.FTZ R11, R0, R11, -0.72134751081466674805 ;  /* 0xbf38aa3b000b7423 */ /* 0x000fe4000001000b */
[----:B------:R-:W-:-:S02]  /*699f0*/  FFMA.FTZ R10, R3, R10, 0.48089820146560668945 ;  /* 0x3ef6384a030a7423 */ /* 0x000fc4000001000a */
[C---:B------:R-:W-:Y:S02]  /*69a00*/  FMUL R11, R0.reuse, R11 ;  /* 0x0000000b000b7220 */ /* 0x040fe40000400000 */
[C---:B------:R-:W-:Y:S01]  /*69a10*/  FFMA.FTZ R10, R3.reuse, R10, -0.72134751081466674805 ;  /* 0xbf38aa3b030a7423 */ /* 0x040fe2000001000a */
[----:B------:R0:W-:Y:S03]  /*69a20*/  STL [R1+0x21dc], R13 ;  /* 0x0021dc0d01007387 */ /* 0x0001e60000100800 */
[C---:B-1----:R-:W-:Y:S02]  /*69a30*/  FMUL R9, R3.reuse, R10 ;  /* 0x0000000a03097220 */ /* 0x042fe40000400000 */
[----:B------:R-:W-:Y:S02]  /*69a40*/  FMUL R10, R0, R11 ;  /* 0x0000000b000a7220 */ /* 0x000fe40000400000 */
[----:B------:R-:W2:Y:S01]  /*69a50*/  LDL.LU R11, [R1+0xb98] ;  /* 0x000b9800010b7983 */ /* 0x000ea20000300800 */
[----:B------:R-:W-:-:S02]  /*69a60*/  FMUL R9, R3, R9 ;  /* 0x0000000903097220 */ /* 0x000fc40000400000 */
[----:B------:R-:W-:Y:S02]  /*69a70*/  FFMA.FTZ R21, R0, 1.4426950216293334961, R10 ;  /* 0x3fb8aa3b00157823 */ /* 0x000fe4000001000a */
[----:B------:R-:W1:Y:S01]  /*69a80*/  I2F R10, R6 ;  /* 0x00000006000a7306 */ /* 0x000e620000201400 */
[----:B------:R-:W-:-:S07]  /*69a90*/  FFMA.FTZ R20, R3, 1.4426950216293334961, R9 ;  /* 0x3fb8aa3b03147823 */ /* 0x000fce0000010009 */
[----:B------:R3:W4:Y:S02]  /*69aa0*/  I2F R9, R8 ;  /* 0x0000000800097306 */ /* 0x0007240000201400 */
[----:B---3--:R-:W-:Y:S02]  /*69ab0*/  FSEL R8, RZ, -23, P0 ;  /* 0xc1b80000ff087808 */ /* 0x008fe40000000000 */
[----:B------:R-:W-:Y:S02]  /*69ac0*/  ISETP.GE.U32.AND P0, PT, R5, 0x7f800000, PT ;  /* 0x7f8000000500780c */ /* 0x000fe40003f06070 */
[----:B------:R-:W-:Y:S01]  /*69ad0*/  FSEL R0, RZ, -23, P1 ;  /* 0xc1b80000ff007808 */ /* 0x000fe20000800000 */
[----:B-1----:R-:W-:-:S04]  /*69ae0*/  FFMA.FTZ R10, R10, 1.1920928955078125e-07, R8 ;  /* 0x340000000a0a7823 */ /* 0x002fc80000010008 */
[----:B------:R-:W-:-:S06]  /*69af0*/  FFMA.FTZ R0, R19, 1.1920928955078125e-07, R0 ;  /* 0x3400000013007823 */ /* 0x000fcc0000010000 */
[----:B------:R-:W-:Y:S01]  /*69b00*/  @P0 MOV R8, 0x7f800000 ;  /* 0x7f80000000080802 */ /* 0x000fe20000000f00 */
[----:B0-----:R-:W-:-:S04]  /*69b10*/  FADD R13, R0, R22 ;  /* 0x00000016000d7221 */ /* 0x001fc80000000000 */
[----:B------:R-:W-:Y:S02]  /*69b20*/  @P0 FFMA.FTZ R13, R5, R8, +INF ;  /* 0x7f800000050d0423 */ /* 0x000fe40000010008 */
[----:B------:R-:W-:-:S03]  /*69b30*/  FADD R14, R10, R21 ;  /* 0x000000150a0e7221 */ /* 0x000fc60000000000 */
[----:B------:R0:W-:Y:S04]  /*69b40*/  STL [R1+0x360], R13 ;  /* 0x0003600d01007387 */ /* 0x0001e80000100800 */
[----:B------:R-:W3:Y:S01]  /*69b50*/  LDL.LU R10, [R1+0xb9c] ;  /* 0x000b9c00010a7983 */ /* 0x000ee20000300800 */
[----:B------:R-:W-:-:S05]  /*69b60*/  FSEL R0, RZ, -23, P2 ;  /* 0xc1b80000ff007808 */ /* 0x000fca0001000000 */
[----:B----4-:R-:W-:Y:S01]  /*69b70*/  FFMA.FTZ R9, R9, 1.1920928955078125e-07, R0 ;  /* 0x3400000009097823 */ /* 0x010fe20000010000 */
[----:B------:R-:W-:Y:S02]  /*69b80*/  ISETP.GE.U32.AND P0, PT, R4, 0x7f800000, PT ;  /* 0x7f8000000400780c */ /* 0x000fe40003f06070 */
[----:B------:R-:W-:Y:S01]  /*69b90*/  FSETP.NEU.AND P2, PT, R5, RZ, PT ;  /* 0x000000ff0500720b */ /* 0x000fe20003f4d000 */
[----:B0-----:R-:W-:Y:S02]  /*69ba0*/  FADD R13, R9, R20 ;  /* 0x00000014090d7221 */ /* 0x001fe40000000000 */
[C---:B--2---:R-:W-:Y:S01]  /*69bb0*/  FMUL R6, R11.reuse, 8388608 ;  /* 0x4b0000000b067820 */ /* 0x044fe20000400000 */
[----:B------:R-:W-:-:S04]  /*69bc0*/  FSETP.GEU.AND P1, PT, R11, 1.175494350822287508e-38, PT ;  /* 0x008000000b00780b */ /* 0x000fc80003f2e000 */
[----:B------:R-:W-:-:S04]  /*69bd0*/  FSEL R6, R6, R11, !P1 ;  /* 0x0000000b06067208 */ /* 0x000fc80004800000 */
[----:B------:R-:W-:-:S04]  /*69be0*/  IADD3 R3, R6, -0x3f3504f3, RZ ;  /* 0xc0cafb0d06037810 */ /* 0x000fc80007ffe0ff */
[----:B------:R-:W-:-:S05]  /*69bf0*/  LOP3.LUT R3, R3, 0xff800000, RZ, 0xc0, !PT ;  /* 0xff80000003037812 */ /* 0x000fca00078ec0ff */
        /* <DEDUP_REMOVED lines=11> */
[----:B------:R-:W-:-:S04]  /*69cb0*/  FMUL R8, R0, R8 ;  /* 0x0000000800087220 */ /* 0x000fc80000400000 */
[----:B------:R-:W-:-:S04]  /*69cc0*/  FMUL R8, R0, R8 ;  /* 0x0000000800087220 */ /* 0x000fc80000400000 */
[----:B------:R-:W-:Y:S01]  /*69cd0*/  FFMA.FTZ R19, R0, 1.4426950216293334961, R8 ;  /* 0x3fb8aa3b00137823 */ /* 0x000fe20000010008 */
[----:B------:R-:W-:Y:S01]  /*69ce0*/  @P0 MOV R0, 0x7f800000 ;  /* 0x7f80000000000802 */ /* 0x000fe20000000f00 */
[----:B---3--:R-:W-:Y:S01]  /*69cf0*/  FMUL R20, R10, 8388608 ;  /* 0x4b0000000a147820 */ /* 0x008fe20000400000 */
[----:B------:R0:W1:Y:S03]  /*69d00*/  I2F R5, R3 ;  /* 0x0000000300057306 */ /* 0x0000660000201400 */
[----:B------:R-:W-:Y:S01]  /*69d10*/  @P0 FFMA.FTZ R14, R4, R0, +INF ;  /* 0x7f800000040e0423 */ /* 0x000fe20000010000 */
[----:B------:R-:W-:Y:S02]  /*69d20*/  FSETP.GEU.AND P0, PT, R10, 1.175494350822287508e-38, PT ;  /* 0x008000000a00780b */ /* 0x000fe40003f0e000 */
[----:B------:R-:W-:Y:S02]  /*69d30*/  FSEL R0, RZ, -23, P1 ;  /* 0xc1b80000ff007808 */ /* 0x000fe40000800000 */
[----:B------:R-:W-:-:S02]  /*69d40*/  FSEL R20, R20, R10, !P0 ;  /* 0x0000000a14147208 */ /* 0x000fc40004000000 */
[----:B------:R-:W-:Y:S02]  /*69d50*/  ISETP.GE.U32.AND P1, PT, R7, 0x7f800000, PT ;  /* 0x7f8000000700780c */ /* 0x000fe40003f26070 */
[----:B0-----:R-:W-:-:S04]  /*69d60*/  IADD3 R3, R20, -0x3f3504f3, RZ ;  /* 0xc0cafb0d14037810 */ /* 0x001fc80007ffe0ff */
[----:B------:R-:W-:Y:S01]  /*69d70*/  LOP3.LUT R3, R3, 0xff800000, RZ, 0xc0, !PT ;  /* 0xff80000003037812 */ /* 0x000fe200078ec0ff */
[----:B-1----:R-:W-:-:S04]  /*69d80*/  FFMA.FTZ R9, R5, 1.1920928955078125e-07, R0 ;  /* 0x3400000005097823 */ /* 0x002fc80000010000 */
[----:B------:R-:W-:Y:S02]  /*69d90*/  IMAD.IADD R0, R20, 0x1, -R3 ;  /* 0x0000000114007824 */ /* 0x000fe400078e0a03 */
[----:B------:R-:W-:Y:S02]  /*69da0*/  @P1 MOV R5, 0x7f800000 ;  /* 0x7f80000000051802 */ /* 0x000fe40000000f00 */
[----:B------:R-:W-:-:S03]  /*69db0*/  FADD R0, R0, -1 ;  /* 0xbf80000000007421 */ /* 0x000fc60000000000 */
[----:B------:R-:W-:Y:S02]  /*69dc0*/  @P1 FFMA.FTZ R13, R7, R5, +INF ;  /* 0x7f800000070d1423 */ /* 0x000fe40000010005 */
[----:B------:R-:W-:-:S04]  /*69dd0*/  FFMA.FTZ R5, R0, R23, -0.16845393180847167969 ;  /* 0xbe2c7f3000057423 */ /* 0x000fc80000010017 */
[----:B------:R-:W-:-:S04]  /*69de0*/  FFMA.FTZ R5, R0, R5, 0.1716887056827545166 ;  /* 0x3e2fcf2a00057423 */ /* 0x000fc80000010005 */
[----:B------:R-:W-:-:S04]  /*69df0*/  FFMA.FTZ R5, R0, R5, -0.17900948226451873779 ;  /* 0xbe374e4300057423 */ /* 0x000fc80000010005 */
[----:B------:R-:W-:-:S04]  /*69e00*/  FFMA.FTZ R5, R0, R5, 0.20512372255325317383 ;  /* 0x3e520bf400057423 */ /* 0x000fc80000010005 */
[----:B------:R-:W-:-:S04]  /*69e10*/  FFMA.FTZ R5, R0, R5, -0.24046532809734344482 ;  /* 0xbe763c8b00057423 */ /* 0x000fc80000010005 */
[----:B------:R-:W-:-:S04]  /*69e20*/  FFMA.FTZ R5, R0, R5, 0.28857114911079406738 ;  /* 0x3e93bf9900057423 */ /* 0x000fc80000010005 */
[----:B------:R-:W-:-:S04]  /*69e30*/  FFMA.FTZ R5, R0, R5, -0.36067417263984680176 ;  /* 0xbeb8aa4900057423 */ /* 0x000fc80000010005 */
[----:B------:R-:W-:Y:S01]  /*69e40*/  FFMA.FTZ R5, R0, R5, 0.48089820146560668945 ;  /* 0x3ef6384a00057423 */ /* 0x000fe20000010005 */
[----:B------:R-:W-:-:S03]  /*69e50*/  ISETP.GE.U32.AND P1, PT, R6, 0x7f800000, PT ;  /* 0x7f8000000600780c */ /* 0x000fc60003f26070 */
[----:B------:R-:W-:-:S04]  /*69e60*/  FFMA.FTZ R5, R0, R5, -0.72134751081466674805 ;  /* 0xbf38aa3b00057423 */ /* 0x000fc80000010005 */
[----:B------:R-:W-:-:S04]  /*69e70*/  FMUL R5, R0, R5 ;  /* 0x0000000500057220 */ /* 0x000fc80000400000 */
[----:B------:R-:W-:-:S04]  /*69e80*/  FMUL R5, R0, R5 ;  /* 0x0000000500057220 */ /* 0x000fc80000400000 */
[----:B------:R-:W-:Y:S01]  /*69e90*/  FFMA.FTZ R8, R0, 1.4426950216293334961, R5 ;  /* 0x3fb8aa3b00087823 */ /* 0x000fe20000010005 */
[----:B------:R-:W-:Y:S01]  /*69ea0*/  @P1 MOV R0, 0x7f800000 ;  /* 0x7f80000000001802 */ /* 0x000fe20000000f00 */
[----:B------:R-:W-:Y:S01]  /*69eb0*/  FADD R9, R9, R19 ;  /* 0x0000001309097221 */ /* 0x000fe20000000000 */
[----:B------:R-:W-:Y:S03]  /*69ec0*/  STL [R1+0x35c], R14 ;  /* 0x00035c0e01007387 */ /* 0x000fe60000100800 */
[----:B------:R-:W-:Y:S01]  /*69ed0*/  @P1 FFMA.FTZ R9, R6, R0, +INF ;  /* 0x7f80000006091423 */ /* 0x000fe20000010000 */
[----:B------:R-:W-:Y:S04]  /*69ee0*/  STL [R1+0x358], R13 ;  /* 0x0003580d01007387 */ /* 0x000fe80000100800 */
[----:B------:R0:W-:Y:S04]  /*69ef0*/  STL [R1+0x354], R9 ;  /* 0x0003540901007387 */ /* 0x0001e80000100800 */
[----:B0-----:R-:W2:Y:S01]  /*69f00*/  LDL.LU R9, [R1+0xba0] ;  /* 0x000ba00001097983 */ /* 0x001ea20000300800 */
[----:B------:R-:W0:Y:S01]  /*69f10*/  I2F R3, R3 ;  /* 0x0000000300037306 */ /* 0x000e220000201400 */
[----:B------:R-:W-:-:S02]  /*69f20*/  ISETP.GE.U32.AND P1, PT, R20, 0x7f800000, PT ;  /* 0x7f8000001400780c */ /* 0x000fc40003f26070 */
[----:B------:R-:W-:-:S05]  /*69f30*/  FSEL R0, RZ, -23, P0 ;  /* 0xc1b80000ff007808 */ /* 0x000fca0000000000 */
[----:B0-----:R-:W-:-:S06]  /*69f40*/  FFMA.FTZ R0, R3, 1.1920928955078125e-07, R0 ;  /* 0x3400000003007823 */ /* 0x001fcc0000010000 */
[----:B------:R-:W-:Y:S02]  /*69f50*/  @P1 IMAD.MOV.U32 R3, RZ, RZ, 0x7f800000 ;  /* 0x7f800000ff031424 */ /* 0x000fe400078e00ff */
[----:B------:R-:W-:Y:S02]  /*69f60*/  FADD R8, R0, R8 ;  /* 0x0000000800087221 */ /* 0x000fe40000000000 */
[----:B------:R-:W-:-:S05]  /*69f70*/  @P1 FFMA.FTZ R8, R20, R3, +INF ;  /* 0x7f80000014081423 */ /* 0x000fca0000010003 */
[----:B------:R0:W-:Y:S01]  /*69f80*/  STL [R1+0x350], R8 ;  /* 0x0003500801007387 */ /* 0x0001e20000100800 */
[C---:B--2---:R-:W-:Y:S01]  /*69f90*/  FMUL R5, R9.reuse, 8388608 ;  /* 0x4b00000009057820 */ /* 0x044fe20000400000 */
[----:B------:R-:W-:-:S04]  /*69fa0*/  FSETP.GEU.AND P0, PT, R9, 1.175494350822287508e-38, PT ;  /* 0x008000000900780b */ /* 0x000fc80003f0e000 */
[----:B------:R-:W-:-:S04]  /*69fb0*/  FSEL R5, R5, R9, !P0 ;  /* 0x0000000905057208 */ /* 0x000fc80004000000 */
[----:B------:R-:W-:-:S04]  /*69fc0*/  IADD3 R0, R5, -0x3f3504f3, RZ ;  /* 0xc0cafb0d05007810 */ /* 0x000fc80007ffe0ff */
[----:B------:R-:W-:-:S04]  /*69fd0*/  LOP3.LUT R0, R0, 0xff800000, RZ, 0xc0, !PT ;  /* 0xff80000000007812 */ /* 0x000fc800078ec0ff */
[----:B0-----:R0:W1:Y:S01]  /*69fe0*/  I2F R8, R0 ;  /* 0x0000000000087306 */ /* 0x0010620000201400 */
[----:B------:R-:W-:Y:S02]  /*69ff0*/  FSEL R3, RZ, -23, P0 ;  /* 0xc1b80000ff037808 */ /* 0x000fe40000000000 */
[----:B0-----:R-:W-:-:S05]  /*6a000*/  IADD3 R0, R5, -R0, RZ ;  /* 0x8000000005007210 */ /* 0x001fca0007ffe0ff */
[----:B------:R-:W-:Y:S02]  /*6a010*/  FADD R0, R0, -1 ;  /* 0xbf80000000007421 */ /* 0x000fe40000000000 */
[----:B-1----:R-:W-:Y:S02]  /*6a020*/  FFMA.FTZ R8, R8, 1.1920928955078125e-07, R3 ;  /* 0x3400000008087823 */ /* 0x002fe40000010003 */
        /* <DEDUP_REMOVED lines=11> */
[----:B------:R-:W-:-:S04]  /*6a0e0*/  FFMA.FTZ R0, R0, 1.4426950216293334961, R3 ;  /* 0x3fb8aa3b00007823 */ /* 0x000fc80000010003 */
[----:B------:R-:W-:Y:S02]  /*6a0f0*/  FADD R13, R8, R0 ;  /* 0x00000000080d7221 */ /* 0x000fe40000000000 */
[----:B------:R-:W2:Y:S01]  /*6a100*/  LDL.LU R8, [R1+0xba4] ;  /* 0x000ba40001087983 */ /* 0x000ea20000300800 */
[----:B------:R-:W-:-:S13]  /*6a110*/  ISETP.GE.U32.AND P0, PT, R5, 0x7f800000, PT ;  /* 0x7f8000000500780c */ /* 0x000fda0003f06070 */
[----:B------:R-:W-:-:S05]  /*6a120*/  @P0 MOV R0, 0x7f800000 ;  /* 0x7f80000000000802 */ /* 0x000fca0000000f00 */
[----:B------:R-:W-:Y:S01]  /*6a130*/  @P0 FFMA.FTZ R13, R5, R0, +INF ;  /* 0x7f800000050d0423 */ /* 0x000fe20000010000 */
[----:B------:R-:W-:-:S04]  /*6a140*/  FSETP.NEU.AND P1, PT, R4, RZ, PT ;  /* 0x000000ff0400720b */ /* 0x000fc80003f2d000 */
[----:B------:R0:W-:Y:S01]  /*6a150*/  STL [R1+0x38c], R13 ;  /* 0x00038c0d01007387 */ /* 0x0001e20000100800 */
[C---:B--2---:R-:W-:Y:S01]  /*6a160*/  FMUL R19, R8.reuse, 8388608 ;  /* 0x4b00000008137820 */ /* 0x044fe20000400000 */
[----:B------:R-:W-:-:S04]  /*6a170*/  FSETP.GEU.AND P0, PT, R8, 1.175494350822287508e-38, PT ;  /* 0x008000000800780b */ /* 0x000fc80003f0e000 */
[----:B------:R-:W-:-:S04]  /*6a180*/  FSEL R19, R19, R8, !P0 ;  /* 0x0000000813137208 */ /* 0x000fc80004000000 */
[----:B------:R-:W-:-:S04]  /*6a190*/  IADD3 R0, R19, -0x3f3504f3, RZ ;  /* 0xc0cafb0d13007810 */ /* 0x000fc80007ffe0ff */
[----:B------:R-:W-:-:S04]  /*6a1a0*/  LOP3.LUT R0, R0, 0xff800000, RZ, 0xc0, !PT ;  /* 0xff80000000007812 */ /* 0x000fc800078ec0ff */
[----:B------:R1:W2:Y:S01]  /*6a1b0*/  I2F R4, R0 ;  /* 0x0000000000047306 */ /* 0x0002a20000201400 */
[----:B------:R-:W-:Y:S01]  /*6a1c0*/  FSEL R3, RZ, -23, P0 ;  /* 0xc1b80000ff037808 */ /* 0x000fe20000000000 */
[----:B-1----:R-:W-:-:S04]  /*6a1d0*/  IMAD.IADD R0, R19, 0x1, -R0 ;  /* 0x0000000113007824 */ /* 0x002fc800078e0a00 */
[----:B------:R-:W-:Y:S02]  /*6a1e0*/  FADD R0, R0, -1 ;  /* 0xbf80000000007421 */ /* 0x000fe40000000000 */
[----:B--2---:R-:W-:Y:S02]  /*6a1f0*/  FFMA.FTZ R4, R4, 1.1920928955078125e-07, R3 ;  /* 0x3400000004047823 */ /* 0x004fe40000010003 */
        /* <DEDUP_REMOVED lines=8> */
[----:B------:R-:W-:Y:S01]  /*6a280*/  FFMA.FTZ R3, R0, R3, -0.72134751081466674805 ;  /* 0xbf38aa3b00037423 */ /* 0x000fe20000010003 */
[----:B------:R-:W-:-:S03]  /*6a290*/  ISETP.GE.U32.AND P0, PT, R19, 0x7f800000, PT ;  /* 0x7f8000001300780c */ /* 0x000fc60003f06070 */
[----:B------:R-:W-:-:S04]  /*6a2a0*/  FMUL R3, R0, R3 ;  /* 0x0000000300037220 */ /* 0x000fc80000400000 */
[----:B------:R-:W-:-:S04]  /*6a2b0*/  FMUL R3, R0, R3 ;  /* 0x0000000300037220 */ /* 0x000fc80000400000 */
[----:B------:R-:W-:-:S04]  /*6a2c0*/  FFMA.FTZ R0, R0, 1.4426950216293334961, R3 ;  /* 0x3fb8aa3b00007823 */ /* 0x000fc80000010003 */
[----:B0-----:R-:W-:Y:S01]  /*6a2d0*/  FADD R13, R4, R0 ;  /* 0x00000000040d7221 */ /* 0x001fe20000000000 */
[----:B------:R-:W-:-:S05]  /*6a2e0*/  @P0 MOV R0, 0x7f800000 ;  /* 0x7f80000000000802 */ /* 0x000fca0000000f00 */
[----:B------:R-:W-:Y:S01]  /*6a2f0*/  @P0 FFMA.FTZ R13, R19, R0, +INF ;  /* 0x7f800000130d0423 */ /* 0x000fe20000010000 */
[----:B------:R-:W-:Y:S02]  /*6a300*/  FSETP.NEU.AND P0, PT, R7, RZ, PT ;  /* 0x000000ff0700720b */ /* 0x000fe40003f0d000 */
[----:B------:R-:W2:Y:S01]  /*6a310*/  LDL.LU R7, [R1+0xba8] ;  /* 0x000ba80001077983 */ /* 0x000ea20000300800 */
[----:B------:R-:W-:-:S04]  /*6a320*/  LOP3.LUT R2, R2, 0xffffefff, RZ, 0xc0, !PT ;  /* 0xffffefff02027812 */ /* 0x000fc800078ec0ff */
[----:B------:R-:W-:-:S04]  /*6a330*/  @P2 LOP3.LUT R2, R2, 0x1000, RZ, 0xfc, !PT ;  /* 0x0000100002022812 */ /* 0x000fc800078efcff */
[----:B------:R-:W-:-:S04]  /*6a340*/  LOP3.LUT R2, R2, 0xffff7fff, RZ, 0xc0, !PT ;  /* 0xffff7fff02027812 */ /* 0x000fc800078ec0ff */
[----:B------:R-:W-:-:S04]  /*6a350*/  @P1 LOP3.LUT R2, R2, 0x8000, RZ, 0xfc, !PT ;  /* 0x0000800002021812 */ /* 0x000fc800078efcff */
[----:B------:R-:W-:-:S04]  /*6a360*/  LOP3.LUT R2, R2, 0xffdfffff, RZ, 0xc0, !PT ;  /* 0xffdfffff02027812 */ /* 0x000fc800078ec0ff */
[----:B------:R-:W-:Y:S02]  /*6a370*/  @P0 LOP3.LUT R2, R2, 0x200000, RZ, 0xfc, !PT ;  /* 0x0020000002020812 */ /* 0x000fe400078efcff */
[----:B------:R-:W-:Y:S01]  /*6a380*/  FSETP.NEU.AND P1, PT, R6, RZ, PT ;  /* 0x000000ff0600720b */ /* 0x000fe20003f2d000 */
[----:B------:R0:W-:Y:S01]  /*6a390*/  STL [R1+0x520], R13 ;  /* 0x0005200d01007387 */ /* 0x0001e20000100800 */
[C---:B--2---:R-:W-:Y:S01]  /*6a3a0*/  FMUL R3, R7.reuse, 8388608 ;  /* 0x4b00000007037820 */ /* 0x044fe20000400000 */
[----:B------:R-:W-:-:S04]  /*6a3b0*/  FSETP.GEU.AND P0, PT, R7, 1.175494350822287508e-38, PT ;  /* 0x008000000700780b */ /* 0x000fc80003f0e000 */
[----:B------:R-:W-:-:S04]  /*6a3c0*/  FSEL R3, R3, R7, !P0 ;  /* 0x0000000703037208 */ /* 0x000fc80004000000 */
[----:B------:R-:W-:-:S04]  /*6a3d0*/  IADD3 R0, R3, -0x3f3504f3, RZ ;  /* 0xc0cafb0d03007810 */ /* 0x000fc80007ffe0ff */
[----:B------:R-:W-:-:S04]  /*6a3e0*/  LOP3.LUT R0, R0, 0xff800000, RZ, 0xc0, !PT ;  /* 0xff80000000007812 */ /* 0x000fc800078ec0ff */
[----:B------:R1:W2:Y:S01]  /*6a3f0*/  I2F R4, R0 ;  /* 0x0000000000047306 */ /* 0x0002a20000201400 */
[----:B------:R-:W-:Y:S02]  /*6a400*/  FSEL R6, RZ, -23, P0 ;  /* 0xc1b80000ff067808 */ /* 0x000fe40000000000 */
[----:B-1----:R-:W-:-:S05]  /*6a410*/  IADD3 R0, R3, -R0, RZ ;  /* 0x8000000003007210 */ /* 0x002fca0007ffe0ff */
        /* <DEDUP_REMOVED lines=14> */
[----:B0-----:R-:W-:Y:S02]  /*6a500*/  FADD R13, R6, R0 ;  /* 0x00000000060d7221 */ /* 0x001fe40000000000 */
[----:B------:R-:W2:Y:S01]  /*6a510*/  LDL.LU R6, [R1+0xbac] ;  /* 0x000bac0001067983 */ /* 0x000ea20000300800 */
[----:B------:R-:W-:Y:S02]  /*6a520*/  ISETP.GE.U32.AND P0, PT, R3, 0x7f800000, PT ;  /* 0x7f8000000300780c */ /* 0x000fe40003f06070 */
[----:B------:R-:W-:-:S04]  /*6a530*/  LOP3.LUT R2, R2, 0xffbfffff, RZ, 0xc0, !PT ;  /* 0xffbfffff02027812 */ /* 0x000fc800078ec0ff */
[----:B------:R-:W-:-:S07]  /*6a540*/  @P1 LOP3.LUT R2, R2, 0x400000, RZ, 0xfc, !PT ;  /* 0x0040000002021812 */ /* 0x000fce00078efcff */
[----:B------:R-:W-:Y:S01]  /*6a550*/  @P0 IMAD.MOV.U32 R0, RZ, RZ, 0x7f800000 ;  /* 0x7f800000ff000424 */ /* 0x000fe200078e00ff */
[----:B------:R-:W-:-:S03]  /*6a560*/  FSETP.NEU.AND P1, PT, R20, RZ, PT ;  /* 0x000000ff1400720b */ /* 0x000fc60003f2d000 */
[----:B------:R-:W-:Y:S01]  /*6a570*/  @P0 FFMA.FTZ R13, R3, R0, +INF ;  /* 0x7f800000030d0423 */ /* 0x000fe20000010000 */
[----:B------:R-:W-:-:S09]  /*6a580*/  LOP3.LUT R2, R2, 0xfff7ffff, RZ, 0xc0, !PT ;  /* 0xfff7ffff02027812 */ /* 0x000fd200078ec0ff */
        /* <DEDUP_REMOVED lines=24> */
[----:B------:R-:W-:Y:S02]  /*6a710*/  FFMA.FTZ R0, R0, 1.4426950216293334961, R5 ;  /* 0x3fb8aa3b00007823 */ /* 0x000fe40000010005 */
[----:B------:R-:W2:Y:S01]  /*6a720*/  LDL.LU R5, [R1+0xbb0] ;  /* 0x000bb00001057983 */ /* 0x000ea20000300800 */
[----:B------:R-:W-:Y:S01]  /*6a730*/  ISETP.GE.U32.AND P0, PT, R4, 0x7f800000, PT ;  /* 0x7f8000000400780c */ /* 0x000fe20003f06070 */
[----:B0-----:R-:W-:Y:S01]  /*6a740*/  FADD R13, R20, R0 ;  /* 0x00000000140d7221 */ /* 0x001fe20000000000 */
[----:B------:R-:W-:-:S04]  /*6a750*/  LOP3.LUT R2, R2, 0xffefffff, RZ, 0xc0, !PT ;  /* 0xffefffff02027812 */ /* 0x000fc800078ec0ff */
[----:B------:R-:W-:-:S07]  /*6a760*/  @P1 LOP3.LUT R2, R2, 0x100000, RZ, 0xfc, !PT ;  /* 0x0010000002021812 */ /* 0x000fce00078efcff */
[----:B------:R-:W-:Y:S02]  /*6a770*/  @P0 MOV R0, 0x7f800000 ;  /* 0x7f80000000000802 */ /* 0x000fe40000000f00 */
        /* <DEDUP_REMOVED lines=31> */
[----:B------:R-:W-:Y:S02]  /*6a970*/  @P0 FFMA.FTZ R13, R16, R0, +INF ;  /* 0x7f800000100d0423 */ /* 0x000fe40000010000 */
[----:B------:R-:W2:Y:S01]  /*6a980*/  LDL.LU R0, [R1+0xbb4] ;  /* 0x000bb40001007983 */ /* 0x000ea20000300800 */
        /* <DEDUP_REMOVED lines=27> */
[----:B0-----:R-:W-:Y:S02]  /*6ab40*/  FADD R13, R19, R3 ;  /* 0x00000003130d7221 */ /* 0x001fe40000000000 */
[----:B------:R-:W-:-:S04]  /*6ab50*/  @P0 IMAD.MOV.U32 R3, RZ, RZ, 0x7f800000 ;  /* 0x7f800000ff030424 */ /* 0x000fc800078e00ff */
[----:B------:R-:W-:Y:S02]  /*6ab60*/  @P0 FFMA.FTZ R13, R15, R3, +INF ;  /* 0x7f8000000f0d0423 */ /* 0x000fe40000010003 */
[----:B------:R-:W2:Y:S04]  /*6ab70*/  LDL.LU R3, [R1+0xbb8] ;  /* 0x000bb80001037983 */ /* 0x000ea80000300800 */
[----:B------:R0:W-:Y:S01]  /*6ab80*/  STL [R1+0x528], R13 ;  /* 0x0005280d01007387 */ /* 0x0001e20000100800 */
[C---:B--2---:R-:W-:Y:S01]  /*6ab90*/  FMUL R4, R3.reuse, 8388608 ;  /* 0x4b00000003047820 */ /* 0x044fe20000400000 */
[----:B------:R-:W-:-:S04]  /*6aba0*/  FSETP.GEU.AND P0, PT, R3, 1.175494350822287508e-38, PT ;  /* 0x008000000300780b */ /* 0x000fc80003f0e000 */
[----:B0-----:R-:W-:-:S04]  /*6abb0*/  FSEL R13, R4, R3, !P0 ;  /* 0x00000003040d7208 */ /* 0x001fc80004000000 */
[----:B------:R-:W-:-:S04]  /*6abc0*/  IADD3 R4, R13, -0x3f3504f3, RZ ;  /* 0xc0cafb0d0d047810 */ /* 0x000fc80007ffe0ff */
[----:B------:R-:W-:-:S04]  /*6abd0*/  LOP3.LUT R4, R4, 0xff800000, RZ, 0xc0, !PT ;  /* 0xff80000004047812 */ /* 0x000fc800078ec0ff */
[----:B------:R0:W1:Y:S01]  /*6abe0*/  I2F R19, R4 ;  /* 0x0000000400137306 */ /* 0x0000620000201400 */
        /* <DEDUP_REMOVED lines=16> */
[----:B------:R0:W-:Y:S03]  /*6acf0*/  STL [R1+0x514], R13 ;  /* 0x0005140d01007387 */ /* 0x0001e60000100800 */
[----:B------:R-:W-:Y:S01]  /*6ad00*/  FADD R4, R20, R4 ;  /* 0x0000000414047221 */ /* 0x000fe20000000000 */
[----:B------:R-:W2:Y:S04]  /*6ad10*/  LDL.LU R14, [R1+0x9b8] ;  /* 0x0009b800010e7983 */ /* 0x000ea80000300800 */
[----:B------:R1:W-:Y:S04]  /*6ad20*/  STL [R1+0x524], R4 ;  /* 0x0005240401007387 */ /* 0x0003e80000100800 */
[----:B------:R-:W3:Y:S04]  /*6ad30*/  LDL.LU R17, [R1+0x9bc] ;  /* 0x0009bc0001117983 */ /* 0x000ee80000300800 */
[----:B------:R-:W4:Y:S04]  /*6ad40*/  LDL.LU R18, [R1+0x9a8] ;  /* 0x0009a80001127983 */ /* 0x000f280000300800 */
        /* <DEDUP_REMOVED lines=12> */
[----:B-1----:R-:W5:Y:S01]  /*6ae10*/  LDL.LU R4, [R1+0x9dc] ;  /* 0x0009dc0001047983 */ /* 0x002f620000300800 */
[----:B------:R-:W-:-:S02]  /*6ae20*/  LOP3.LUT R2, R2, 0xfffeffff, RZ, 0xc0, !PT ;  /* 0xfffeffff02027812 */ /* 0x000fc400078ec0ff */
[C---:B------:R-:W-:Y:S02]  /*6ae30*/  FSETP.GT.AND P0, PT, |R3|.reuse, 8.50705917302346158658e+37, PT ;  /* 0x7e8000000300780b */ /* 0x040fe40003f04200 */
[----:B------:R-:W-:Y:S02]  /*6ae40*/  @P1 LOP3.LUT R2, R2, 0x10000, RZ, 0xfc, !PT ;  /* 0x0001000002021812 */ /* 0x000fe400078efcff */
[----:B------:R-:W-:-:S09]  /*6ae50*/  FSETP.GEU.AND P1, PT, |R3|, 1.175494350822287508e-38, PT ;  /* 0x008000000300780b */ /* 0x000fd20003f2e200 */
[----:B------:R-:W-:-:S04]  /*6ae60*/  @P0 FMUL R3, R3, 0.25 ;  /* 0x3e80000003030820 */ /* 0x000fc80000400000 */
[----:B------:R-:W-:-:S06]  /*6ae70*/  @!P1 FMUL R3, R3, 16777216 ;  /* 0x4b80000003039820 */ /* 0x000fcc0000400000 */
[----:B------:R-:W0:Y:S01]  /*6ae80*/  MUFU.RCP R3, R3 ;  /* 0x0000000300037308 */ /* 0x000e220000001000 */
[----:B--2---:R-:W-:Y:S02]  /*6ae90*/  @P0 FMUL R14, R14, 0.25 ;  /* 0x3e8000000e0e0820 */ /* 0x004fe40000400000 */
[----:B---3--:R-:W-:Y:S02]  /*6aea0*/  @P0 FMUL R17, R17, 0.25 ;  /* 0x3e80000011110820 */ /* 0x008fe40000400000 */
[----:B----4-:R-:W-:Y:S02]  /*6aeb0*/  @P0 FMUL R18, R18, 0.25 ;  /* 0x3e80000012120820 */ /* 0x010fe40000400000 */
[----:B-----5:R-:W-:Y:S02]  /*6aec0*/  @P0 FMUL R13, R13, 0.25 ;  /* 0x3e8000000d0d0820 */ /* 0x020fe40000400000 */
[----:B------:R-:W-:Y:S02]  /*6aed0*/  @P0 FMUL R29, R29, 0.25 ;  /* 0x3e8000001d1d0820 */ /* 0x000fe40000400000 */
[----:B------:R-:W-:-:S02]  /*6aee0*/  @P0 FMUL R28, R28, 0.25 ;  /* 0x3e8000001c1c0820 */ /* 0x000fc40000400000 */
[----:B------:R-:W-:Y:S02]  /*6aef0*/  @P0 FMUL R27, R27, 0.25 ;  /* 0x3e8000001b1b0820 */ /* 0x000fe40000400000 */
[----:B------:R-:W-:Y:S02]  /*6af00*/  @P0 FMUL R26, R26, 0.25 ;  /* 0x3e8000001a1a0820 */ /* 0x000fe40000400000 */
[----:B------:R-:W-:Y:S02]  /*6af10*/  @P0 FMUL R25, R25, 0.25 ;  /* 0x3e80000019190820 */ /* 0x000fe40000400000 */
[----:B------:R-:W-:Y:S02]  /*6af20*/  @P0 FMUL R24, R24, 0.25 ;  /* 0x3e80000018180820 */ /* 0x000fe40000400000 */
[----:B------:R-:W-:Y:S02]  /*6af30*/  @P0 FMUL R23, R23, 0.25 ;  /* 0x3e80000017170820 */ /* 0x000fe40000400000 */
[----:B------:R-:W-:-:S02]  /*6af40*/  @P0 FMUL R22, R22, 0.25 ;  /* 0x3e80000016160820 */ /* 0x000fc40000400000 */
[----:B------:R-:W-:Y:S02]  /*6af50*/  @P0 FMUL R21, R21, 0.25 ;  /* 0x3e80000015150820 */ /* 0x000fe40000400000 */
[----:B------:R-:W-:Y:S02]  /*6af60*/  @P0 FMUL R20, R20, 0.25 ;  /* 0x3e80000014140820 */ /* 0x000fe40000400000 */
[----:B------:R-:W-:Y:S02]  /*6af70*/  @P0 FMUL R19, R19, 0.25 ;  /* 0x3e80000013130820 */ /* 0x000fe40000400000 */
[----:B------:R-:W-:-:S04]  /*6af80*/  @P0 FMUL R4, R4, 0.25 ;  /* 0x3e80000004040820 */ /* 0x000fc80000400000 */
[----:B------:R-:W-:Y:S02]  /*6af90*/  @!P1 FMUL R4, R4, 16777216 ;  /* 0x4b80000004049820 */ /* 0x000fe40000400000 */
[----:B------:R-:W-:Y:S02]  /*6afa0*/  @!P1 FMUL R19, R19, 16777216 ;  /* 0x4b80000013139820 */ /* 0x000fe40000400000 */
[C---:B0-----:R-:W-:Y:S02]  /*6afb0*/  FMUL R4, R3.reuse, R4 ;  /* 0x0000000403047220 */ /* 0x041fe40000400000 */
[----:B------:R-:W-:Y:S02]  /*6afc0*/  @!P1 FMUL R20, R20, 16777216 ;  /* 0x4b80000014149820 */ /* 0x000fe40000400000 */
[----:B------:R-:W-:Y:S01]  /*6afd0*/  FMUL R19, R3, R19 ;  /* 0x0000001303137220 */ /* 0x000fe20000400000 */
[----:B------:R0:W-:Y:S01]  /*6afe0*/  STL [R1+0x4bc], R4 ;  /* 0x0004bc0401007387 */ /* 0x0001e20000100800 */
[----:B------:R-:W-:-:S02]  /*6aff0*/  @!P1 FMUL R21, R21, 16777216 ;  /* 0x4b80000015159820 */ /* 0x000fc40000400000 */
[----:B------:R-:W-:Y:S01]  /*6b000*/  @!P1 FMUL R22, R22, 16777216 ;  /* 0x4b80000016169820 */ /* 0x000fe20000400000 */
[----:B------:R1:W-:Y:S01]  /*6b010*/  STL [R1+0x4b8], R19 ;  /* 0x0004b81301007387 */ /* 0x0003e20000100800 */
[----:B------:R-:W-:Y:S02]  /*6b020*/  @!P1 FMUL R23, R23, 16777216 ;  /* 0x4b80000017179820 */ /* 0x000fe40000400000 */
[C---:B0-----:R-:W-:Y:S02]  /*6b030*/  FMUL R4, R3.reuse, R20 ;  /* 0x0000001403047220 */ /* 0x041fe40000400000 */
[C---:B------:R-:W-:Y:S02]  /*6b040*/  FMUL R20, R3.reuse, R22 ;  /* 0x0000001603147220 */ /* 0x040fe40000400000 */
[----:B-1----:R-:W-:Y:S01]  /*6b050*/  FMUL R19, R3, R21 ;  /* 0x0000001503137220 */ /* 0x002fe20000400000 */
[----:B------:R0:W-:Y:S01]  /*6b060*/  STL [R1+0x4b4], R4 ;  /* 0x0004b40401007387 */ /* 0x0001e20000100800 */
[----:B------:R-:W-:-:S02]  /*6b070*/  @!P1 FMUL R24, R24, 16777216 ;  /* 0x4b80000018189820 */ /* 0x000fc40000400000 */
[----:B------:R-:W-:Y:S01]  /*6b080*/  @!P1 FMUL R25, R25, 16777216 ;  /* 0x4b80000019199820 */ /* 0x000fe20000400000 */
[----:B------:R1:W-:Y:S01]  /*6b090*/  STL [R1+0x4b0], R19 ;  /* 0x0004b01301007387 */ /* 0x0003e20000100800 */
[----:B------:R-:W-:Y:S02]  /*6b0a0*/  @!P1 FMUL R26, R26, 16777216 ;  /* 0x4b8000001a1a9820 */ /* 0x000fe40000400000 */
[----:B0-----:R-:W-:Y:S01]  /*6b0b0*/  FMUL R4, R3, R23 ;  /* 0x0000001703047220 */ /* 0x001fe20000400000 */
[----:B------:R0:W-:Y:S01]  /*6b0c0*/  STL [R1+0x4ac], R20 ;  /* 0x0004ac1401007387 */ /* 0x0001e20000100800 */
[----:B------:R-:W-:Y:S02]  /*6b0d0*/  @!P1 FMUL R27, R27, 16777216 ;  /* 0x4b8000001b1b9820 */ /* 0x000fe40000400000 */
[----:B-1----:R-:W-:Y:S01]  /*6b0e0*/  FMUL R19, R3, R24 ;  /* 0x0000001803137220 */ /* 0x002fe20000400000 */
[----:B------:R1:W-:Y:S01]  /*6b0f0*/  STL [R1+0x4a8], R4 ;  /* 0x0004a80401007387 */ /* 0x0003e20000100800 */
[----:B------:R-:W-:-:S02]  /*6b100*/  @!P1 FMUL R28, R28, 16777216 ;  /* 0x4b8000001c1c9820 */ /* 0x000fc40000400000 */
[----:B0-----:R-:W-:Y:S01]  /*6b110*/  FMUL R20, R3, R25 ;  /* 0x0000001903147220 */ /* 0x001fe20000400000 */
[----:B------:R0:W-:Y:S01]  /*6b120*/  STL [R1+0x4a4], R19 ;  /* 0x0004a41301007387 */ /* 0x0001e20000100800 */
[----:B------:R-:W-:Y:S02]  /*6b130*/  @!P1 FMUL R29, R29, 16777216 ;  /* 0x4b8000001d1d9820 */ /* 0x000fe40000400000 */
[----:B-1----:R-:W-:Y:S01]  /*6b140*/  FMUL R4, R3, R26 ;  /* 0x0000001a03047220 */ /* 0x002fe20000400000 */
[----:B------:R1:W-:Y:S01]  /*6b150*/  STL [R1+0x4a0], R20 ;  /* 0x0004a01401007387 */ /* 0x0003e20000100800 */
[----:B------:R-:W-:Y:S02]  /*6b160*/  @!P1 FMUL R13, R13, 16777216 ;  /* 0x4b8000000d0d9820 */ /* 0x000fe40000400000 */
[----:B------:R-:W-:Y:S01]  /*6b170*/  @!P1 FMUL R18, R18, 16777216 ;  /* 0x4b80000012129820 */ /* 0x000fe20000400000 */
[----:B------:R2:W-:Y:S01]  /*6b180*/  STL [R1+0x49c], R4 ;  /* 0x00049c0401007387 */ /* 0x0005e20000100800 */
[----:B0-----:R-:W-:-:S02]  /*6b190*/  FMUL R19, R3, R27 ;  /* 0x0000001b03137220 */ /* 0x001fc40000400000 */
[----:B-1----:R-:W-:-:S03]  /*6b1a0*/  FMUL R20, R3, R28 ;  /* 0x0000001c03147220 */ /* 0x002fc60000400000 */
[----:B------:R0:W-:Y:S01]  /*6b1b0*/  STL [R1+0x498], R19 ;  /* 0x0004981301007387 */ /* 0x0001e20000100800 */
[----:B------:R-:W-:Y:S02]  /*6b1c0*/  @!P1 FMUL R17, R17, 16777216 ;  /* 0x4b80000011119820 */ /* 0x000fe40000400000 */
[C---:B--2---:R-:W-:Y:S01]  /*6b1d0*/  FMUL R4, R3.reuse, R29 ;  /* 0x0000001d03047220 */ /* 0x044fe20000400000 */
[----:B------:R-:W-:Y:S01]  /*6b1e0*/  STL [R1+0x494], R20 ;  /* 0x0004941401007387 */ /* 0x000fe20000100800 */
[----:B------:R-:W-:Y:S02]  /*6b1f0*/  @!P1 FMUL R14, R14, 16777216 ;  /* 0x4b8000000e0e9820 */ /* 0x000fe40000400000 */
[C---:B------:R-:W-:Y:S02]  /*6b200*/  FMUL R18, R3.reuse, R18 ;  /* 0x0000001203127220 */ /* 0x040fe40000400000 */
[C---:B0-----:R-:W-:Y:S02]  /*6b210*/  FMUL R19, R3.reuse, R13 ;  /* 0x0000000d03137220 */ /* 0x041fe40000400000 */
[----:B------:R-:W2:Y:S04]  /*6b220*/  LDL.LU R13, [R1+0x21dc] ;  /* 0x0021dc00010d7983 */ /* 0x000ea80000300800 */
[----:B------:R0:W-:Y:S04]  /*6b230*/  STL [R1+0x490], R4 ;  /* 0x0004900401007387 */ /* 0x0001e80000100800 */
[----:B------:R-:W-:Y:S01]  /*6b240*/  STL [R1+0x48c], R19 ;  /* 0x00048c1301007387 */ /* 0x000fe20000100800 */
[----:B0-----:R-:W-:-:S02]  /*6b250*/  FMUL R4, R3, R17 ;  /* 0x0000001103047220 */ /* 0x001fc40000400000 */
[----:B------:R-:W-:Y:S01]  /*6b260*/  FMUL R3, R3, R14 ;  /* 0x0000000e03037220 */ /* 0x000fe20000400000 */
[----:B------:R0:W-:Y:S04]  /*6b270*/  STL [R1+0x488], R18 ;  /* 0x0004881201007387 */ /* 0x0001e80000100800 */
[----:B------:R-:W3:Y:S04]  /*6b280*/  LDL.LU R17, [R1+0x9b0] ;  /* 0x0009b00001117983 */ /* 0x000ee80000300800 */
[----:B------:R1:W-:Y:S04]  /*6b290*/  STL [R1+0x484], R4 ;  /* 0x0004840401007387 */ /* 0x0003e80000100800 */
[----:B------:R4:W-:Y:S04]  /*6b2a0*/  STL [R1+0x480], R3 ;  /* 0x0004800301007387 */ /* 0x0009e80000100800 */
[----:B------:R-:W5:Y:S04]  /*6b2b0*/  LDL.LU R14, [R1+0x9b4] ;  /* 0x0009b400010e7983 */ /* 0x000f680000300800 */
[----:B0-----:R-:W2:Y:S04]  /*6b2c0*/  LDL.LU R18, [R1+0x9a0] ;  /* 0x0009a00001127983 */ /* 0x001ea80000300800 */
[----:B------:R-:W3:Y:S04]  /*6b2d0*/  LDL.LU R29, [R1+0x9a4] ;  /* 0x0009a400011d7983 */ /* 0x000ee80000300800 */
        /* <DEDUP_REMOVED lines=10> */
[----:B-1----:R-:W5:Y:S04]  /*6b380*/  LDL.LU R4, [R1+0x9d0] ;  /* 0x0009d00001047983 */ /* 0x002f680000300800 */
[----:B----4-:R-:W4:Y:S01]  /*6b390*/  LDL.LU R3, [R1+0x9d4] ;  /* 0x0009d40001037983 */ /* 0x010f220000300800 */
[----:B------:R-:W-:-:S02]  /*6b3a0*/  FSETP.GT.AND P0, PT, |R0|, 8.50705917302346158658e+37, PT ;  /* 0x7e8000000000780b */ /* 0x000fc40003f04200 */
[----:B------:R-:W-:-:S11]  /*6b3b0*/  FSETP.GEU.AND P1, PT, |R0|, 1.175494350822287508e-38, PT ;  /* 0x008000000000780b */ /* 0x000fd60003f2e200 */
[----:B------:R-:W-:-:S04]  /*6b3c0*/  @P0 FMUL R0, R0, 0.25 ;  /* 0x3e80000000000820 */ /* 0x000fc80000400000 */
[----:B------:R-:W-:-:S06]  /*6b3d0*/  @!P1 FMUL R0, R0, 16777216 ;  /* 0x4b80000000009820 */ /* 0x000fcc0000400000 */
[----:B------:R-:W0:Y:S01]  /*6b3e0*/  MUFU.RCP R0, R0 ;  /* 0x0000000000007308 */ /* 0x000e220000001000 */
[----:B------:R-:W-:Y:S01]  /*6b3f0*/  LOP3.LUT R2, R2, 0xffffdfff, RZ, 0xc0, !PT ;  /* 0xffffdfff02027812 */ /* 0x000fe200078ec0ff */
[----:B--2---:R-:W-:Y:S02]  /*6b400*/  @P0 FMUL R18, R18, 0.25 ;  /* 0x3e80000012120820 */ /* 0x004fe40000400000 */
[----:B---3--:R-:W-:Y:S02]  /*6b410*/  @P0 FMUL R29, R29, 0.25 ;  /* 0x3e8000001d1d0820 */ /* 0x008fe40000400000 */
        /* <DEDUP_REMOVED lines=9> */
[----:B----4-:R-:W-:Y:S02]  /*6b4b0*/  @P0 FMUL R3, R3, 0.25 ;  /* 0x3e80000003030820 */ /* 0x010fe40000400000 */
[----:B------:R-:W-:Y:S02]  /*6b4c0*/  @P0 FMUL R4, R4, 0.25 ;  /* 0x3e80000004040820 */ /* 0x000fe40000400000 */
[----:B------:R-:W-:Y:S02]  /*6b4d0*/  @!P1 FMUL R3, R3, 16777216 ;  /* 0x4b80000003039820 */ /* 0x000fe40000400000 */
[----:B------:R-:W-:Y:S02]  /*6b4e0*/  @P0 FMUL R19, R19, 0.25 ;  /* 0x3e80000013130820 */ /* 0x000fe40000400000 */
[----:B0-----:R-:W-:Y:S02]  /*6b4f0*/  FMUL R3, R0, R3 ;  /* 0x0000000300037220 */ /* 0x001fe40000400000 */
[----:B------:R-:W-:-:S02]  /*6b500*/  @!P1 FMUL R4, R4, 16777216 ;  /* 0x4b80000004049820 */ /* 0x000fc40000400000 */
[----:B------:R-:W-:Y:S01]  /*6b510*/  @!P1 FMUL R19, R19, 16777216 ;  /* 0x4b80000013139820 */ /* 0x000fe20000400000 */
[----:B------:R0:W-:Y:S01]  /*6b520*/  STL [R1+0x47c], R3 ;  /* 0x00047c0301007387 */ /* 0x0001e20000100800 */
[----:B------:R-:W-:Y:S02]  /*6b530*/  @!P1 FMUL R20, R20, 16777216 ;  /* 0x4b80000014149820 */ /* 0x000fe40000400000 */
[----:B------:R-:W-:Y:S02]  /*6b540*/  @!P1 FMUL R21, R21, 16777216 ;  /* 0x4b80000015159820 */ /* 0x000fe40000400000 */
[C---:B------:R-:W-:Y:S02]  /*6b550*/  FMUL R19, R0.reuse, R19 ;  /* 0x0000001300137220 */ /* 0x040fe40000400000 */
[C---:B0-----:R-:W-:Y:S02]  /*6b560*/  FMUL R3, R0.reuse, R4 ;  /* 0x0000000400037220 */ /* 0x041fe40000400000 */
[----:B------:R-:W-:-:S02]  /*6b570*/  FMUL R4, R0, R20 ;  /* 0x0000001400047220 */ /* 0x000fc40000400000 */
[----:B------:R-:W-:Y:S01]  /*6b580*/  @!P1 FMUL R22, R22, 16777216 ;  /* 0x4b80000016169820 */ /* 0x000fe20000400000 */
[----:B------:R0:W-:Y:S01]  /*6b590*/  STL [R1+0x478], R3 ;  /* 0x0004780301007387 */ /* 0x0001e20000100800 */
[----:B------:R-:W-:Y:S02]  /*6b5a0*/  @!P1 FMUL R23, R23, 16777216 ;  /* 0x4b80000017179820 */ /* 0x000fe40000400000 */
[----:B------:R-:W-:Y:S01]  /*6b5b0*/  @!P1 FMUL R24, R24, 16777216 ;  /* 0x4b80000018189820 */ /* 0x000fe20000400000 */
[----:B------:R1:W-:Y:S01]  /*6b5c0*/  STL [R1+0x474], R19 ;  /* 0x0004741301007387 */ /* 0x0003e20000100800 */
[----:B0-----:R-:W-:-:S03]  /*6b5d0*/  FMUL R3, R0, R21 ;  /* 0x0000001500037220 */ /* 0x001fc60000400000 */
[----:B------:R0:W-:Y:S01]  /*6b5e0*/  STL [R1+0x470], R4 ;  /* 0x0004700401007387 */ /* 0x0001e20000100800 */
[----:B------:R-:W-:Y:S02]  /*6b5f0*/  @!P1 FMUL R25, R25, 16777216 ;  /* 0x4b80000019199820 */ /* 0x000fe40000400000 */
[----:B-1----:R-:W-:Y:S01]  /*6b600*/  FMUL R19, R0, R22 ;  /* 0x0000001600137220 */ /* 0x002fe20000400000 */
[----:B------:R1:W-:Y:S01]  /*6b610*/  STL [R1+0x46c], R3 ;  /* 0x00046c0301007387 */ /* 0x0003e20000100800 */
[----:B------:R-:W-:Y:S02]  /*6b620*/  @!P1 FMUL R26, R26, 16777216 ;  /* 0x4b8000001a1a9820 */ /* 0x000fe40000400000 */
[----:B------:R-:W-:Y:S02]  /*6b630*/  @!P1 FMUL R27, R27, 16777216 ;  /* 0x4b8000001b1b9820 */ /* 0x000fe40000400000 */
[C---:B0-----:R-:W-:Y:S01]  /*6b640*/  FMUL R4, R0.reuse, R23 ;  /* 0x0000001700047220 */ /* 0x041fe20000400000 */
[----:B------:R0:W-:Y:S01]  /*6b650*/  STL [R1+0x468], R19 ;  /* 0x0004681301007387 */ /* 0x0001e20000100800 */
[----:B-1----:R-:W-:-:S03]  /*6b660*/  FMUL R3, R0, R24 ;  /* 0x0000001800037220 */ /* 0x002fc60000400000 */
[----:B------:R1:W-:Y:S01]  /*6b670*/  STL [R1+0x464], R4 ;  /* 0x0004640401007387 */ /* 0x0003e20000100800 */
[----:B------:R-:W-:-:S03]  /*6b680*/  @!P1 FMUL R28, R28, 16777216 ;  /* 0x4b8000001c1c9820 */ /* 0x000fc60000400000 */
[----:B------:R2:W-:Y:S01]  /*6b690*/  STL [R1+0x460], R3 ;  /* 0x0004600301007387 */ /* 0x0005e20000100800 */
[C---:B0-----:R-:W-:Y:S02]  /*6b6a0*/  FMUL R19, R0.reuse, R25 ;  /* 0x0000001900137220 */ /* 0x041fe40000400000 */
[----:B------:R-:W-:Y:S02]  /*6b6b0*/  @!P1 FMUL R29, R29, 16777216 ;  /* 0x4b8000001d1d9820 */ /* 0x000fe40000400000 */
[----:B-1----:R-:W-:Y:S01]  /*6b6c0*/  FMUL R4, R0, R26 ;  /* 0x0000001a00047220 */ /* 0x002fe20000400000 */
[----:B------:R0:W-:Y:S01]  /*6b6d0*/  STL [R1+0x45c], R19 ;  /* 0x00045c1301007387 */ /* 0x0001e20000100800 */
[----:B------:R-:W-:Y:S02]  /*6b6e0*/  @!P1 FMUL R18, R18, 16777216 ;  /* 0x4b80000012129820 */ /* 0x000fe40000400000 */
[C---:B--2---:R-:W-:Y:S01]  /*6b6f0*/  FMUL R3, R0.reuse, R27 ;  /* 0x0000001b00037220 */ /* 0x044fe20000400000 */
[----:B------:R1:W-:Y:S04]  /*6b700*/  STL [R1+0x458], R4 ;  /* 0x0004580401007387 */ /* 0x0003e80000100800 */
[----:B------:R2:W-:Y:S01]  /*6b710*/  STL [R1+0x454], R3 ;  /* 0x0004540301007387 */ /* 0x0005e20000100800 */
[----:B0-----:R-:W-:-:S02]  /*6b720*/  FMUL R19, R0, R28 ;  /* 0x0000001c00137220 */ /* 0x001fc40000400000 */
[----:B-1----:R-:W-:-:S03]  /*6b730*/  FMUL R4, R0, R29 ;  /* 0x0000001d00047220 */ /* 0x002fc60000400000 */
[----:B------:R-:W-:Y:S01]  /*6b740*/  STL [R1+0x450], R19 ;  /* 0x0004501301007387 */ /* 0x000fe20000100800 */
[----:B--2---:R-:W-:-:S03]  /*6b750*/  FMUL R3, R0, R18 ;  /* 0x0000001200037220 */ /* 0x004fc60000400000 */
[----:B------:R-:W-:Y:S04]  /*6b760*/  STL [R1+0x39c], R4 ;  /* 0x00039c0401007387 */ /* 0x000fe80000100800 */
[----:B------:R0:W-:Y:S04]  /*6b770*/  STL [R1+0x398], R3 ;  /* 0x0003980301007387 */ /* 0x0001e80000100800 */
[----:B0-----:R-:W0:Y:S01]  /*6b780*/  S2R R3, SR_CTAID.Y ;  /* 0x0000000000037919 */ /* 0x001e220000002600 */
[----:B------:R-:W-:-:S04]  /*6b790*/  @P0 FMUL R14, R14, 0.25 ;  /* 0x3e8000000e0e0820 */ /* 0x000fc80000400000 */
[----:B------:R-:W-:Y:S01]  /*6b7a0*/  @!P1 FMUL R14, R14, 16777216 ;  /* 0x4b8000000e0e9820 */ /* 0x000fe20000400000 */
[----:B------:R-:W1:Y:S03]  /*6b7b0*/  S2R R18, SR_TID.X ;  /* 0x0000000000127919 */ /* 0x000e660000002100 */
[----:B------:R-:W-:Y:S02]  /*6b7c0*/  FMUL R4, R0, R14 ;  /* 0x0000000e00047220 */ /* 0x000fe40000400000 */
[----:B------:R-:W2:Y:S04]  /*6b7d0*/  LDL.LU R14, [R1+0x21d8] ;  /* 0x0021d800010e7983 */ /* 0x000ea80000300800 */
[----:B------:R0:W-:Y:S02]  /*6b7e0*/  STL [R1+0x394], R4 ;  /* 0x0003940401007387 */ /* 0x0001e40000100800 */
[----:B0-----:R-:W-:-:S02]  /*6b7f0*/  IMAD R4, R3, c[0x0][0x1c0], RZ ;  /* 0x0000700003047a24 */ /* 0x001fc400078e02ff */
[----:B------:R-:W0:Y:S01]  /*6b800*/  S2R R3, SR_CTAID.X ;  /* 0x0000000000037919 */ /* 0x000e220000002500 */
[----:B------:R-:W-:-:S04]  /*6b810*/  @P0 FMUL R17, R17, 0.25 ;  /* 0x3e80000011110820 */ /* 0x000fc80000400000 */
[----:B------:R-:W-:Y:S01]  /*6b820*/  @!P1 FMUL R17, R17, 16777216 ;  /* 0x4b80000011119820 */ /* 0x000fe20000400000 */
[----:B------:R-:W-:Y:S02]  /*6b830*/  FSETP.NEU.AND P1, PT, R16, RZ, PT ;  /* 0x000000ff1000720b */ /* 0x000fe40003f2d000 */
[----:B-1----:R-:W-:Y:S02]  /*6b840*/  LOP3.LUT R18, R18, 0x7f, RZ, 0xc0, !PT ;  /* 0x0000007f12127812 */ /* 0x002fe400078ec0ff */
[----:B------:R-:W-:Y:S01]  /*6b850*/  FSETP.NEU.AND P0, PT, R15, RZ, PT ;  /* 0x000000ff0f00720b */ /* 0x000fe20003f0d000 */
[----:B------:R-:W-:Y:S02]  /*6b860*/  FMUL R0, R0, R17 ;  /* 0x0000001100007220 */ /* 0x000fe40000400000 */
[----:B------:R-:W-:-:S06]  /*6b870*/  IMAD.SHL.U32 R19, R4, 0x2, RZ ;  /* 0x0000000204137824 */ /* 0x000fcc00078e00ff */
[----:B------:R-:W-:Y:S02]  /*6b880*/  @P1 LOP3.LUT R2, R2, 0x2000, RZ, 0xfc, !PT ;  /* 0x0000200002021812 */ /* 0x000fe400078efcff */
[----:B0-----:R-:W-:Y:S01]  /*6b890*/  LEA R3, R3, R18, 0x7 ;  /* 0x0000001203037211 */ /* 0x001fe200078e38ff */
[----:B------:R0:W-:Y:S04]  /*6b8a0*/  STL [R1+0x390], R0 ;  /* 0x0003900001007387 */ /* 0x0001e80000100800 */
[----:B------:R-:W-:Y:S01]  /*6b8b0*/  IMAD R3, R3, c[0x0][0x1c4], RZ ;  /* 0x0000710003037a24 */ /* 0x000fe200078e02ff */
[----:B------:R-:W-:Y:S01]  /*6b8c0*/  LOP3.LUT R2, R2, 0xffffbfff, RZ, 0xc0, !PT ;  /* 0xffffbfff02027812 */ /* 0x000fe200078ec0ff */
[----:B------:R-:W-:-:S03]  /*6b8d0*/  IMAD.HI R4, R4, 0x2, RZ ;  /* 0x0000000204047827 */ /* 0x000fc600078e02ff */
[C---:B0-----:R-:W-:Y:S01]  /*6b8e0*/  SHF.L.U32 R0, R3.reuse, 0x1, RZ ;  /* 0x0000000103007819 */ /* 0x041fe200000006ff */
[----:B------:R-:W-:Y:S01]  /*6b8f0*/  IMAD.HI R3, R3, 0x2, RZ ;  /* 0x0000000203037827 */ /* 0x000fe200078e02ff */
[----:B------:R-:W-:Y:S02]  /*6b900*/  @P0 LOP3.LUT R2, R2, 0x4000, RZ, 0xfc, !PT ;  /* 0x0000400002020812 */ /* 0x000fe400078efcff */
[----:B------:R-:W-:-:S04]  /*6b910*/  IADD3 R0, P0, P1, R0, c[0x0][0x178], R19 ;  /* 0x00005e0000007a10 */ /* 0x000fc8000791e013 */
[----:B------:R-:W-:Y:S01]  /*6b920*/  IADD3.X R3, R3, c[0x0][0x17c], R4, P0, P1 ;  /* 0x00005f0003037a10 */ /* 0x000fe200007e2404 */
[----:B------:R0:W-:Y:S04]  /*6b930*/  STL [R1+0x2004], R0 ;  /* 0x0020040001007387 */ /* 0x0001e80000100800 */
[----:B------:R1:W-:Y:S04]  /*6b940*/  STL [R1+0x2008], R3 ;  /* 0x0020080301007387 */ /* 0x0003e80000100800 */
[----:B------:R-:W3:Y:S04]  /*6b950*/  LDL.LU R15, [R1+0x928] ;  /* 0x00092800010f7983 */ /* 0x000ee80000300800 */
[----:B0-----:R-:W4:Y:S04]  /*6b960*/  LDL.LU R0, [R1+0x92c] ;  /* 0x00092c0001007983 */ /* 0x001f280000300800 */
[----:B-1----:R-:W5:Y:S04]  /*6b970*/  LDL.LU R3, [R1+0x938] ;  /* 0x0009380001037983 */ /* 0x002f680000300800 */
        /* <DEDUP_REMOVED lines=13> */
[----:B------:R-:W-:-:S13]  /*6ba50*/  FSETP.GT.AND P0, PT, |R5|, 8.50705917302346158658e+37, PT ;  /* 0x7e8000000500780b */ /* 0x000fda0003f04200 */
[----:B---3--:R-:W-:Y:S02]  /*6ba60*/  @P0 FMUL R15, R15, 0.25 ;  /* 0x3e8000000f0f0820 */ /* 0x008fe40000400000 */
[----:B----4-:R-:W-:Y:S02]  /*6ba70*/  @P0 FMUL R0, R0, 0.25 ;  /* 0x3e80000000000820 */ /* 0x010fe40000400000 */
[----:B-----5:R-:W-:Y:S02]  /*6ba80*/  @P0 FMUL R3, R3, 0.25 ;  /* 0x3e80000003030820 */ /* 0x020fe40000400000 */
[----:B--2---:R-:W-:Y:S02]  /*6ba90*/  @P0 FMUL R4, R4, 0.25 ;  /* 0x3e80000004040820 */ /* 0x004fe40000400000 */
        /* <DEDUP_REMOVED lines=11> */
[----:B------:R-:W-:-:S05]  /*6bb50*/  @P0 FMUL R27, R27, 0.25 ;  /* 0x3e8000001b1b0820 */ /* 0x000fca0000400000 */
        /* <DEDUP_REMOVED lines=13> */
[----:B------:R-:W-:Y:S04]  /*6bc30*/  STL [R1+0x344], R3 ;  /* 0x0003440301007387 */ /* 0x000fe80000100800 */
[----:B------:R-:W-:Y:S04]  /*6bc40*/  STL [R1+0x348], R0 ;  /* 0x0003480001007387 */ /* 0x000fe80000100800 */
[----:B0-----:R-:W2:Y:S04]  /*6bc50*/  LDL.LU R4, [R1+0x920] ;  /* 0x0009200001047983 */ /* 0x001ea80000300800 */
[----:B------:R0:W-:Y:S04]  /*6bc60*/  STL [R1+0x34c], R15 ;  /* 0x00034c0f01007387 */ /* 0x0001e80000100800 */
[----:B0-----:R-:W3:Y:S04]  /*6bc70*/  LDL.LU R15, [R1+0x924] ;  /* 0x00092400010f7983 */ /* 0x001ee80000300800 */
[----:B------:R-:W4:Y:S04]  /*6bc80*/  LDL.LU R16, [R1+0x930] ;  /* 0x0009300001107983 */ /* 0x000f280000300800 */
        /* <DEDUP_REMOVED lines=13> */
[C---:B------:R-:W-:Y:S01]  /*6bd60*/  FSETP.GEU.AND P1, PT, |R5|.reuse, 1.175494350822287508e-38, PT ;  /* 0x008000000500780b */ /* 0x040fe20003f2e200 */
[----:B------:R-:W-:Y:S01]  /*6bd70*/  @P0 FMUL R5, R5, 0.25 ;  /* 0x3e80000005050820 */ /* 0x000fe20000400000 */
[----:B------:R-:W-:-:S13]  /*6bd80*/  FSETP.GT.AND P0, PT, |R6|, 8.50705917302346158658e+37, PT ;  /* 0x7e8000000600780b */ /* 0x000fda0003f04200 */
        /* <DEDUP_REMOVED lines=28> */
[----:B0-----:R-:W2:Y:S04]  /*6bf50*/  LDL.LU R4, [R1+0x918] ;  /* 0x0009180001047983 */ /* 0x001ea80000300800 */
[----:B------:R-:W3:Y:S04]  /*6bf60*/  LDL.LU R16, [R1+0x91c] ;  /* 0x00091c0001107983 */ /* 0x000ee80000300800 */
        /* <DEDUP_REMOVED lines=14> */
[----:B------:R-:W-:Y:S01]  /*6c050*/  LOP3.LUT R2, R2, 0xffffff7f, RZ, 0xc0, !PT ;  /* 0xffffff7f02027812 */ /* 0x000fe200078ec0ff */
[----:B------:R-:W-:-:S03]  /*6c060*/  @P0 FMUL R0, R0, 0.25 ;  /* 0x3e80000000000820 */ /* 0x000fc60000400000 */
[----:B------:R-:W-:Y:S01]  /*6c070*/  @P1 LOP3.LUT R2, R2, 0x80, RZ, 0xfc, !PT ;  /* 0x0000008002021812 */ /* 0x000fe200078efcff */
[----:B------:R-:W-:Y:S01]  /*6c080*/  @P0 FMUL R3, R3, 0.25 ;  /* 0x3e80000003030820 */ /* 0x000fe20000400000 */
[C---:B------:R-:W-:Y:S01]  /*6c090*/  FSETP.GEU.AND P1, PT, |R6|.reuse, 1.175494350822287508e-38, PT ;  /* 0x008000000600780b */ /* 0x040fe20003f2e200 */
[----:B------:R-:W-:Y:S01]  /*6c0a0*/  @P0 FMUL R6, R6, 0.25 ;  /* 0x3e80000006060820 */ /* 0x000fe20000400000 */
[----:B------:R-:W-:Y:S02]  /*6c0b0*/  FSETP.GT.AND P0, PT, |R7|, 8.50705917302346158658e+37, PT ;  /* 0x7e8000000700780b */ /* 0x000fe40003f04200 */
[----:B------:R-:W-:-:S09]  /*6c0c0*/  LOP3.LUT R2, R2, 0xffffffbf, RZ, 0xc0, !PT ;  /* 0xffffffbf02027812 */ /* 0x000fd200078ec0ff */
[----:B------:R-:W-:Y:S02]  /*6c0d0*/  @P1 LOP3.LUT R2, R2, 0x40, RZ, 0xfc, !PT ;  /* 0x0000004002021812 */ /* 0x000fe400078efcff */
[C---:B------:R-:W-:Y:S01]  /*6c0e0*/  FSETP.GEU.AND P1, PT, |R7|.reuse, 1.175494350822287508e-38, PT ;  /* 0x008000000700780b */ /* 0x040fe20003f2e200 */
[----:B------:R-:W-:Y:S02]  /*6c0f0*/  @P0 FMUL R7, R7, 0.25 ;  /* 0x3e80000007070820 */ /* 0x000fe40000400000 */
[----:B--2---:R-:W-:Y:S02]  /*6c100*/  @P0 FMUL R4, R4, 0.25 ;  /* 0x3e80000004040820 */ /* 0x004fe40000400000 */
[----:B---3--:R-:W-:Y:S02]  /*6c110*/  @P0 FMUL R16, R16, 0.25 ;  /* 0x3e80000010100820 */ /* 0x008fe40000400000 */
[----:B----4-:R-:W-:Y:S02]  /*6c120*/  @P0 FMUL R17, R17, 0.25 ;  /* 0x3e80000011110820 */ /* 0x010fe40000400000 */
[----:B-----5:R-:W-:-:S02]  /*6c130*/  @P0 FMUL R18, R18, 0.25 ;  /* 0x3e80000012120820 */ /* 0x020fc40000400000 */
        /* <DEDUP_REMOVED lines=9> */
[----:B------:R-:W-:Y:S02]  /*6c1d0*/  @P0 FMUL R28, R28, 0.25 ;  /* 0x3e8000001c1c0820 */ /* 0x000fe40000400000 */
[----:B------:R-:W-:Y:S02]  /*6c1e0*/  @P0 FMUL R29, R29, 0.25 ;  /* 0x3e8000001d1d0820 */ /* 0x000fe40000400000 */
[----:B------:R-:W-:-:S05]  /*6c1f0*/  @P0 FMUL R15, R15, 0.25 ;  /* 0x3e8000000f0f0820 */ /* 0x000fca0000400000 */
[----:B------:R0:W-:Y:S04]  /*6c200*/  STL [R1+0x290], R15 ;  /* 0x0002900f01007387 */ /* 0x0001e80000100800 */
[----:B0-----:R-:W2:Y:S04]  /*6c210*/  LDL.LU R15, [R1+0x21d4] ;  /* 0x0021d400010f7983 */ /* 0x001ea80000300800 */
        /* <DEDUP_REMOVED lines=16> */
[----:B0-----:R-:W3:Y:S04]  /*6c320*/  LDL.LU R4, [R1+0x910] ;  /* 0x0009100001047983 */ /* 0x001ee80000300800 */
        /* <DEDUP_REMOVED lines=64> */
[----:B------:R-:W-:-:S04]  /*6c730*/  LOP3.LUT R2, R2, 0xffffffef, RZ, 0xc0, !PT ;  /* 0xffffffef02027812 */ /* 0x000fc800078ec0ff */
[----:B------:R-:W-:Y:S02]  /*6c740*/  @P1 LOP3.LUT R2, R2, 0x10, RZ, 0xfc, !PT ;  /* 0x0000001002021812 */ /* 0x000fe400078efcff */
        /* <DEDUP_REMOVED lines=110> */
[----:B------:R-:W-:-:S02]  /*6ce30*/  FSETP.GT.AND P0, PT, |R11|, 8.50705917302346158658e+37, PT ;  /* 0x7e8000000b00780b */ /* 0x000fc40003f04200 */
[----:B------:R-:W-:-:S04]  /*6ce40*/  LOP3.LUT R2, R2, 0xfffffffd, RZ, 0xc0, !PT ;  /* 0xfffffffd02027812 */ /* 0x000fc800078ec0ff */
[----:B------:R-:W-:Y:S02]  /*6ce50*/  @P1 LOP3.LUT R2, R2, 0x2, RZ, 0xfc, !PT ;  /* 0x0000000202021812 */ /* 0x000fe400078efcff */
[----:B------:R-:W-:-:S05]  /*6ce60*/  FSETP.GEU.AND P1, PT, |R11|, 1.175494350822287508e-38, PT ;  /* 0x008000000b00780b */ /* 0x000fca0003f2e200 */
[----:B------:R-:W-:Y:S02]  /*6ce70*/  @P0 FMUL R11, R11, 0.25 ;  /* 0x3e8000000b0b0820 */ /* 0x000fe40000400000 */
[----:B---3--:R-:W-:Y:S02]  /*6ce80*/  @P0 FMUL R4, R4, 0.25 ;  /* 0x3e80000004040820 */ /* 0x008fe40000400000 */
[----:B----4-:R-:W-:Y:S02]  /*6ce90*/  @P0 FMUL R7, R7, 0.25 ;  /* 0x3e80000007070820 */ /* 0x010fe40000400000 */
[----:B-----5:R-:W-:Y:S02]  /*6cea0*/  @P0 FMUL R10, R10, 0.25 ;  /* 0x3e8000000a0a0820 */ /* 0x020fe40000400000 */
[----:B--2---:R-:W-:Y:S02]  /*6ceb0*/  @P0 FMUL R18, R18, 0.25 ;  /* 0x3e80000012120820 */ /* 0x004fe40000400000 */
        /* <DEDUP_REMOVED lines=46> */
[----:B------:R-:W-:-:S04]  /*6d1a0*/  LOP3.LUT R2, R2, 0xfffffffe, RZ, 0xc0, !PT ;  /* 0xfffffffe02027812 */ /* 0x000fc800078ec0ff */
[----:B------:R-:W-:Y:S02]  /*6d1b0*/  @P1 LOP3.LUT R2, R2, 0x1, RZ, 0xfc, !PT ;  /* 0x0000000102021812 */ /* 0x000fe400078efcff */
[C---:B------:R-:W-:Y:S02]  /*6d1c0*/  FSETP.GT.AND P1, PT, |R12|.reuse, 8.50705917302346158658e+37, PT ;  /* 0x7e8000000c00780b */ /* 0x040fe40003f24200 */
[----:B------:R-:W-:-:S11]  /*6d1d0*/  FSETP.GEU.AND P0, PT, |R12|, 1.175494350822287508e-38, PT ;  /* 0x008000000c00780b */ /* 0x000fd60003f0e200 */
        /* <DEDUP_REMOVED lines=34> */
[----:B0-----:R-:W2:Y:S04]  /*6d400*/  LDL.LU R4, [R1+0x428] ;  /* 0x0004280001047983 */ /* 0x001ea80000300800 */
[----:B------:R-:W3:Y:S04]  /*6d410*/  LDL.LU R7, [R1+0x42c] ;  /* 0x00042c0001077983 */ /* 0x000ee80000300800 */
[----:B------:R-:W4:Y:S04]  /*6d420*/  LDL.LU R10, [R1+0x438] ;  /* 0x00043800010a7983 */ /* 0x000f280000300800 */
        /* <DEDUP_REMOVED lines=13> */
[----:B------:R-:W-:-:S02]  /*6d500*/  FSETP.GT.AND P2, PT, |R13|, 8.50705917302346158658e+37, PT ;  /* 0x7e8000000d00780b */ /* 0x000fc40003f44200 */
[----:B------:R-:W-:-:S11]  /*6d510*/  FSETP.GEU.AND P1, PT, |R13|, 1.175494350822287508e-38, PT ;  /* 0x008000000d00780b */ /* 0x000fd60003f2e200 */
[----:B------:R-:W-:Y:S02]  /*6d520*/  @P2 FMUL R13, R13, 0.25 ;  /* 0x3e8000000d0d2820 */ /* 0x000fe40000400000 */
[----:B--2---:R-:W-:Y:S02]  /*6d530*/  @P2 FMUL R4, R4, 0.25 ;  /* 0x3e80000004042820 */ /* 0x004fe40000400000 */
[----:B---3--:R-:W-:Y:S02]  /*6d540*/  @P2 FMUL R7, R7, 0.25 ;  /* 0x3e80000007072820 */ /* 0x008fe40000400000 */
[----:B----4-:R-:W-:Y:S02]  /*6d550*/  @P2 FMUL R10, R10, 0.25 ;  /* 0x3e8000000a0a2820 */ /* 0x010fe40000400000 */
[----:B-----5:R-:W-:Y:S02]  /*6d560*/  @P2 FMUL R12, R12, 0.25 ;  /* 0x3e8000000c0c2820 */ /* 0x020fe40000400000 */
        /* <DEDUP_REMOVED lines=30> */
[----:B0-----:R-:W3:Y:S04]  /*6d750*/  LDL.LU R4, [R1+0x420] ;  /* 0x0004200001047983 */ /* 0x001ee80000300800 */
[----:B------:R-:W4:Y:S04]  /*6d760*/  LDL.LU R7, [R1+0x424] ;  /* 0x0004240001077983 */ /* 0x000f280000300800 */
[----:B------:R-:W5:Y:S04]  /*6d770*/  LDL.LU R10, [R1+0x430] ;  /* 0x00043000010a7983 */ /* 0x000f680000300800 */
        /* <DEDUP_REMOVED lines=150> */
[----:B------:R1:W-:Y:S04]  /*6e0e0*/  STL [R1+0x2178], R4 ;  /* 0x0021780401007387 */ /* 0x0003e80000100800 */
[----:B------:R-:W-:Y:S04]  /*6e0f0*/  STL [R1+0xc], R10 ;  /* 0x00000c0a01007387 */ /* 0x000fe80000100800 */
[----:B------:R2:W-:Y:S04]  /*6e100*/  STL [R1], R7 ;  /* 0x0000000701007387 */ /* 0x0005e80000100800 */
[----:B------:R3:W-:Y:S04]  /*6e110*/  STL [R1+0x217c], R16 ;  /* 0x00217c1001007387 */ /* 0x0007e80000100800 */
[----:B0-----:R-:W4:Y:S04]  /*6e120*/  LDL.LU R19, [R1+0x818] ;  /* 0x0008180001137983 */ /* 0x001f280000300800 */
[----:B-1----:R-:W5:Y:S04]  /*6e130*/  LDL.LU R4, [R1+0x81c] ;  /* 0x00081c0001047983 */ /* 0x002f680000300800 */
[----:B------:R-:W5:Y:S04]  /*6e140*/  LDL.LU R20, [R1+0x828] ;  /* 0x0008280001147983 */ /* 0x000f680000300800 */
[----:B--2---:R-:W2:Y:S04]  /*6e150*/  LDL.LU R7, [R1+0x82c] ;  /* 0x00082c0001077983 */ /* 0x004ea80000300800 */
[----:B------:R-:W2:Y:S04]  /*6e160*/  LDL.LU R10, [R1+0x838] ;  /* 0x00083800010a7983 */ /* 0x000ea80000300800 */
[----:B------:R-:W2:Y:S04]  /*6e170*/  LDL.LU R12, [R1+0x83c] ;  /* 0x00083c00010c7983 */ /* 0x000ea80000300800 */
[----:B------:R-:W2:Y:S04]  /*6e180*/  LDL.LU R13, [R1+0x848] ;  /* 0x00084800010d7983 */ /* 0x000ea80000300800 */
[----:B------:R-:W2:Y:S04]  /*6e190*/  LDL.LU R15, [R1+0x84c] ;  /* 0x00084c00010f7983 */ /* 0x000ea80000300800 */
[----:B---3--:R-:W3:Y:S04]  /*6e1a0*/  LDL.LU R16, [R1+0x858] ;  /* 0x0008580001107983 */ /* 0x008ee80000300800 */
[----:B------:R-:W3:Y:S04]  /*6e1b0*/  LDL.LU R21, [R1+0x85c] ;  /* 0x00085c0001157983 */ /* 0x000ee80000300800 */
[----:B------:R-:W3:Y:S04]  /*6e1c0*/  LDL.LU R22, [R1+0x868] ;  /* 0x0008680001167983 */ /* 0x000ee80000300800 */
[----:B------:R-:W3:Y:S04]  /*6e1d0*/  LDL.LU R23, [R1+0x86c] ;  /* 0x00086c0001177983 */ /* 0x000ee80000300800 */
[----:B------:R-:W3:Y:S04]  /*6e1e0*/  LDL.LU R24, [R1+0x878] ;  /* 0x0008780001187983 */ /* 0x000ee80000300800 */
[----:B------:R-:W3:Y:S04]  /*6e1f0*/  LDL.LU R25, [R1+0x87c] ;  /* 0x00087c0001197983 */ /* 0x000ee80000300800 */
[----:B------:R-:W3:Y:S04]  /*6e200*/  LDL.LU R26, [R1+0x888] ;  /* 0x00088800011a7983 */ /* 0x000ee80000300800 */
[----:B------:R-:W3:Y:S01]  /*6e210*/  LDL.LU R27, [R1+0x88c] ;  /* 0x00088c00011b7983 */ /* 0x000ee20000300800 */
[----:B------:R-:W-:-:S02]  /*6e220*/  FSETP.GT.AND P6, PT, |R17|, 8.50705917302346158658e+37, PT ;  /* 0x7e8000001100780b */ /* 0x000fc40003fc4200 */
[----:B------:R-:W-:-:S11]  /*6e230*/  FSETP.GEU.AND P5, PT, |R17|, 1.175494350822287508e-38, PT ;  /* 0x008000001100780b */ /* 0x000fd60003fae200 */
[----:B------:R-:W-:Y:S02]  /*6e240*/  @P6 FMUL R17, R17, 0.25 ;  /* 0x3e80000011116820 */ /* 0x000fe40000400000 */
[----:B----4-:R-:W-:Y:S02]  /*6e250*/  @P6 FMUL R19, R19, 0.25 ;  /* 0x3e80000013136820 */ /* 0x010fe40000400000 */
[----:B-----5:R-:W-:Y:S02]  /*6e260*/  @P6 FMUL R4, R4, 0.25 ;  /* 0x3e80000004046820 */ /* 0x020fe40000400000 */
[----:B------:R-:W-:Y:S02]  /*6e270*/  @P6 FMUL R20, R20, 0.25 ;  /* 0x3e80000014146820 */ /* 0x000fe40000400000 */
[----:B--2---:R-:W-:Y:S02]  /*6e280*/  @P6 FMUL R7, R7, 0.25 ;  /* 0x3e80000007076820 */ /* 0x004fe40000400000 */
[----:B------:R-:W-:-:S02]  /*6e290*/  @P6 FMUL R10, R10, 0.25 ;  /* 0x3e8000000a0a6820 */ /* 0x000fc40000400000 */
[----:B------:R-:W-:Y:S02]  /*6e2a0*/  @P6 FMUL R12, R12, 0.25 ;  /* 0x3e8000000c0c6820 */ /* 0x000fe40000400000 */
[----:B------:R-:W-:Y:S02]  /*6e2b0*/  @P6 FMUL R13, R13, 0.25 ;  /* 0x3e8000000d0d6820 */ /* 0x000fe40000400000 */
[----:B------:R-:W-:Y:S02]  /*6e2c0*/  @P6 FMUL R15, R15, 0.25 ;  /* 0x3e8000000f0f6820 */ /* 0x000fe40000400000 */
[----:B---3--:R-:W-:Y:S02]  /*6e2d0*/  @P6 FMUL R16, R16, 0.25 ;  /* 0x3e80000010106820 */ /* 0x008fe40000400000 */
        /* <DEDUP_REMOVED lines=22> */
[----:B------:R3:W-:Y:S04]  /*6e440*/  STL [R1+0x128], R4 ;  /* 0x0001280401007387 */ /* 0x0007e80000100800 */
[----:B------:R4:W-:Y:S04]  /*6e450*/  STL [R1+0x2144], R17 ;  /* 0x0021441101007387 */ /* 0x0009e80000100800 */
        /* <DEDUP_REMOVED lines=10> */
[----:B--2---:R-:W2:Y:S04]  /*6e500*/  LDL.LU R19, [R1+0x860] ;  /* 0x0008600001137983 */ /* 0x004ea80000300800 */
[----:B---3--:R-:W3:Y:S04]  /*6e510*/  LDL.LU R4, [R1+0x864] ;  /* 0x0008640001047983 */ /* 0x008ee80000300800 */
[----:B------:R-:W3:Y:S04]  /*6e520*/  LDL.LU R7, [R1+0x870] ;  /* 0x0008700001077983 */ /* 0x000ee80000300800 */
[----:B------:R-:W3:Y:S04]  /*6e530*/  LDL.LU R10, [R1+0x874] ;  /* 0x00087400010a7983 */ /* 0x000ee80000300800 */
[----:B------:R-:W3:Y:S04]  /*6e540*/  LDL.LU R12, [R1+0x880] ;  /* 0x00088000010c7983 */ /* 0x000ee80000300800 */
[----:B------:R-:W3:Y:S04]  /*6e550*/  LDL.LU R13, [R1+0x884] ;  /* 0x00088400010d7983 */ /* 0x000ee80000300800 */
[----:B----4-:R-:W4:Y:S01]  /*6e560*/  LDL.LU R17, [R1+0x4] ;  /* 0x0000040001117983 */ /* 0x010f220000300800 */
[----:B------:R-:W-:-:S04]  /*6e570*/  LOP3.LUT R2, R2, 0xfbffffff, RZ, 0xc0, !PT ;  /* 0xfbffffff02027812 */ /* 0x000fc800078ec0ff */
[----:B------:R-:W-:Y:S02]  /*6e580*/  @P0 LOP3.LUT R2, R2, 0x4000000, RZ, 0xfc, !PT ;  /* 0x0400000002020812 */ /* 0x000fe400078efcff */
[----:B------:R-:W-:-:S13]  /*6e590*/  FSETP.GT.AND P0, PT, |R18|, 8.50705917302346158658e+37, PT ;  /* 0x7e8000001200780b */ /* 0x000fda0003f04200 */
[----:B-----5:R-:W-:Y:S02]  /*6e5a0*/  @P0 FMUL R23, R23, 0.25 ;  /* 0x3e80000017170820 */ /* 0x020fe40000400000 */
[----:B------:R-:W-:Y:S02]  /*6e5b0*/  @P0 FMUL R24, R24, 0.25 ;  /* 0x3e80000018180820 */ /* 0x000fe40000400000 */
[----:B------:R-:W-:Y:S02]  /*6e5c0*/  @P0 FMUL R25, R25, 0.25 ;  /* 0x3e80000019190820 */ /* 0x000fe40000400000 */
[----:B------:R-:W-:Y:S02]  /*6e5d0*/  @P0 FMUL R26, R26, 0.25 ;  /* 0x3e8000001a1a0820 */ /* 0x000fe40000400000 */
[----:B------:R-:W-:Y:S02]  /*6e5e0*/  @P0 FMUL R27, R27, 0.25 ;  /* 0x3e8000001b1b0820 */ /* 0x000fe40000400000 */
[----:B------:R-:W-:-:S02]  /*6e5f0*/  @P0 FMUL R28, R28, 0.25 ;  /* 0x3e8000001c1c0820 */ /* 0x000fc40000400000 */
[----:B------:R-:W-:Y:S02]  /*6e600*/  @P0 FMUL R29, R29, 0.25 ;  /* 0x3e8000001d1d0820 */ /* 0x000fe40000400000 */
[----:B------:R-:W-:Y:S02]  /*6e610*/  @P0 FMUL R20, R20, 0.25 ;  /* 0x3e80000014140820 */ /* 0x000fe40000400000 */
[----:B--2---:R-:W-:Y:S02]  /*6e620*/  @P0 FMUL R19, R19, 0.25 ;  /* 0x3e80000013130820 */ /* 0x004fe40000400000 */
[----:B---3--:R-:W-:Y:S02]  /*6e630*/  @P0 FMUL R4, R4, 0.25 ;  /* 0x3e80000004040820 */ /* 0x008fe40000400000 */
[----:B------:R-:W-:Y:S02]  /*6e640*/  @P0 FMUL R7, R7, 0.25 ;  /* 0x3e80000007070820 */ /* 0x000fe40000400000 */
[----:B------:R-:W-:-:S02]  /*6e650*/  @P0 FMUL R10, R10, 0.25 ;  /* 0x3e8000000a0a0820 */ /* 0x000fc40000400000 */
[----:B------:R-:W-:Y:S02]  /*6e660*/  @P0 FMUL R12, R12, 0.25 ;  /* 0x3e8000000c0c0820 */ /* 0x000fe40000400000 */
[----:B------:R-:W-:Y:S01]  /*6e670*/  @P0 FMUL R13, R13, 0.25 ;  /* 0x3e8000000d0d0820 */ /* 0x000fe20000400000 */
[----:B----4-:R-:W-:Y:S04]  /*6e680*/  STL [R1+0x21a0], R17 ;  /* 0x0021a01101007387 */ /* 0x010fe80000100800 */
[----:B------:R-:W-:Y:S04]  /*6e690*/  STL [R1+0x10c], R13 ;  /* 0x00010c0d01007387 */ /* 0x000fe80000100800 */
[----:B------:R0:W-:Y:S04]  /*6e6a0*/  STL [R1+0x108], R12 ;  /* 0x0001080c01007387 */ /* 0x0001e80000100800 */
[----:B0-----:R-:W2:Y:S04]  /*6e6b0*/  LDL R12, [R1+0x310] ;  /* 0x00031000010c7983 */ /* 0x001ea80000100800 */
[----:B------:R0:W-:Y:S04]  /*6e6c0*/  STL [R1+0x104], R10 ;  /* 0x0001040a01007387 */ /* 0x0001e80000100800 */
[----:B------:R-:W3:Y:S04]  /*6e6d0*/  LDL R17, [R1+0x328] ;  /* 0x0003280001117983 */ /* 0x000ee80000100800 */
[----:B------:R-:W-:Y:S04]  /*6e6e0*/  STL [R1+0x100], R7 ;  /* 0x0001000701007387 */ /* 0x000fe80000100800 */
[----:B0-----:R-:W4:Y:S04]  /*6e6f0*/  LDL R10, [R1+0x32c] ;  /* 0x00032c00010a7983 */ /* 0x001f280000100800 */
[----:B------:R0:W-:Y:S04]  /*6e700*/  STL [R1+0xfc], R4 ;  /* 0x0000fc0401007387 */ /* 0x0001e80000100800 */
[----:B------:R-:W5:Y:S04]  /*6e710*/  LDL R16, [R1+0x330] ;  /* 0x0003300001107983 */ /* 0x000f680000100800 */
[----:B------:R-:W5:Y:S04]  /*6e720*/  LDL R13, [R1+0x338] ;  /* 0x00033800010d7983 */ /* 0x000f680000100800 */
[----:B0-----:R-:W5:Y:S04]  /*6e730*/  LDL R4, [R1+0x334] ;  /* 0x0003340001047983 */ /* 0x001f680000100800 */
[----:B------:R-:W5:Y:S04]  /*6e740*/  LDL R7, [R1+0x33c] ;  /* 0x00033c0001077983 */ /* 0x000f680000100800 */
[----:B------:R-:W5:Y:S04]  /*6e750*/  LDL R15, [R1+0x34c] ;  /* 0x00034c00010f7983 */ /* 0x000f680000100800 */
[----:B------:R0:W-:Y:S04]  /*6e760*/  STL [R1+0x2180], R19 ;  /* 0x0021801301007387 */ /* 0x0001e80000100800 */
[----:B0-----:R-:W5:Y:S04]  /*6e770*/  LDL R19, [R1+0x324] ;  /* 0x0003240001137983 */ /* 0x001f680000100800 */
[----:B------:R0:W-:Y:S04]  /*6e780*/  STL [R1+0x2184], R20 ;  /* 0x0021841401007387 */ /* 0x0001e80000100800 */
[----:B0-----:R-:W5:Y:S04]  /*6e790*/  LDL R20, [R1+0x320] ;  /* 0x0003200001147983 */ /* 0x001f680000100800 */
[----:B------:R-:W-:Y:S04]  /*6e7a0*/  STL [R1+0x2188], R29 ;  /* 0x0021881d01007387 */ /* 0x000fe80000100800 */
[----:B------:R0:W-:Y:S04]  /*6e7b0*/  STL [R1+0x218c], R28 ;  /* 0x00218c1c01007387 */ /* 0x0001e80000100800 */
[----:B0-----:R-:W5:Y:S04]  /*6e7c0*/  LDL R28, [R1+0x348] ;  /* 0x00034800011c7983 */ /* 0x001f680000100800 */
        /* <DEDUP_REMOVED lines=8> */
[----:B------:R0:W-:Y:S01]  /*6e850*/  STL [R1+0x21c0], R23 ;  /* 0x0021c01701007387 */ /* 0x0001e20000100800 */
[----:B------:R-:W-:-:S03]  /*6e860*/  LOP3.LUT R2, R2, 0xf7ffffff, RZ, 0xc0, !PT ;  /* 0xf7ffffff02027812 */ /* 0x000fc600078ec0ff */
[----:B------:R-:W5:Y:S04]  /*6e870*/  LDL R29, [R1+0x2d0] ;  /* 0x0002d000011d7983 */ /* 0x000f680000100800 */
[----:B0-----:R-:W5:Y:S01]  /*6e880*/  LDL R23, [R1+0x314] ;  /* 0x0003140001177983 */ /* 0x001f620000100800 */
[----:B------:R-:W-:-:S04]  /*6e890*/  @P1 LOP3.LUT R2, R2, 0x8000000, RZ, 0xfc, !PT ;  /* 0x0800000002021812 */ /* 0x000fc800078efcff */
[C---:B------:R-:W-:Y:S02]  /*6e8a0*/  LOP3.LUT P1, RZ, R2.reuse, 0x40, RZ, 0xc0, !PT ;  /* 0x0000004002ff7812 */ /* 0x040fe4000782c0ff */
[----:B------:R-:W-:-:S04]  /*6e8b0*/  LOP3.LUT R2, R2, 0xff7fffff, RZ, 0xc0, !PT ;  /* 0xff7fffff02027812 */ /* 0x000fc800078ec0ff */
[----:B------:R-:W-:-:S04]  /*6e8c0*/  @P5 LOP3.LUT R2, R2, 0x800000, RZ, 0xfc, !PT ;  /* 0x0080000002025812 */ /* 0x000fc800078efcff */
[----:B------:R-:W-:-:S13]  /*6e8d0*/  LOP3.LUT P5, RZ, R2, 0x80, RZ, 0xc0, !PT ;  /* 0x0000008002ff7812 */ /* 0x000fda00078ac0ff */
[----:B--2---:R-:W-:-:S05]  /*6e8e0*/  @!P5 FMUL R12, R12, 16777216 ;  /* 0x4b8000000c0cd820 */ /* 0x004fca0000400000 */
[----:B------:R0:W-:Y:S01]  /*6e8f0*/  @!P5 STL [R1+0x310], R12 ;  /* 0x0003100c0100d387 */ /* 0x0001e20000100800 */
[----:B---3--:R-:W-:-:S03]  /*6e900*/  @!P5 FMUL R17, R17, 16777216 ;  /* 0x4b8000001111d820 */ /* 0x008fc60000400000 */
[----:B0-----:R-:W2:Y:S01]  /*6e910*/  LDL R12, [R1+0x2d4] ;  /* 0x0002d400010c7983 */ /* 0x001ea20000100800 */
[----:B----4-:R-:W-:Y:S02]  /*6e920*/  @!P5 FMUL R10, R10, 16777216 ;  /* 0x4b8000000a0ad820 */ /* 0x010fe40000400000 */
[----:B-----5:R-:W-:Y:S02]  /*6e930*/  @!P5 FMUL R16, R16, 16777216 ;  /* 0x4b8000001010d820 */ /* 0x020fe40000400000 */
[----:B------:R-:W-:Y:S02]  /*6e940*/  @!P5 FMUL R13, R13, 16777216 ;  /* 0x4b8000000d0dd820 */ /* 0x000fe40000400000 */
[----:B------:R-:W-:Y:S02]  /*6e950*/  @!P5 FMUL R4, R4, 16777216 ;  /* 0x4b8000000404d820 */ /* 0x000fe40000400000 */
[----:B------:R-:W-:Y:S02]  /*6e960*/  @!P5 FMUL R7, R7, 16777216 ;  /* 0x4b8000000707d820 */ /* 0x000fe40000400000 */
[----:B------:R-:W-:-:S02]  /*6e970*/  @!P5 FMUL R19, R19, 16777216 ;  /* 0x4b8000001313d820 */ /* 0x000fc40000400000 */
[----:B------:R-:W-:Y:S02]  /*6e980*/  @!P5 FMUL R20, R20, 16777216 ;  /* 0x4b8000001414d820 */ /* 0x000fe40000400000 */
[----:B------:R-:W-:Y:S02]  /*6e990*/  @!P5 FMUL R26, R26, 16777216 ;  /* 0x4b8000001a1ad820 */ /* 0x000fe40000400000 */
[----:B------:R-:W-:Y:S02]  /*6e9a0*/  @!P5 FMUL R24, R24, 16777216 ;  /* 0x4b8000001818d820 */ /* 0x000fe40000400000 */
[----:B------:R-:W-:-:S05]  /*6e9b0*/  @!P5 FMUL R23, R23, 16777216 ;  /* 0x4b8000001717d820 */ /* 0x000fca0000400000 */
[----:B------:R-:W-:Y:S04]  /*6e9c0*/  @!P5 STL [R1+0x314], R23 ;  /* 0x000314170100d387 */ /* 0x000fe80000100800 */
[----:B------:R-:W-:Y:S04]  /*6e9d0*/  @!P5 STL [R1+0x318], R24 ;  /* 0x000318180100d387 */ /* 0x000fe80000100800 */
[----:B------:R-:W-:Y:S04]  /*6e9e0*/  @!P5 STL [R1+0x31c], R26 ;  /* 0x00031c1a0100d387 */ /* 0x000fe80000100800 */
[----:B------:R0:W-:Y:S04]  /*6e9f0*/  @!P5 STL [R1+0x320], R20 ;  /* 0x000320140100d387 */ /* 0x0001e80000100800 */
[----:B0-----:R-:W3:Y:S04]  /*6ea00*/  LDL R20, [R1+0x2e0] ;  /* 0x0002e00001147983 */ /* 0x001ee80000100800 */
[----:B------:R0:W-:Y:S04]  /*6ea10*/  @!P5 STL [R1+0x324], R19 ;  /* 0x000324130100d387 */ /* 0x0001e80000100800 */
[----:B0-----:R-:W4:Y:S04]  /*6ea20*/  LDL R19, [R1+0x2e4] ;  /* 0x0002e40001137983 */ /* 0x001f280000100800 */
[----:B------:R-:W-:Y:S04]  /*6ea30*/  @!P5 STL [R1+0x328], R17 ;  /* 0x000328110100d387 */ /* 0x000fe80000100800 */
[----:B------:R0:W-:Y:S04]  /*6ea40*/  @!P5 STL [R1+0x32c], R10 ;  /* 0x00032c0a0100d387 */ /* 0x0001e80000100800 */
[----:B------:R-:W5:Y:S04]  /*6ea50*/  LDL R26, [R1+0x2ec] ;  /* 0x0002ec00011a7983 */ /* 0x000f680000100800 */
[----:B0-----:R-:W5:Y:S04]  /*6ea60*/  LDL R10, [R1+0x2e8] ;  /* 0x0002e800010a7983 */ /* 0x001f680000100800 */
[----:B------:R0:W-:Y:S04]  /*6ea70*/  @!P5 STL [R1+0x330], R16 ;  /* 0x000330100100d387 */ /* 0x0001e80000100800 */
[----:B------:R-:W5:Y:S04]  /*6ea80*/  LDL R17, [R1+0x2f0] ;  /* 0x0002f00001117983 */ /* 0x000f680000100800 */
[----:B------:R1:W-:Y:S04]  /*6ea90*/  @!P5 STL [R1+0x334], R4 ;  /* 0x000334040100d387 */ /* 0x0003e80000100800 */
[----:B------:R1:W-:Y:S04]  /*6eaa0*/  @!P5 STL [R1+0x338], R13 ;  /* 0x0003380d0100d387 */ /* 0x0003e80000100800 */
[----:B0-----:R-:W5:Y:S04]  /*6eab0*/  LDL R16, [R1+0x2f8] ;  /* 0x0002f80001107983 */ /* 0x001f680000100800 */
[----:B-1----:R-:W5:Y:S04]  /*6eac0*/  LDL R4, [R1+0x2fc] ;  /* 0x0002fc0001047983 */ /* 0x002f680000100800 */
[----:B------:R-:W5:Y:S04]  /*6ead0*/  LDL R13, [R1+0x2f4] ;  /* 0x0002f400010d7983 */ /* 0x000f680000100800 */
[----:B------:R0:W-:Y:S04]  /*6eae0*/  @!P5 STL [R1+0x33c], R7 ;  /* 0x00033c070100d387 */ /* 0x0001e80000100800 */
[----:B0-----:R-:W5:Y:S01]  /*6eaf0*/  LDL R7, [R1+0x300] ;  /* 0x0003000001077983 */ /* 0x001f620000100800 */
[----:B------:R-:W-:-:S02]  /*6eb00*/  @!P5 FMUL R25, R25, 16777216 ;  /* 0x4b8000001919d820 */ /* 0x000fc40000400000 */
[----:B------:R-:W-:Y:S02]  /*6eb10*/  @!P5 FMUL R27, R27, 16777216 ;  /* 0x4b8000001b1bd820 */ /* 0x000fe40000400000 */
[----:B------:R-:W-:Y:S01]  /*6eb20*/  @!P5 FMUL R28, R28, 16777216 ;  /* 0x4b8000001c1cd820 */ /* 0x000fe20000400000 */
[----:B------:R-:W-:Y:S01]  /*6eb30*/  @!P5 STL [R1+0x340], R25 ;  /* 0x000340190100d387 */ /* 0x000fe20000100800 */
[----:B------:R-:W-:-:S03]  /*6eb40*/  @!P5 FMUL R15, R15, 16777216 ;  /* 0x4b8000000f0fd820 */ /* 0x000fc60000400000 */
[----:B------:R0:W-:Y:S01]  /*6eb50*/  @!P5 STL [R1+0x344], R27 ;  /* 0x0003441b0100d387 */ /* 0x0001e20000100800 */
[----:B------:R-:W-:Y:S02]  /*6eb60*/  @!P1 FMUL R29, R29, 16777216 ;  /* 0x4b8000001d1d9820 */ /* 0x000fe40000400000 */
[----:B------:R-:W-:Y:S02]  /*6eb70*/  @!P1 FMUL R0, R0, 16777216 ;  /* 0x4b80000000009820 */ /* 0x000fe40000400000 */
[----:B------:R-:W-:Y:S01]  /*6eb80*/  @!P1 FMUL R3, R3, 16777216 ;  /* 0x4b80000003039820 */ /* 0x000fe20000400000 */
[----:B0-----:R-:W5:Y:S04]  /*6eb90*/  LDL R27, [R1+0x304] ;  /* 0x00030400011b7983 */ /* 0x001f680000100800 */
[----:B------:R0:W-:Y:S04]  /*6eba0*/  @!P5 STL [R1+0x348], R28 ;  /* 0x0003481c0100d387 */ /* 0x0001e80000100800 */
[----:B0-----:R-:W5:Y:S04]  /*6ebb0*/  LDL R28, [R1+0x308] ;  /* 0x00030800011c7983 */ /* 0x001f680000100800 */
[----:B------:R0:W-:Y:S04]  /*6ebc0*/  @!P5 STL [R1+0x34c], R15 ;  /* 0x00034c0f0100d387 */ /* 0x0001e80000100800 */
[----:B0-----:R-:W5:Y:S01]  /*6ebd0*/  LDL R15, [R1+0x30c] ;  /* 0x00030c00010f7983 */ /* 0x001f620000100800 */
[----:B--2---:R-:W-:-:S05]  /*6ebe0*/  @!P1 FMUL R12, R12, 16777216 ;  /* 0x4b8000000c0c9820 */ /* 0x004fca0000400000 */
[----:B------:R0:W-:Y:S04]  /*6ebf0*/  @!P1 STL [R1+0x2d4], R12 ;  /* 0x0002d40c01009387 */ /* 0x0001e80000100800 */
[----:B------:R1:W-:Y:S01]  /*6ec00*/  @!P1 STL [R1+0x2d0], R29 ;  /* 0x0002d01d01009387 */ /* 0x0003e20000100800 */
[----:B0-----:R-:W-:-:S03]  /*6ec10*/  MOV R12, R11 ;  /* 0x0000000b000c7202 */ /* 0x001fc60000000f00 */
[----:B------:R-:W2:Y:S04]  /*6ec20*/  LDL R11, [R1+0x294] ;  /* 0x00029400010b7983 */ /* 0x000ea80000100800 */
[----:B-1----:R-:W2:Y:S04]  /*6ec30*/  LDL R29, [R1+0x290] ;  /* 0x00029000011d7983 */ /* 0x002ea80000100800 */
[----:B------:R-:W-:Y:S04]  /*6ec40*/  STL [R1+0x2160], R0 ;  /* 0x0021600001007387 */ /* 0x000fe80000100800 */
[----:B------:R-:W-:Y:S01]  /*6ec50*/  STL [R1+0x2164], R3 ;  /* 0x0021640301007387 */ /* 0x000fe20000100800 */
[----:B---3--:R-:W-:-:S05]  /*6ec60*/  @!P1 FMUL R20, R20, 16777216 ;  /* 0x4b80000014149820 */ /* 0x008fca0000400000 */
[----:B------:R0:W-:Y:S01]  /*6ec70*/  @!P1 STL [R1+0x2e0], R20 ;  /* 0x0002e01401009387 */ /* 0x0001e20000100800 */
[----:B----4-:R-:W-:-:S03]  /*6ec80*/  @!P1 FMUL R19, R19, 16777216 ;  /* 0x4b80000013139820 */ /* 0x010fc60000400000 */
[----:B0-----:R-:W3:Y:S04]  /*6ec90*/  LDL R20, [R1+0x298] ;  /* 0x0002980001147983 */ /* 0x001ee80000100800 */
[----:B------:R0:W-:Y:S01]  /*6eca0*/  @!P1 STL [R1+0x2e4], R19 ;  /* 0x0002e41301009387 */ /* 0x0001e20000100800 */
[----:B-----5:R-:W-:-:S03]  /*6ecb0*/  @!P1 FMUL R26, R26, 16777216 ;  /* 0x4b8000001a1a9820 */ /* 0x020fc60000400000 */
[----:B0-----:R-:W4:Y:S01]  /*6ecc0*/  LDL R19, [R1+0x29c] ;  /* 0x00029c0001137983 */ /* 0x001f220000100800 */
[----:B------:R-:W-:-:S05]  /*6ecd0*/  @!P1 FMUL R10, R10, 16777216 ;  /* 0x4b8000000a0a9820 */ /* 0x000fca0000400000 */
[----:B------:R0:W-:Y:S01]  /*6ece0*/  @!P1 STL [R1+0x2e8], R10 ;  /* 0x0002e80a01009387 */ /* 0x0001e20000100800 */
[----:B------:R-:W-:-:S03]  /*6ecf0*/  @!P1 FMUL R17, R17, 16777216 ;  /* 0x4b80000011119820 */ /* 0x000fc60000400000 */
[----:B0-----:R-:W5:Y:S01]  /*6ed00*/  LDL R10, [R1+0x2a0] ;  /* 0x0002a000010a7983 */ /* 0x001f620000100800 */
[----:B------:R-:W-:Y:S02]  /*6ed10*/  @!P1 FMUL R16, R16, 16777216 ;  /* 0x4b80000010109820 */ /* 0x000fe40000400000 */
[----:B------:R-:W-:-:S05]  /*6ed20*/  @!P1 FMUL R13, R13, 16777216 ;  /* 0x4b8000000d0d9820 */ /* 0x000fca0000400000 */
[----:B------:R0:W-:Y:S04]  /*6ed30*/  @!P1 STL [R1+0x2f4], R13 ;  /* 0x0002f40d01009387 */ /* 0x0001e80000100800 */
[----:B------:R-:W-:Y:S01]  /*6ed40*/  @!P1 STL [R1+0x2ec], R26 ;  /* 0x0002ec1a01009387 */ /* 0x000fe20000100800 */
[----:B------:R-:W-:-:S03]  /*6ed50*/  @!P1 FMUL R7, R7, 16777216 ;  /* 0x4b80000007079820 */ /* 0x000fc60000400000 */
[----:B0-----:R-:W5:Y:S04]  /*6ed60*/  LDL R13, [R1+0x2a4] ;  /* 0x0002a400010d7983 */ /* 0x001f680000100800 */
[----:B------:R-:W-:Y:S04]  /*6ed70*/  @!P1 STL [R1+0x2f0], R17 ;  /* 0x0002f01101009387 */ /* 0x000fe80000100800 */
[----:B------:R0:W-:Y:S04]  /*6ed80*/  @!P1 STL [R1+0x300], R7 ;  /* 0x0003000701009387 */ /* 0x0001e80000100800 */
[----:B------:R1:W-:Y:S04]  /*6ed90*/  @!P1 STL [R1+0x2f8], R16 ;  /* 0x0002f81001009387 */ /* 0x0003e80000100800 */
[----:B0-----:R-:W5:Y:S01]  /*6eda0*/  LDL R7, [R1+0x2a8] ;  /* 0x0002a80001077983 */ /* 0x001f620000100800 */
[----:B------:R-:W-:Y:S01]  /*6edb0*/  FSETP.GEU.AND P6, PT, |R18|, 1.175494350822287508e-38, PT ;  /* 0x008000001200780b */ /* 0x000fe20003fce200 */
[----:B------:R-:W-:-:S02]  /*6edc0*/  @P0 FMUL R22, R22, 0.25 ;  /* 0x3e80000016160820 */ /* 0x000fc40000400000 */
[----:B------:R-:W-:Y:S02]  /*6edd0*/  @P0 FMUL R21, R21, 0.25 ;  /* 0x3e80000015150820 */ /* 0x000fe40000400000 */
[----:B------:R-:W-:Y:S01]  /*6ede0*/  @P0 FMUL R18, R18, 0.25 ;  /* 0x3e80000012120820 */ /* 0x000fe20000400000 */
[----:B------:R-:W-:Y:S01]  /*6edf0*/  LOP3.LUT P0, RZ, R2, 0x10, RZ, 0xc0, !PT ;  /* 0x0000001002ff7812 */ /* 0x000fe2000780c0ff */
[----:B------:R-:W-:Y:S02]  /*6ee00*/  @!P1 FMUL R4, R4, 16777216 ;  /* 0x4b80000004049820 */ /* 0x000fe40000400000 */
[----:B------:R-:W-:-:S03]  /*6ee10*/  @!P1 FMUL R27, R27, 16777216 ;  /* 0x4b8000001b1b9820 */ /* 0x000fc60000400000 */
[----:B------:R0:W-:Y:S01]  /*6ee20*/  @!P1 STL [R1+0x2fc], R4 ;  /* 0x0002fc0401009387 */ /* 0x0001e20000100800 */
[----:B------:R-:W-:-:S03]  /*6ee30*/  @!P1 FMUL R28, R28, 16777216 ;  /* 0x4b8000001c1c9820 */ /* 0x000fc60000400000 */
[----:B------:R-:W5:Y:S04]  /*6ee40*/  LDL R3, [R1+0x2ac] ;  /* 0x0002ac0001037983 */ /* 0x000f680000100800 */
[----:B------:R-:W5:Y:S04]  /*6ee50*/  LDL R17, [R1+0x2b0] ;  /* 0x0002b00001117983 */ /* 0x000f680000100800 */
[----:B-1----:R-:W5:Y:S04]  /*6ee60*/  LDL R16, [R1+0x2b4] ;  /* 0x0002b40001107983 */ /* 0x002f680000100800 */
[----:B0-----:R-:W5:Y:S01]  /*6ee70*/  LDL R4, [R1+0x2b8] ;  /* 0x0002b80001047983 */ /* 0x001f620000100800 */
[----:B------:R-:W-:-:S03]  /*6ee80*/  @!P1 FMUL R15, R15, 16777216 ;  /* 0x4b8000000f0f9820 */ /* 0x000fc60000400000 */
[----:B------:R-:W5:Y:S04]  /*6ee90*/  LDL R0, [R1+0x2bc] ;  /* 0x0002bc0001007983 */ /* 0x000f680000100800 */
[----:B------:R-:W-:Y:S04]  /*6eea0*/  @!P1 STL [R1+0x304], R27 ;  /* 0x0003041b01009387 */ /* 0x000fe80000100800 */
[----:B------:R-:W5:Y:S04]  /*6eeb0*/  LDL R23, [R1+0x2c0] ;  /* 0x0002c00001177983 */ /* 0x000f680000100800 */
[----:B------:R-:W-:Y:S04]  /*6eec0*/  @!P1 STL [R1+0x308], R28 ;  /* 0x0003081c01009387 */ /* 0x000fe80000100800 */
[----:B------:R-:W5:Y:S04]  /*6eed0*/  LDL R24, [R1+0x2c4] ;  /* 0x0002c40001187983 */ /* 0x000f680000100800 */
[----:B------:R0:W-:Y:S01]  /*6eee0*/  @!P1 STL [R1+0x30c], R15 ;  /* 0x00030c0f01009387 */ /* 0x0001e20000100800 */
[----:B--2---:R-:W-:-:S03]  /*6eef0*/  @!P0 FMUL R11, R11, 16777216 ;  /* 0x4b8000000b0b8820 */ /* 0x004fc60000400000 */
[----:B------:R-:W2:Y:S01]  /*6ef00*/  LDL R25, [R1+0x2c8] ;  /* 0x0002c80001197983 */ /* 0x000ea20000100800 */
[----:B------:R-:W-:-:S03]  /*6ef10*/  @!P0 FMUL R29, R29, 16777216 ;  /* 0x4b8000001d1d8820 */ /* 0x000fc60000400000 */
[----:B------:R-:W2:Y:S04]  /*6ef20*/  LDL R26, [R1+0x250] ;  /* 0x00025000011a7983 */ /* 0x000ea80000100800 */
[----:B0-----:R-:W2:Y:S04]  /*6ef30*/  LDL R15, [R1+0x2cc] ;  /* 0x0002cc00010f7983 */ /* 0x001ea80000100800 */
[----:B------:R-:W2:Y:S04]  /*6ef40*/  LDL R28, [R1+0x254] ;  /* 0x00025400011c7983 */ /* 0x000ea80000100800 */
[----:B------:R-:W-:Y:S04]  /*6ef50*/  @!P0 STL [R1+0x290], R29 ;  /* 0x0002901d01008387 */ /* 0x000fe80000100800 */
[----:B------:R0:W-:Y:S04]  /*6ef60*/  @!P0 STL [R1+0x294], R11 ;  /* 0x0002940b01008387 */ /* 0x0001e80000100800 */
[----:B------:R-:W2:Y:S04]  /*6ef70*/  LDL R27, [R1+0x25c] ;  /* 0x00025c00011b7983 */ /* 0x000ea80000100800 */
[----:B0-----:R-:W2:Y:S01]  /*6ef80*/  LDL R11, [R1+0x258] ;  /* 0x00025800010b7983 */ /* 0x001ea20000100800 */
[----:B---3--:R-:W-:-:S05]  /*6ef90*/  @!P0 FMUL R20, R20, 16777216 ;  /* 0x4b80000014148820 */ /* 0x008fca0000400000 */
[----:B------:R0:W-:Y:S04]  /*6efa0*/  @!P0 STL [R1+0x298], R20 ;  /* 0x0002981401008387 */ /* 0x0001e80000100800 */
[----:B------:R-:W3:Y:S01]  /*6efb0*/  LDL R29, [R1+0x260] ;  /* 0x00026000011d7983 */ /* 0x000ee20000100800 */
[----:B----4-:R-:W-:-:S05]  /*6efc0*/  @!P0 FMUL R19, R19, 16777216 ;  /* 0x4b80000013138820 */ /* 0x010fca0000400000 */
[----:B------:R1:W-:Y:S01]  /*6efd0*/  @!P0 STL [R1+0x29c], R19 ;  /* 0x00029c1301008387 */ /* 0x0003e20000100800 */
[----:B-----5:R-:W-:-:S05]  /*6efe0*/  @!P0 FMUL R10, R10, 16777216 ;  /* 0x4b8000000a0a8820 */ /* 0x020fca0000400000 */
[----:B------:R4:W-:Y:S04]  /*6eff0*/  @!P0 STL [R1+0x2a0], R10 ;  /* 0x0002a00a01008387 */ /* 0x0009e80000100800 */
[----:B0-----:R-:W5:Y:S04]  /*6f000*/  LDL R20, [R1+0x268] ;  /* 0x0002680001147983 */ /* 0x001f680000100800 */
[----:B-1----:R-:W3:Y:S04]  /*6f010*/  LDL R19, [R1+0x26c] ;  /* 0x00026c0001137983 */ /* 0x002ee80000100800 */
[----:B----4-:R-:W4:Y:S01]  /*6f020*/  LDL R10, [R1+0x264] ;  /* 0x00026400010a7983 */ /* 0x010f220000100800 */
[----:B------:R-:W-:-:S05]  /*6f030*/  @!P0 FMUL R13, R13, 16777216 ;  /* 0x4b8000000d0d8820 */ /* 0x000fca0000400000 */
[----:B------:R0:W-:Y:S04]  /*6f040*/  @!P0 STL [R1+0x2a4], R13 ;  /* 0x0002a40d01008387 */ /* 0x0001e80000100800 */
[----:B0-----:R-:W3:Y:S01]  /*6f050*/  LDL R13, [R1+0x270] ;  /* 0x00027000010d7983 */ /* 0x001ee20000100800 */
[----:B------:R-:W-:-:S05]  /*6f060*/  @!P0 FMUL R7, R7, 16777216 ;  /* 0x4b80000007078820 */ /* 0x000fca0000400000 */
[----:B------:R0:W-:Y:S04]  /*6f070*/  @!P0 STL [R1+0x2a8], R7 ;  /* 0x0002a80701008387 */ /* 0x0001e80000100800 */
[----:B0-----:R-:W3:Y:S01]  /*6f080*/  LDL.LU R7, [R1+0x21c4] ;  /* 0x0021c40001077983 */ /* 0x001ee20000300800 */
[----:B------:R-:W-:Y:S02]  /*6f090*/  @!P0 FMUL R3, R3, 16777216 ;  /* 0x4b80000003038820 */ /* 0x000fe40000400000 */
[----:B------:R-:W-:-:S03]  /*6f0a0*/  @!P0 FMUL R17, R17, 16777216 ;  /* 0x4b80000011118820 */ /* 0x000fc60000400000 */
[----:B------:R-:W-:Y:S01]  /*6f0b0*/  @!P0 STL [R1+0x2ac], R3 ;  /* 0x0002ac0301008387 */ /* 0x000fe20000100800 */
[----:B------:R-:W-:Y:S02]  /*6f0c0*/  @!P5 FMUL R5, R5, 16777216 ;  /* 0x4b8000000505d820 */ /* 0x000fe40000400000 */
[----:B------:R-:W-:Y:S01]  /*6f0d0*/  @!P0 FMUL R16, R16, 16777216 ;  /* 0x4b80000010108820 */ /* 0x000fe20000400000 */
[----:B------:R-:W-:Y:S01]  /*6f0e0*/  LOP3.LUT P5, RZ, R2, 0x8, RZ, 0xc0, !PT ;  /* 0x0000000802ff7812 */ /* 0x000fe200078ac0ff */
[----:B------:R0:W-:Y:S01]  /*6f0f0*/  @!P0 STL [R1+0x2b0], R17 ;  /* 0x0002b01101008387 */ /* 0x0001e20000100800 */
[----:B------:R-:W-:Y:S02]  /*6f100*/  @!P0 FMUL R4, R4, 16777216 ;  /* 0x4b80000004048820 */ /* 0x000fe40000400000 */
[----:B------:R-:W-:Y:S01]  /*6f110*/  @!P0 FMUL R0, R0, 16777216 ;  /* 0x4b80000000008820 */ /* 0x000fe20000400000 */
[----:B0-----:R-:W5:Y:S04]  /*6f120*/  LDL R17, [R1+0x274] ;  /* 0x0002740001117983 */ /* 0x001f680000100800 */
[----:B------:R0:W-:Y:S01]  /*6f130*/  @!P0 STL [R1+0x2b4], R16 ;  /* 0x0002b41001008387 */ /* 0x0001e20000100800 */
[----:B------:R-:W-:-:S02]  /*6f140*/  @!P0 FMUL R23, R23, 16777216 ;  /* 0x4b80000017178820 */ /* 0x000fc40000400000 */
[----:B------:R-:W-:Y:S01]  /*6f150*/  @!P0 FMUL R24, R24, 16777216 ;  /* 0x4b80000018188820 */ /* 0x000fe20000400000 */
[----:B0-----:R-:W5:Y:S04]  /*6f160*/  LDL R16, [R1+0x278] ;  /* 0x0002780001107983 */ /* 0x001f680000100800 */
[----:B------:R0:W-:Y:S01]  /*6f170*/  @!P0 STL [R1+0x2b8], R4 ;  /* 0x0002b80401008387 */ /* 0x0001e20000100800 */
[----:B--2---:R-:W-:Y:S02]  /*6f180*/  @!P0 FMUL R25, R25, 16777216 ;  /* 0x4b80000019198820 */ /* 0x004fe40000400000 */
[----:B------:R-:W-:Y:S01]  /*6f190*/  @!P0 FMUL R15, R15, 16777216 ;  /* 0x4b8000000f0f8820 */ /* 0x000fe20000400000 */
[----:B0-----:R-:W2:Y:S04]  /*6f1a0*/  LDL R4, [R1+0x27c] ;  /* 0x00027c0001047983 */ /* 0x001ea80000100800 */
[----:B------:R-:W-:Y:S04]  /*6f1b0*/  @!P0 STL [R1+0x2bc], R0 ;  /* 0x0002bc0001008387 */ /* 0x000fe80000100800 */
[----:B------:R-:W-:Y:S04]  /*6f1c0*/  @!P0 STL [R1+0x2c0], R23 ;  /* 0x0002c01701008387 */ /* 0x000fe80000100800 */
[----:B------:R-:W-:Y:S01]  /*6f1d0*/  @!P0 STL [R1+0x2c4], R24 ;  /* 0x0002c41801008387 */ /* 0x000fe20000100800 */
[----:B------:R-:W-:-:S03]  /*6f1e0*/  @!P5 FMUL R26, R26, 16777216 ;  /* 0x4b8000001a1ad820 */ /* 0x000fc60000400000 */
[----:B------:R0:W-:Y:S01]  /*6f1f0*/  @!P0 STL [R1+0x2cc], R15 ;  /* 0x0002cc0f01008387 */ /* 0x0001e20000100800 */
[----:B------:R-:W-:-:S03]  /*6f200*/  @!P5 FMUL R28, R28, 16777216 ;  /* 0x4b8000001c1cd820 */ /* 0x000fc60000400000 */
[----:B------:R-:W-:Y:S01]  /*6f210*/  @!P0 STL [R1+0x2c8], R25 ;  /* 0x0002c81901008387 */ /* 0x000fe20000100800 */
[----:B------:R-:W-:-:S03]  /*6f220*/  @!P5 FMUL R11, R11, 16777216 ;  /* 0x4b8000000b0bd820 */ /* 0x000fc60000400000 */
[----:B0-----:R-:W2:Y:S01]  /*6f230*/  LDL R15, [R1+0x280] ;  /* 0x00028000010f7983 */ /* 0x001ea20000100800 */
[----:B------:R-:W-:Y:S02]  /*6f240*/  @!P5 FMUL R27, R27, 16777216 ;  /* 0x4b8000001b1bd820 */ /* 0x000fe40000400000 */
[----:B----4-:R-:W-:Y:S02]  /*6f250*/  @!P5 FMUL R10, R10, 16777216 ;  /* 0x4b8000000a0ad820 */ /* 0x010fe40000400000 */
[----:B---3--:R-:W-:-:S05]  /*6f260*/  @!P0 FMUL R7, R7, 16777216 ;  /* 0x4b80000007078820 */ /* 0x008fca0000400000 */
[----:B------:R0:W-:Y:S04]  /*6f270*/  STL [R1+0x2168], R7 ;  /* 0x0021680701007387 */ /* 0x0001e80000100800 */
[----:B0-----:R-:W3:Y:S04]  /*6f280*/  LDL R7, [R1+0x284] ;  /* 0x0002840001077983 */ /* 0x001ee80000100800 */
[----:B------:R-:W-:Y:S04]  /*6f290*/  @!P5 STL [R1+0x250], R26 ;  /* 0x0002501a0100d387 */ /* 0x000fe80000100800 */
[----:B------:R0:W-:Y:S04]  /*6f2a0*/  @!P5 STL [R1+0x254], R28 ;  /* 0x0002541c0100d387 */ /* 0x0001e80000100800 */
[----:B0-----:R-:W4:Y:S04]  /*6f2b0*/  LDL R28, [R1+0x288] ;  /* 0x00028800011c7983 */ /* 0x001f280000100800 */
[----:B------:R0:W-:Y:S04]  /*6f2c0*/  @!P5 STL [R1+0x258], R11 ;  /* 0x0002580b0100d387 */ /* 0x0001e80000100800 */
[----:B0-----:R-:W4:Y:S04]  /*6f2d0*/  LDL R11, [R1+0x28c] ;  /* 0x00028c00010b7983 */ /* 0x001f280000100800 */
[----:B------:R0:W-:Y:S04]  /*6f2e0*/  @!P5 STL [R1+0x264], R10 ;  /* 0x0002640a0100d387 */ /* 0x0001e80000100800 */
[----:B------:R-:W-:Y:S04]  /*6f2f0*/  @!P5 STL [R1+0x25c], R27 ;  /* 0x00025c1b0100d387 */ /* 0x000fe80000100800 */
[----:B0-----:R-:W4:Y:S01]  /*6f300*/  LDL R10, [R1+0x210] ;  /* 0x00021000010a7983 */ /* 0x001f220000100800 */
[----:B------:R-:W-:-:S02]  /*6f310*/  @!P5 FMUL R29, R29, 16777216 ;  /* 0x4b8000001d1dd820 */ /* 0x000fc40000400000 */
[----:B-----5:R-:W-:Y:S02]  /*6f320*/  @!P5 FMUL R20, R20, 16777216 ;  /* 0x4b8000001414d820 */ /* 0x020fe40000400000 */
[----:B------:R-:W-:Y:S01]  /*6f330*/  @!P5 FMUL R19, R19, 16777216 ;  /* 0x4b8000001313d820 */ /* 0x000fe20000400000 */
[----:B------:R0:W-:Y:S01]  /*6f340*/  @!P5 STL [R1+0x260], R29 ;  /* 0x0002601d0100d387 */ /* 0x0001e20000100800 */
[----:B------:R-:W-:-:S03]  /*6f350*/  @!P5 FMUL R13, R13, 16777216 ;  /* 0x4b8000000d0dd820 */ /* 0x000fc60000400000 */
[----:B------:R-:W5:Y:S01]  /*6f360*/  LDL R3, [R1+0x214] ;  /* 0x0002140001037983 */ /* 0x000f620000100800 */
[----:B------:R-:W-:-:S03]  /*6f370*/  @!P5 FMUL R17, R17, 16777216 ;  /* 0x4b8000001111d820 */ /* 0x000fc60000400000 */
[----:B------:R1:W-:Y:S01]  /*6f380*/  @!P5 STL [R1+0x268], R20 ;  /* 0x000268140100d387 */ /* 0x0003e20000100800 */
[----:B------:R-:W-:-:S03]  /*6f390*/  @!P5 FMUL R16, R16, 16777216 ;  /* 0x4b8000001010d820 */ /* 0x000fc60000400000 */
[----:B------:R-:W5:Y:S04]  /*6f3a0*/  LDL R0, [R1+0x218] ;  /* 0x0002180001007983 */ /* 0x000f680000100800 */
[----:B------:R-:W-:Y:S01]  /*6f3b0*/  @!P5 STL [R1+0x26c], R19 ;  /* 0x00026c130100d387 */ /* 0x000fe20000100800 */
[----:B--2---:R-:W-:-:S03]  /*6f3c0*/  @!P5 FMUL R4, R4, 16777216 ;  /* 0x4b8000000404d820 */ /* 0x004fc60000400000 */
[----:B0-----:R-:W2:Y:S04]  /*6f3d0*/  LDL R29, [R1+0x21c] ;  /* 0x00021c00011d7983 */ /* 0x001ea80000100800 */
[----:B------:R0:W-:Y:S04]  /*6f3e0*/  @!P5 STL [R1+0x270], R13 ;  /* 0x0002700d0100d387 */ /* 0x0001e80000100800 */
[----:B-1----:R-:W2:Y:S01]  /*6f3f0*/  LDL R20, [R1+0x220] ;  /* 0x0002200001147983 */ /* 0x002ea20000100800 */
[----:B------:R-:W-:-:S03]  /*6f400*/  @!P1 FMUL R6, R6, 16777216 ;  /* 0x4b80000006069820 */ /* 0x000fc60000400000 */
[----:B------:R-:W2:Y:S04]  /*6f410*/  LDL R23, [R1+0x228] ;  /* 0x0002280001177983 */ /* 0x000ea80000100800 */
[----:B0-----:R-:W2:Y:S01]  /*6f420*/  LDL R13, [R1+0x224] ;  /* 0x00022400010d7983 */ /* 0x001ea20000100800 */
[----:B------:R-:W-:-:S03]  /*6f430*/  LOP3.LUT P1, RZ, R2, 0x4, RZ, 0xc0, !PT ;  /* 0x0000000402ff7812 */ /* 0x000fc6000782c0ff */
[----:B------:R0:W-:Y:S01]  /*6f440*/  @!P5 STL [R1+0x274], R17 ;  /* 0x000274110100d387 */ /* 0x0001e20000100800 */
[----:B------:R-:W-:-:S03]  /*6f450*/  @!P5 FMUL R15, R15, 16777216 ;  /* 0x4b8000000f0fd820 */ /* 0x000fc60000400000 */
[----:B------:R-:W2:Y:S04]  /*6f460*/  LDL R24, [R1+0x22c] ;  /* 0x00022c0001187983 */ /* 0x000ea80000100800 */
[----:B------:R1:W-:Y:S04]  /*6f470*/  @!P5 STL [R1+0x278], R16 ;  /* 0x000278100100d387 */ /* 0x0003e80000100800 */
[----:B------:R-:W2:Y:S04]  /*6f480*/  LDL R25, [R1+0x230] ;  /* 0x0002300001197983 */ /* 0x000ea80000100800 */
[----:B------:R0:W-:Y:S04]  /*6f490*/  @!P5 STL [R1+0x27c], R4 ;  /* 0x00027c040100d387 */ /* 0x0001e80000100800 */
[----:B------:R-:W2:Y:S04]  /*6f4a0*/  LDL R19, [R1+0x23c] ;  /* 0x00023c0001137983 */ /* 0x000ea80000100800 */
[----:B------:R-:W2:Y:S04]  /*6f4b0*/  LDL R26, [R1+0x234] ;  /* 0x00023400011a7983 */ /* 0x000ea80000100800 */
[----:B------:R-:W2:Y:S04]  /*6f4c0*/  LDL R27, [R1+0x238] ;  /* 0x00023800011b7983 */ /* 0x000ea80000100800 */
[----:B0-----:R-:W2:Y:S04]  /*6f4d0*/  LDL R17, [R1+0x240] ;  /* 0x0002400001117983 */ /* 0x001ea80000100800 */
[----:B-1----:R-:W2:Y:S01]  /*6f4e0*/  LDL R16, [R1+0x244] ;  /* 0x0002440001107983 */ /* 0x002ea20000100800 */
[----:B------:R-:W-:-:S03]  /*6f4f0*/  @!P5 FMUL R8, R8, 16777216 ;  /* 0x4b8000000808d820 */ /* 0x000fc60000400000 */
[----:B------:R0:W-:Y:S04]  /*6f500*/  @!P5 STL [R1+0x280], R15 ;  /* 0x0002800f0100d387 */ /* 0x0001e80000100800 */
[----:B------:R-:W2:Y:S01]  /*6f510*/  LDL R4, [R1+0x248] ;  /* 0x0002480001047983 */ /* 0x000ea20000100800 */
[----:B0-----:R-:W-:-:S03]  /*6f520*/  IMAD.MOV.U32 R15, RZ, RZ, R14 ;  /* 0x000000ffff0f7224 */ /* 0x001fc600078e000e */
[----:B------:R-:W2:Y:S01]  /*6f530*/  LDL R14, [R1+0x24c] ;  /* 0x00024c00010e7983 */ /* 0x000ea20000100800 */
[----:B---3--:R-:W-:-:S05]  /*6f540*/  @!P5 FMUL R7, R7, 16777216 ;  /* 0x4b8000000707d820 */ /* 0x008fca0000400000 */
[----:B------:R-:W-:Y:S04]  /*6f550*/  @!P5 STL [R1+0x284], R7 ;  /* 0x000284070100d387 */ /* 0x000fe80000100800 */
[----:B------:R-:W-:Y:S01]  /*6f560*/  STL [R1+0x215c], R8 ;  /* 0x00215c0801007387 */ /* 0x000fe20000100800 */
[----:B----4-:R-:W-:-:S05]  /*6f570*/  @!P5 FMUL R28, R28, 16777216 ;  /* 0x4b8000001c1cd820 */ /* 0x010fca0000400000 */
[----:B------:R0:W-:Y:S01]  /*6f580*/  @!P5 STL [R1+0x288], R28 ;  /* 0x0002881c0100d387 */ /* 0x0001e20000100800 */
[----:B------:R-:W-:-:S05]  /*6f590*/  @!P5 FMUL R11, R11, 16777216 ;  /* 0x4b8000000b0bd820 */ /* 0x000fca0000400000 */
[----:B------:R1:W-:Y:S04]  /*6f5a0*/  @!P5 STL [R1+0x28c], R11 ;  /* 0x00028c0b0100d387 */ /* 0x0003e80000100800 */
[----:B0-----:R-:W3:Y:S01]  /*6f5b0*/  LDL R28, [R1+0x1d0] ;  /* 0x0001d000011c7983 */ /* 0x001ee20000100800 */
[----:B------:R-:W-:-:S03]  /*6f5c0*/  @!P1 FMUL R10, R10, 16777216 ;  /* 0x4b8000000a0a9820 */ /* 0x000fc60000400000 */
[----:B-1----:R-:W4:Y:S04]  /*6f5d0*/  LDL R11, [R1+0x1d4] ;  /* 0x0001d400010b7983 */ /* 0x002f280000100800 */
[----:B------:R0:W-:Y:S04]  /*6f5e0*/  @!P1 STL [R1+0x210], R10 ;  /* 0x0002100a01009387 */ /* 0x0001e80000100800 */
[----:B0-----:R-:W4:Y:S01]  /*6f5f0*/  LDL R10, [R1+0x1d8] ;  /* 0x0001d800010a7983 */ /* 0x001f220000100800 */
[----:B-----5:R-:W-:Y:S02]  /*6f600*/  @!P1 FMUL R3, R3, 16777216 ;  /* 0x4b80000003039820 */ /* 0x020fe40000400000 */
[----:B------:R-:W-:-:S03]  /*6f610*/  @!P1 FMUL R0, R0, 16777216 ;  /* 0x4b80000000009820 */ /* 0x000fc60000400000 */
[----:B------:R-:W-:Y:S01]  /*6f620*/  @!P1 STL [R1+0x214], R3 ;  /* 0x0002140301009387 */ /* 0x000fe20000100800 */
[----:B--2---:R-:W-:-:S03]  /*6f630*/  @!P1 FMUL R29, R29, 16777216 ;  /* 0x4b8000001d1d9820 */ /* 0x004fc60000400000 */
[----:B------:R-:W-:Y:S04]  /*6f640*/  @!P1 STL [R1+0x218], R0 ;  /* 0x0002180001009387 */ /* 0x000fe80000100800 */
[----:B------:R0:W-:Y:S01]  /*6f650*/  @!P1 STL [R1+0x21c], R29 ;  /* 0x00021c1d01009387 */ /* 0x0001e20000100800 */
[----:B------:R-:W-:Y:S02]  /*6f660*/  @!P1 FMUL R20, R20, 16777216 ;  /* 0x4b80000014149820 */ /* 0x000fe40000400000 */
[----:B------:R-:W-:Y:S01]  /*6f670*/  @!P1 FMUL R23, R23, 16777216 ;  /* 0x4b80000017179820 */ /* 0x000fe20000400000 */
[----:B0-----:R-:W2:Y:S01]  /*6f680*/  LDL R29, [R1+0x1dc] ;  /* 0x0001dc00011d7983 */ /* 0x001ea20000100800 */
[----:B------:R-:W-:-:S03]  /*6f690*/  @!P1 FMUL R13, R13, 16777216 ;  /* 0x4b8000000d0d9820 */ /* 0x000fc60000400000 */
[----:B------:R0:W-:Y:S01]  /*6f6a0*/  @!P1 STL [R1+0x220], R20 ;  /* 0x0002201401009387 */ /* 0x0001e20000100800 */
[----:B------:R-:W-:Y:S01]  /*6f6b0*/  LOP3.LUT P0, RZ, R2, 0x2, RZ, 0xc0, !PT ;  /* 0x0000000202ff7812 */ /* 0x000fe2000780c0ff */
[----:B------:R-:W-:Y:S02]  /*6f6c0*/  @!P1 FMUL R24, R24, 16777216 ;  /* 0x4b80000018189820 */ /* 0x000fe40000400000 */
[----:B0-----:R-:W5:Y:S01]  /*6f6d0*/  LDL R20, [R1+0x1e0] ;  /* 0x0001e00001147983 */ /* 0x001f620000100800 */
[----:B------:R-:W-:-:S03]  /*6f6e0*/  @!P1 FMUL R25, R25, 16777216 ;  /* 0x4b80000019199820 */ /* 0x000fc60000400000 */
[----:B------:R0:W-:Y:S01]  /*6f6f0*/  @!P1 STL [R1+0x224], R13 ;  /* 0x0002240d01009387 */ /* 0x0001e20000100800 */
[----:B------:R-:W-:-:S03]  /*6f700*/  @!P1 FMUL R19, R19, 16777216 ;  /* 0x4b80000013139820 */ /* 0x000fc60000400000 */
[----:B0-----:R-:W5:Y:S01]  /*6f710*/  LDL R13, [R1+0x1e4] ;  /* 0x0001e400010d7983 */ /* 0x001f620000100800 */
[----:B------:R-:W-:-:S03]  /*6f720*/  @!P1 FMUL R26, R26, 16777216 ;  /* 0x4b8000001a1a9820 */ /* 0x000fc60000400000 */
[----:B------:R-:W-:Y:S01]  /*6f730*/  @!P1 STL [R1+0x228], R23 ;  /* 0x0002281701009387 */ /* 0x000fe20000100800 */
[----:B------:R-:W-:-:S03]  /*6f740*/  @!P1 FMUL R27, R27, 16777216 ;  /* 0x4b8000001b1b9820 */ /* 0x000fc60000400000 */
[----:B------:R-:W-:Y:S01]  /*6f750*/  @!P1 STL [R1+0x22c], R24 ;  /* 0x00022c1801009387 */ /* 0x000fe20000100800 */
[----:B------:R-:W-:-:S03]  /*6f760*/  @!P1 FMUL R17, R17, 16777216 ;  /* 0x4b80000011119820 */ /* 0x000fc60000400000 */
[----:B------:R-:W-:Y:S01]  /*6f770*/  @!P1 STL [R1+0x230], R25 ;  /* 0x0002301901009387 */ /* 0x000fe20000100800 */
[----:B------:R-:W-:-:S03]  /*6f780*/  @!P1 FMUL R16, R16, 16777216 ;  /* 0x4b80000010109820 */ /* 0x000fc60000400000 */
[----:B------:R0:W-:Y:S01]  /*6f790*/  @!P1 STL [R1+0x23c], R19 ;  /* 0x00023c1301009387 */ /* 0x0001e20000100800 */
[----:B------:R-:W-:-:S03]  /*6f7a0*/  @!P1 FMUL R4, R4, 16777216 ;  /* 0x4b80000004049820 */ /* 0x000fc60000400000 */
[----:B------:R-:W-:Y:S04]  /*6f7b0*/  @!P1 STL [R1+0x234], R26 ;  /* 0x0002341a01009387 */ /* 0x000fe80000100800 */
[----:B0-----:R-:W5:Y:S04]  /*6f7c0*/  LDL R19, [R1+0x1e8] ;  /* 0x0001e80001137983 */ /* 0x001f680000100800 */
[----:B------:R-:W-:Y:S01]  /*6f7d0*/  @!P1 STL [R1+0x238], R27 ;  /* 0x0002381b01009387 */ /* 0x000fe20000100800 */
[----:B------:R-:W-:-:S03]  /*6f7e0*/  @!P1 FMUL R14, R14, 16777216 ;  /* 0x4b8000000e0e9820 */ /* 0x000fc60000400000 */
[----:B------:R0:W-:Y:S01]  /*6f7f0*/  @!P1 STL [R1+0x248], R4 ;  /* 0x0002480401009387 */ /* 0x0001e20000100800 */
[----:B------:R-:W-:-:S03]  /*6f800*/  @!P1 FMUL R9, R9, 16777216 ;  /* 0x4b80000009099820 */ /* 0x000fc60000400000 */
[----:B------:R1:W-:Y:S04]  /*6f810*/  @!P1 STL [R1+0x240], R17 ;  /* 0x0002401101009387 */ /* 0x0003e80000100800 */
[----:B------:R1:W-:Y:S01]  /*6f820*/  @!P1 STL [R1+0x244], R16 ;  /* 0x0002441001009387 */ /* 0x0003e20000100800 */
[----:B0-----:R-:W-:-:S03]  /*6f830*/  MOV R4, R15 ;  /* 0x0000000f00047202 */ /* 0x001fc60000000f00 */
[----:B------:R-:W5:Y:S04]  /*6f840*/  LDL R15, [R1+0x1f4] ;  /* 0x0001f400010f7983 */ /* 0x000f680000100800 */
[----:B-1----:R-:W5:Y:S04]  /*6f850*/  LDL R17, [R1+0x1ec] ;  /* 0x0001ec0001117983 */ /* 0x002f680000100800 */
[----:B------:R-:W5:Y:S04]  /*6f860*/  LDL R16, [R1+0x1f0] ;  /* 0x0001f00001107983 */ /* 0x000f680000100800 */
[----:B------:R0:W-:Y:S04]  /*6f870*/  @!P1 STL [R1+0x24c], R14 ;  /* 0x00024c0e01009387 */ /* 0x0001e80000100800 */
[----:B0-----:R-:W5:Y:S04]  /*6f880*/  LDL R14, [R1+0x1f8] ;  /* 0x0001f800010e7983 */ /* 0x001f680000100800 */
[----:B------:R-:W-:Y:S04]  /*6f890*/  STL [R1+0x2154], R9 ;  /* 0x0021540901007387 */ /* 0x000fe80000100800 */
[----:B------:R-:W5:Y:S01]  /*6f8a0*/  LDL R23, [R1+0x1fc] ;  /* 0x0001fc0001177983 */ /* 0x000f620000100800 */
[----:B---3--:R-:W-:-:S02]  /*6f8b0*/  @!P0 FMUL R28, R28, 16777216 ;  /* 0x4b8000001c1c8820 */ /* 0x008fc40000400000 */
[----:B----4-:R-:W-:-:S03]  /*6f8c0*/  @!P0 FMUL R11, R11, 16777216 ;  /* 0x4b8000000b0b8820 */ /* 0x010fc60000400000 */
[----:B------:R-:W-:Y:S04]  /*6f8d0*/  @!P0 STL [R1+0x1d0], R28 ;  /* 0x0001d01c01008387 */ /* 0x000fe80000100800 */
[----:B------:R0:W-:Y:S01]  /*6f8e0*/  @!P0 STL [R1+0x1d4], R11 ;  /* 0x0001d40b01008387 */ /* 0x0001e20000100800 */
[----:B------:R-:W-:-:S03]  /*6f8f0*/  @!P0 FMUL R10, R10, 16777216 ;  /* 0x4b8000000a0a8820 */ /* 0x000fc60000400000 */
[----:B0-----:R-:W3:Y:S04]  /*6f900*/  LDL R11, [R1+0x200] ;  /* 0x00020000010b7983 */ /* 0x001ee80000100800 */
[----:B------:R0:W-:Y:S04]  /*6f910*/  @!P0 STL [R1+0x1d8], R10 ;  /* 0x0001d80a01008387 */ /* 0x0001e80000100800 */
[----:B------:R-:W4:Y:S04]  /*6f920*/  LDL R9, [R1+0x208] ;  /* 0x0002080001097983 */ /* 0x000f280000100800 */
[----:B------:R-:W4:Y:S04]  /*6f930*/  LDL R8, [R1+0x20c] ;  /* 0x00020c0001087983 */ /* 0x000f280000100800 */
[----:B0-----:R-:W4:Y:S04]  /*6f940*/  LDL R10, [R1+0x204] ;  /* 0x00020400010a7983 */ /* 0x001f280000100800 */
[----:B------:R-:W4:Y:S01]  /*6f950*/  LDL R7, [R1+0x190] ;  /* 0x0001900001077983 */ /* 0x000f220000100800 */
[----:B--2---:R-:W-:-:S05]  /*6f960*/  @!P0 FMUL R29, R29, 16777216 ;  /* 0x4b8000001d1d8820 */ /* 0x004fca0000400000 */
[----:B------:R-:W-:Y:S04]  /*6f970*/  @!P0 STL [R1+0x1dc], R29 ;  /* 0x0001dc1d01008387 */ /* 0x000fe80000100800 */
[----:B------:R-:W2:Y:S01]  /*6f980*/  LDL R3, [R1+0x194] ;  /* 0x0001940001037983 */ /* 0x000ea20000100800 */
[----:B-----5:R-:W-:-:S05]  /*6f990*/  @!P0 FMUL R20, R20, 16777216 ;  /* 0x4b80000014148820 */ /* 0x020fca0000400000 */
[----:B------:R-:W-:Y:S04]  /*6f9a0*/  @!P0 STL [R1+0x1e0], R20 ;  /* 0x0001e01401008387 */ /* 0x000fe80000100800 */
[----:B------:R-:W5:Y:S01]  /*6f9b0*/  LDL R0, [R1+0x198] ;  /* 0x0001980001007983 */ /* 0x000f620000100800 */
[----:B------:R-:W-:-:S05]  /*6f9c0*/  @!P0 FMUL R13, R13, 16777216 ;  /* 0x4b8000000d0d8820 */ /* 0x000fca0000400000 */
[----:B------:R0:W-:Y:S04]  /*6f9d0*/  @!P0 STL [R1+0x1e4], R13 ;  /* 0x0001e40d01008387 */ /* 0x0001e80000100800 */
[----:B------:R-:W5:Y:S04]  /*6f9e0*/  LDL R24, [R1+0x19c] ;  /* 0x00019c0001187983 */ /* 0x000f680000100800 */
[----:B------:R-:W5:Y:S04]  /*6f9f0*/  LDL R25, [R1+0x1a0] ;  /* 0x0001a00001197983 */ /* 0x000f680000100800 */
[----:B0-----:R-:W5:Y:S04]  /*6fa00*/  LDL R13, [R1+0x1a4] ;  /* 0x0001a400010d7983 */ /* 0x001f680000100800 */
[----:B------:R-:W5:Y:S04]  /*6fa10*/  LDL R26, [R1+0x1a8] ;  /* 0x0001a800011a7983 */ /* 0x000f680000100800 */
[----:B------:R-:W5:Y:S01]  /*6fa20*/  LDL R27, [R1+0x1ac] ;  /* 0x0001ac00011b7983 */ /* 0x000f620000100800 */
[----:B------:R-:W-:-:S05]  /*6fa30*/  @!P0 FMUL R19, R19, 16777216 ;  /* 0x4b80000013138820 */ /* 0x000fca0000400000 */
[----:B------:R0:W-:Y:S04]  /*6fa40*/  @!P0 STL [R1+0x1e8], R19 ;  /* 0x0001e81301008387 */ /* 0x0001e80000100800 */
[----:B------:R-:W5:Y:S04]  /*6fa50*/  LDL R28, [R1+0x1b0] ;  /* 0x0001b000011c7983 */ /* 0x000f680000100800 */
[----:B------:R-:W5:Y:S04]  /*6fa60*/  LDL R29, [R1+0x1b4] ;  /* 0x0001b400011d7983 */ /* 0x000f680000100800 */
[----:B------:R-:W5:Y:S01]  /*6fa70*/  LDL R20, [R1+0x1b8] ;  /* 0x0001b80001147983 */ /* 0x000f620000100800 */
[----:B------:R-:W-:-:S03]  /*6fa80*/  @!P0 FMUL R15, R15, 16777216 ;  /* 0x4b8000000f0f8820 */ /* 0x000fc60000400000 */
[----:B0-----:R-:W5:Y:S01]  /*6fa90*/  LDL R19, [R1+0x1bc] ;  /* 0x0001bc0001137983 */ /* 0x001f620000100800 */
[----:B------:R-:W-:Y:S02]  /*6faa0*/  @!P0 FMUL R17, R17, 16777216 ;  /* 0x4b80000011118820 */ /* 0x000fe40000400000 */
[----:B------:R-:W-:-:S03]  /*6fab0*/  @!P0 FMUL R16, R16, 16777216 ;  /* 0x4b80000010108820 */ /* 0x000fc60000400000 */
[----:B------:R0:W-:Y:S04]  /*6fac0*/  @!P0 STL [R1+0x1ec], R17 ;  /* 0x0001ec1101008387 */ /* 0x0001e80000100800 */
[----:B0-----:R-:W5:Y:S01]  /*6fad0*/  LDL R17, [R1+0x1c0] ;  /* 0x0001c00001117983 */ /* 0x001f620000100800 */
[----:B------:R-:W-:-:S03]  /*6fae0*/  @!P0 FMUL R14, R14, 16777216 ;  /* 0x4b8000000e0e8820 */ /* 0x000fc60000400000 */
[----:B------:R0:W-:Y:S04]  /*6faf0*/  @!P0 STL [R1+0x1f0], R16 ;  /* 0x0001f01001008387 */ /* 0x0001e80000100800 */
[----:B------:R1:W-:Y:S01]  /*6fb00*/  @!P0 STL [R1+0x1f4], R15 ;  /* 0x0001f40f01008387 */ /* 0x0003e20000100800 */
[----:B------:R-:W-:-:S03]  /*6fb10*/  @!P0 FMUL R23, R23, 16777216 ;  /* 0x4b80000017178820 */ /* 0x000fc60000400000 */
[----:B0-----:R-:W5:Y:S04]  /*6fb20*/  LDL R16, [R1+0x1c4] ;  /* 0x0001c40001107983 */ /* 0x001f680000100800 */
[----:B-1----:R-:W5:Y:S04]  /*6fb30*/  LDL R15, [R1+0x1c8] ;  /* 0x0001c800010f7983 */ /* 0x002f680000100800 */
[----:B------:R0:W-:Y:S04]  /*6fb40*/  @!P0 STL [R1+0x1f8], R14 ;  /* 0x0001f80e01008387 */ /* 0x0001e80000100800 */
[----:B0-----:R-:W5:Y:S04]  /*6fb50*/  LDL R14, [R1+0x1cc] ;  /* 0x0001cc00010e7983 */ /* 0x001f680000100800 */
[----:B------:R0:W-:Y:S04]  /*6fb60*/  @!P0 STL [R1+0x1fc], R23 ;  /* 0x0001fc1701008387 */ /* 0x0001e80000100800 */
[----:B0-----:R-:W5:Y:S01]  /*6fb70*/  LDL.LU R23, [R1+0x21c0] ;  /* 0x0021c00001177983 */ /* 0x001f620000300800 */
[----:B---3--:R-:W-:-:S05]  /*6fb80*/  @!P0 FMUL R11, R11, 16777216 ;  /* 0x4b8000000b0b8820 */ /* 0x008fca0000400000 */
[----:B------:R0:W-:Y:S04]  /*6fb90*/  @!P0 STL [R1+0x200], R11 ;  /* 0x0002000b01008387 */ /* 0x0001e80000100800 */
[----:B0-----:R-:W3:Y:S01]  /*6fba0*/  LDL.LU R11, [R1+0x21bc] ;  /* 0x0021bc00010b7983 */ /* 0x001ee20000300800 */
[----:B----4-:R-:W-:-:S05]  /*6fbb0*/  @!P0 FMUL R10, R10, 16777216 ;  /* 0x4b8000000a0a8820 */ /* 0x010fca0000400000 */
[----:B------:R0:W-:Y:S04]  /*6fbc0*/  @!P0 STL [R1+0x204], R10 ;  /* 0x0002040a01008387 */ /* 0x0001e80000100800 */
[----:B0-----:R-:W4:Y:S01]  /*6fbd0*/  LDL.LU R10, [R1+0x21b8] ;  /* 0x0021b800010a7983 */ /* 0x001f220000300800 */
[----:B------:R-:W-:Y:S01]  /*6fbe0*/  LOP3.LUT P5, RZ, R2, 0x1, RZ, 0xc0, !PT ;  /* 0x0000000102ff7812 */ /* 0x000fe200078ac0ff */
[----:B------:R-:W-:Y:S02]  /*6fbf0*/  @!P0 FMUL R9, R9, 16777216 ;  /* 0x4b80000009098820 */ /* 0x000fe40000400000 */
[----:B------:R-:W-:-:S10]  /*6fc00*/  @!P0 FMUL R8, R8, 16777216 ;  /* 0x4b80000008088820 */ /* 0x000fd40000400000 */
[----:B------:R-:W-:Y:S02]  /*6fc10*/  @!P5 FMUL R7, R7, 16777216 ;  /* 0x4b8000000707d820 */ /* 0x000fe40000400000 */
[----:B--2---:R-:W-:Y:S02]  /*6fc20*/  @!P5 FMUL R3, R3, 16777216 ;  /* 0x4b8000000303d820 */ /* 0x004fe40000400000 */
[----:B-----5:R-:W-:Y:S02]  /*6fc30*/  @!P5 FMUL R0, R0, 16777216 ;  /* 0x4b8000000000d820 */ /* 0x020fe40000400000 */
[----:B------:R-:W-:Y:S02]  /*6fc40*/  @!P5 FMUL R24, R24, 16777216 ;  /* 0x4b8000001818d820 */ /* 0x000fe40000400000 */
[----:B------:R-:W-:Y:S02]  /*6fc50*/  @!P5 FMUL R13, R13, 16777216 ;  /* 0x4b8000000d0dd820 */ /* 0x000fe40000400000 */
[----:B----4-:R-:W-:-:S05]  /*6fc60*/  @!P0 FMUL R10, R10, 16777216 ;  /* 0x4b8000000a0a8820 */ /* 0x010fca0000400000 */
[----:B------:R-:W-:Y:S04]  /*6fc70*/  STL [R1+0x2158], R10 ;  /* 0x0021580a01007387 */ /* 0x000fe80000100800 */
[----:B------:R-:W-:Y:S04]  /*6fc80*/  @!P0 STL [R1+0x208], R9 ;  /* 0x0002080901008387 */ /* 0x000fe80000100800 */
[----:B------:R-:W-:Y:S04]  /*6fc90*/  @!P0 STL [R1+0x20c], R8 ;  /* 0x00020c0801008387 */ /* 0x000fe80000100800 */
[----:B------:R-:W-:Y:S04]  /*6fca0*/  @!P5 STL [R1+0x190], R7 ;  /* 0x000190070100d387 */ /* 0x000fe80000100800 */
[----:B------:R-:W-:Y:S04]  /*6fcb0*/  @!P5 STL [R1+0x194], R3 ;  /* 0x000194030100d387 */ /* 0x000fe80000100800 */
[----:B------:R-:W-:Y:S04]  /*6fcc0*/  @!P5 STL [R1+0x198], R0 ;  /* 0x000198000100d387 */ /* 0x000fe80000100800 */
[----:B------:R0:W-:Y:S04]  /*6fcd0*/  @!P5 STL [R1+0x1a4], R13 ;  /* 0x0001a40d0100d387 */ /* 0x0001e80000100800 */
[----:B------:R-:W-:Y:S04]  /*6fce0*/  @!P5 STL [R1+0x19c], R24 ;  /* 0x00019c180100d387 */ /* 0x000fe80000100800 */
[----:B0-----:R-:W2:Y:S01]  /*6fcf0*/  LDL R13, [R1+0x150] ;  /* 0x00015000010d7983 */ /* 0x001ea20000100800 */
[----:B------:R-:W-:-:S02]  /*6fd00*/  @!P5 FMUL R25, R25, 16777216 ;  /* 0x4b8000001919d820 */ /* 0x000fc40000400000 */
[----:B------:R-:W-:Y:S02]  /*6fd10*/  @!P5 FMUL R26, R26, 16777216 ;  /* 0x4b8000001a1ad820 */ /* 0x000fe40000400000 */
[----:B------:R-:W-:Y:S02]  /*6fd20*/  @!P5 FMUL R27, R27, 16777216 ;  /* 0x4b8000001b1bd820 */ /* 0x000fe40000400000 */
[----:B------:R-:W-:Y:S01]  /*6fd30*/  @!P5 FMUL R28, R28, 16777216 ;  /* 0x4b8000001c1cd820 */ /* 0x000fe20000400000 */
[----:B------:R-:W-:Y:S01]  /*6fd40*/  @!P5 STL [R1+0x1a0], R25 ;  /* 0x0001a0190100d387 */ /* 0x000fe20000100800 */
[----:B------:R-:W-:Y:S02]  /*6fd50*/  @!P5 FMUL R29, R29, 16777216 ;  /* 0x4b8000001d1dd820 */ /* 0x000fe40000400000 */
[----:B------:R-:W-:Y:S01]  /*6fd60*/  @!P5 FMUL R20, R20, 16777216 ;  /* 0x4b8000001414d820 */ /* 0x000fe20000400000 */
[----:B------:R-:W-:Y:S01]  /*6fd70*/  @!P5 STL [R1+0x1a8], R26 ;  /* 0x0001a81a0100d387 */ /* 0x000fe20000100800 */
[----:B------:R-:W-:-:S03]  /*6fd80*/  @!P5 FMUL R19, R19, 16777216 ;  /* 0x4b8000001313d820 */ /* 0x000fc60000400000 */
[----:B------:R-:W-:Y:S01]  /*6fd90*/  @!P5 STL [R1+0x1ac], R27 ;  /* 0x0001ac1b0100d387 */ /* 0x000fe20000100800 */
[----:B------:R-:W-:-:S03]  /*6fda0*/  LOP3.LUT P0, RZ, R2, 0x4000000, RZ, 0xc0, !PT ;  /* 0x0400000002ff7812 */ /* 0x000fc6000780c0ff */
[----:B------:R0:W-:Y:S01]  /*6fdb0*/  @!P5 STL [R1+0x1b0], R28 ;  /* 0x0001b01c0100d387 */ /* 0x0001e20000100800 */
[----:B------:R-:W-:Y:S02]  /*6fdc0*/  @!P5 FMUL R17, R17, 16777216 ;  /* 0x4b8000001111d820 */ /* 0x000fe40000400000 */
[----:B------:R-:W-:Y:S01]  /*6fdd0*/  @!P5 FMUL R16, R16, 16777216 ;  /* 0x4b8000001010d820 */ /* 0x000fe20000400000 */
[----:B0-----:R-:W4:Y:S04]  /*6fde0*/  LDL R28, [R1+0x154] ;  /* 0x00015400011c7983 */ /* 0x001f280000100800 */
[----:B------:R0:W-:Y:S01]  /*6fdf0*/  @!P5 STL [R1+0x1b4], R29 ;  /* 0x0001b41d0100d387 */ /* 0x0001e20000100800 */
[----:B------:R-:W-:Y:S02]  /*6fe00*/  @!P5 FMUL R15, R15, 16777216 ;  /* 0x4b8000000f0fd820 */ /* 0x000fe40000400000 */
[----:B------:R-:W-:Y:S01]  /*6fe10*/  @!P5 FMUL R14, R14, 16777216 ;  /* 0x4b8000000e0ed820 */ /* 0x000fe20000400000 */
[----:B0-----:R-:W5:Y:S04]  /*6fe20*/  LDL R29, [R1+0x158] ;  /* 0x00015800011d7983 */ /* 0x001f680000100800 */
[----:B------:R0:W-:Y:S01]  /*6fe30*/  @!P5 STL [R1+0x1b8], R20 ;  /* 0x0001b8140100d387 */ /* 0x0001e20000100800 */
[----:B---3--:R-:W-:-:S03]  /*6fe40*/  @!P5 FMUL R11, R11, 16777216 ;  /* 0x4b8000000b0bd820 */ /* 0x008fc60000400000 */
[----:B0-----:R-:W3:Y:S04]  /*6fe50*/  LDL R20, [R1+0x15c] ;  /* 0x00015c0001147983 */ /* 0x001ee80000100800 */
[----:B------:R0:W-:Y:S04]  /*6fe60*/  @!P5 STL [R1+0x1bc], R19 ;  /* 0x0001bc130100d387 */ /* 0x0001e80000100800 */
[----:B0-----:R-:W3:Y:S04]  /*6fe70*/  LDL R19, [R1+0x160] ;  /* 0x0001600001137983 */ /* 0x001ee80000100800 */
[----:B------:R0:W-:Y:S04]  /*6fe80*/  @!P5 STL [R1+0x1c0], R17 ;  /* 0x0001c0110100d387 */ /* 0x0001e80000100800 */
[----:B------:R-:W3:Y:S04]  /*6fe90*/  LDL R24, [R1+0x164] ;  /* 0x0001640001187983 */ /* 0x000ee80000100800 */
[----:B------:R1:W-:Y:S04]  /*6fea0*/  @!P5 STL [R1+0x1c4], R16 ;  /* 0x0001c4100100d387 */ /* 0x0003e80000100800 */
[----:B------:R-:W3:Y:S04]  /*6feb0*/  LDL R25, [R1+0x168] ;  /* 0x0001680001197983 */ /* 0x000ee80000100800 */
[----:B------:R1:W-:Y:S04]  /*6fec0*/  @!P5 STL [R1+0x1c8], R15 ;  /* 0x0001c80f0100d387 */ /* 0x0003e80000100800 */
[----:B0-----:R-:W3:Y:S04]  /*6fed0*/  LDL R17, [R1+0x16c] ;  /* 0x00016c0001117983 */ /* 0x001ee80000100800 */
[----:B------:R0:W-:Y:S04]  /*6fee0*/  @!P5 STL [R1+0x1cc], R14 ;  /* 0x0001cc0e0100d387 */ /* 0x0001e80000100800 */
[----:B-1----:R-:W3:Y:S01]  /*6fef0*/  LDL R16, [R1+0x170] ;  /* 0x0001700001107983 */ /* 0x002ee20000100800 */
[----:B------:R-:W-:-:S03]  /*6ff00*/  MOV R15, R12 ;  /* 0x0000000c000f7202 */ /* 0x000fc60000000f00 */
[----:B0-----:R-:W3:Y:S04]  /*6ff10*/  LDL R14, [R1+0x174] ;  /* 0x00017400010e7983 */ /* 0x001ee80000100800 */
[----:B------:R0:W-:Y:S01]  /*6ff20*/  STL [R1+0x216c], R11 ;  /* 0x00216c0b01007387 */ /* 0x0001e20000100800 */
[----:B--2---:R-:W-:-:S05]  /*6ff30*/  @!P0 FMUL R13, R13, 16777216 ;  /* 0x4b8000000d0d8820 */ /* 0x004fca0000400000 */
[----:B------:R1:W-:Y:S04]  /*6ff40*/  @!P0 STL [R1+0x150], R13 ;  /* 0x0001500d01008387 */ /* 0x0003e80000100800 */
[----:B------:R-:W2:Y:S04]  /*6ff50*/  LDL R12, [R1+0x180] ;  /* 0x00018000010c7983 */ /* 0x000ea80000100800 */
[----:B0-----:R-:W2:Y:S04]  /*6ff60*/  LDL R11, [R1+0x184] ;  /* 0x00018400010b7983 */ /* 0x001ea80000100800 */
[----:B-1----:R-:W2:Y:S04]  /*6ff70*/  LDL R13, [R1+0x17c] ;  /* 0x00017c00010d7983 */ /* 0x002ea80000100800 */
[----:B------:R-:W2:Y:S04]  /*6ff80*/  LDL R10, [R1+0x188] ;  /* 0x00018800010a7983 */ /* 0x000ea80000100800 */
[----:B------:R-:W2:Y:S04]  /*6ff90*/  LDL R9, [R1+0x18c] ;  /* 0x00018c0001097983 */ /* 0x000ea80000100800 */
[----:B------:R-:W2:Y:S01]  /*6ffa0*/  LDL R26, [R1+0xe4] ;  /* 0x0000e400011a7983 */ /* 0x000ea20000100800 */
[----:B----4-:R-:W-:-:S05]  /*6ffb0*/  @!P0 FMUL R28, R28, 16777216 ;  /* 0x4b8000001c1c8820 */ /* 0x010fca0000400000 */
[----:B------:R0:W-:Y:S04]  /*6ffc0*/  @!P0 STL [R1+0x154], R28 ;  /* 0x0001541c01008387 */ /* 0x0001e80000100800 */
[----:B------:R-:W4:Y:S01]  /*6ffd0*/  LDL R27, [R1+0xe0] ;  /* 0x0000e000011b7983 */ /* 0x000f220000100800 */
[----:B-----5:R-:W-:-:S05]  /*6ffe0*/  @!P0 FMUL R29, R29, 16777216 ;  /* 0x4b8000001d1d8820 */ /* 0x020fca0000400000 */
[----:B------:R1:W-:Y:S01]  /*6fff0*/  @!P0 STL [R1+0x158], R29 ;  /* 0x0001581d01008387 */ /* 0x0003e20000100800 */
[----:B---3--:R-:W-:-:S05]  /*70000*/  @!P0 FMUL R20, R20, 16777216 ;  /* 0x4b80000014148820 */ /* 0x008fca0000400000 */
[----:B------:R3:W-:Y:S04]  /*70010*/  @!P0 STL [R1+0x15c], R20 ;  /* 0x00015c1401008387 */ /* 0x0007e80000100800 */
[----:B0-----:R-:W5:Y:S04]  /*70020*/  LDL R28, [R1+0xd4] ;  /* 0x0000d400011c7983 */ /* 0x001f680000100800 */
[----:B-1----:R-:W5:Y:S01]  /*70030*/  LDL R29, [R1+0xd0] ;  /* 0x0000d000011d7983 */ /* 0x002f620000100800 */
[----:B------:R-:W-:-:S03]  /*70040*/  @!P0 FMUL R19, R19, 16777216 ;  /* 0x4b80000013138820 */ /* 0x000fc60000400000 */
[----:B---3--:R-:W3:Y:S01]  /*70050*/  LDL R20, [R1+0xc4] ;  /* 0x0000c40001147983 */ /* 0x008ee20000100800 */
[----:B------:R-:W-:-:S03]  /*70060*/  @!P0 FMUL R24, R24, 16777216 ;  /* 0x4b80000018188820 */ /* 0x000fc60000400000 */
[----:B------:R0:W-:Y:S01]  /*70070*/  @!P0 STL [R1+0x160], R19 ;  /* 0x0001601301008387 */ /* 0x0001e20000100800 */
[----:B------:R-:W-:-:S03]  /*70080*/  @!P0 FMUL R25, R25, 16777216 ;  /* 0x4b80000019198820 */ /* 0x000fc60000400000 */
[----:B0-----:R-:W3:Y:S01]  /*70090*/  LDL R19, [R1+0xc0] ;  /* 0x0000c00001137983 */ /* 0x001ee20000100800 */
[----:B------:R-:W-:-:S03]  /*700a0*/  @!P0 FMUL R17, R17, 16777216 ;  /* 0x4b80000011118820 */ /* 0x000fc60000400000 */
[----:B------:R0:W-:Y:S01]  /*700b0*/  @!P0 STL [R1+0x164], R24 ;  /* 0x0001641801008387 */ /* 0x0001e20000100800 */
[----:B------:R-:W-:-:S03]  /*700c0*/  @!P0 FMUL R15, R15, 16777216 ;  /* 0x4b8000000f0f8820 */ /* 0x000fc60000400000 */
[----:B------:R1:W-:Y:S01]  /*700d0*/  @!P0 STL [R1+0x168], R25 ;  /* 0x0001681901008387 */ /* 0x0003e20000100800 */
[----:B------:R-:W-:-:S03]  /*700e0*/  @!P0 FMUL R16, R16, 16777216 ;  /* 0x4b80000010108820 */ /* 0x000fc60000400000 */
[----:B------:R-:W3:Y:S04]  /*700f0*/  LDL R8, [R1+0xb4] ;  /* 0x0000b40001087983 */ /* 0x000ee80000100800 */
[----:B------:R0:W-:Y:S01]  /*70100*/  @!P0 STL [R1+0x16c], R17 ;  /* 0x00016c1101008387 */ /* 0x0001e20000100800 */
[----:B------:R-:W-:-:S03]  /*70110*/  @!P0 FMUL R14, R14, 16777216 ;  /* 0x4b8000000e0e8820 */ /* 0x000fc60000400000 */
[----:B------:R-:W3:Y:S04]  /*70120*/  LDL R7, [R1+0xb0] ;  /* 0x0000b00001077983 */ /* 0x000ee80000100800 */
[----:B------:R0:W-:Y:S04]  /*70130*/  @!P0 STL [R1+0x170], R16 ;  /* 0x0001701001008387 */ /* 0x0001e80000100800 */
[----:B------:R-:W3:Y:S04]  /*70140*/  LDL R3, [R1+0xa4] ;  /* 0x0000a40001037983 */ /* 0x000ee80000100800 */
[----:B------:R1:W-:Y:S04]  /*70150*/  @!P0 STL [R1+0x174], R14 ;  /* 0x0001740e01008387 */ /* 0x0003e80000100800 */
[----:B------:R-:W3:Y:S04]  /*70160*/  LDL R0, [R1+0xa0] ;  /* 0x0000a00001007983 */ /* 0x000ee80000100800 */
[----:B0-----:R-:W3:Y:S04]  /*70170*/  LDL R24, [R1+0x94] ;  /* 0x0000940001187983 */ /* 0x001ee80000100800 */
[----:B-1----:R-:W3:Y:S04]  /*70180*/  LDL R25, [R1+0x90] ;  /* 0x0000900001197983 */ /* 0x002ee80000100800 */
[----:B------:R-:W3:Y:S04]  /*70190*/  LDL R17, [R1+0x84] ;  /* 0x0000840001117983 */ /* 0x000ee80000100800 */
[----:B------:R-:W3:Y:S04]  /*701a0*/  LDL R16, [R1+0x80] ;  /* 0x0000800001107983 */ /* 0x000ee80000100800 */
[----:B------:R-:W3:Y:S04]  /*701b0*/  LDL R14, [R1+0x148] ;  /* 0x00014800010e7983 */ /* 0x000ee80000100800 */
[----:B------:R0:W-:Y:S04]  /*701c0*/  @!P0 STL [R1+0x178], R15 ;  /* 0x0001780f01008387 */ /* 0x0001e80000100800 */
[----:B0-----:R-:W3:Y:S01]  /*701d0*/  LDL.LU R15, [R1+0x21b4] ;  /* 0x0021b400010f7983 */ /* 0x001ee20000300800 */
[----:B--2---:R-:W-:-:S02]  /*701e0*/  @!P0 FMUL R12, R12, 16777216 ;  /* 0x4b8000000c0c8820 */ /* 0x004fc40000400000 */
[----:B------:R-:W-:-:S05]  /*701f0*/  @!P0 FMUL R13, R13, 16777216 ;  /* 0x4b8000000d0d8820 */ /* 0x000fca0000400000 */
[----:B------:R0:W-:Y:S04]  /*70200*/  @!P0 STL [R1+0x17c], R13 ;  /* 0x00017c0d01008387 */ /* 0x0001e80000100800 */
[----:B0-----:R-:W2:Y:S04]  /*70210*/  LDL.LU R13, [R1+0x21b0] ;  /* 0x0021b000010d7983 */ /* 0x001ea80000300800 */
[----:B------:R0:W-:Y:S04]  /*70220*/  @!P0 STL [R1+0x180], R12 ;  /* 0x0001800c01008387 */ /* 0x0001e80000100800 */
[----:B0-----:R-:W2:Y:S01]  /*70230*/  LDL.LU R12, [R1+0x21ac] ;  /* 0x0021ac00010c7983 */ /* 0x001ea20000300800 */
[----:B------:R-:W-:Y:S01]  /*70240*/  LOP3.LUT P1, RZ, R2, 0x8000000, RZ, 0xc0, !PT ;  /* 0x0800000002ff7812 */ /* 0x000fe2000782c0ff */
[----:B------:R-:W-:-:S02]  /*70250*/  @!P0 FMUL R11, R11, 16777216 ;  /* 0x4b8000000b0b8820 */ /* 0x000fc40000400000 */
[----:B------:R-:W-:Y:S02]  /*70260*/  @!P0 FMUL R10, R10, 16777216 ;  /* 0x4b8000000a0a8820 */ /* 0x000fe40000400000 */
[----:B------:R-:W-:Y:S01]  /*70270*/  @!P0 FMUL R9, R9, 16777216 ;  /* 0x4b80000009098820 */ /* 0x000fe20000400000 */
[----:B------:R-:W-:Y:S07]  /*70280*/  @!P0 STL [R1+0x184], R11 ;  /* 0x0001840b01008387 */ /* 0x000fee0000100800 */
[----:B------:R-:W-:-:S02]  /*70290*/  @!P1 FMUL R26, R26, 16777216 ;  /* 0x4b8000001a1a9820 */ /* 0x000fc40000400000 */
[----:B----4-:R-:W-:Y:S02]  /*702a0*/  @!P1 FMUL R27, R27, 16777216 ;  /* 0x4b8000001b1b9820 */ /* 0x010fe40000400000 */
[----:B-----5:R-:W-:Y:S02]  /*702b0*/  @!P1 FMUL R28, R28, 16777216 ;  /* 0x4b8000001c1c9820 */ /* 0x020fe40000400000 */
[----:B------:R-:W-:Y:S02]  /*702c0*/  @!P1 FMUL R29, R29, 16777216 ;  /* 0x4b8000001d1d9820 */ /* 0x000fe40000400000 */
[----:B---3--:R-:W-:Y:S02]  /*702d0*/  @!P1 FMUL R20, R20, 16777216 ;  /* 0x4b80000014149820 */ /* 0x008fe40000400000 */
[----:B------:R-:W-:Y:S02]  /*702e0*/  @!P1 FMUL R19, R19, 16777216 ;  /* 0x4b80000013139820 */ /* 0x000fe40000400000 */
[----:B------:R-:W-:-:S02]  /*702f0*/  @!P1 FMUL R8, R8, 16777216 ;  /* 0x4b80000008089820 */ /* 0x000fc40000400000 */
[----:B------:R-:W-:Y:S02]  /*70300*/  @!P1 FMUL R7, R7, 16777216 ;  /* 0x4b80000007079820 */ /* 0x000fe40000400000 */
[----:B------:R-:W-:Y:S02]  /*70310*/  @!P1 FMUL R3, R3, 16777216 ;  /* 0x4b80000003039820 */ /* 0x000fe40000400000 */
[----:B------:R-:W-:Y:S02]  /*70320*/  @!P1 FMUL R0, R0, 16777216 ;  /* 0x4b80000000009820 */ /* 0x000fe40000400000 */
[----:B------:R-:W-:Y:S02]  /*70330*/  @!P1 FMUL R24, R24, 16777216 ;  /* 0x4b80000018189820 */ /* 0x000fe40000400000 */
[----:B------:R-:W-:Y:S02]  /*70340*/  @!P1 FMUL R25, R25, 16777216 ;  /* 0x4b80000019199820 */ /* 0x000fe40000400000 */
[----:B------:R-:W-:-:S02]  /*70350*/  @!P1 FMUL R17, R17, 16777216 ;  /* 0x4b80000011119820 */ /* 0x000fc40000400000 */
[----:B------:R-:W-:Y:S02]  /*70360*/  @!P1 FMUL R16, R16, 16777216 ;  /* 0x4b80000010109820 */ /* 0x000fe40000400000 */
[----:B------:R-:W-:Y:S02]  /*70370*/  @!P1 FMUL R14, R14, 16777216 ;  /* 0x4b8000000e0e9820 */ /* 0x000fe40000400000 */
[----:B--2---:R-:W-:-:S05]  /*70380*/  @!P0 FMUL R12, R12, 16777216 ;  /* 0x4b8000000c0c8820 */ /* 0x004fca0000400000 */
[----:B------:R-:W-:Y:S04]  /*70390*/  STL [R1+0x214c], R12 ;  /* 0x00214c0c01007387 */ /* 0x000fe80000100800 */
[----:B------:R-:W-:Y:S04]  /*703a0*/  @!P0 STL [R1+0x188], R10 ;  /* 0x0001880a01008387 */ /* 0x000fe80000100800 */
[----:B------:R-:W-:Y:S04]  /*703b0*/  @!P0 STL [R1+0x18c], R9 ;  /* 0x00018c0901008387 */ /* 0x000fe80000100800 */
[----:B------:R0:W-:Y:S04]  /*703c0*/  @!P1 STL [R1+0xe4], R26 ;  /* 0x0000e41a01009387 */ /* 0x0001e80000100800 */
[----:B0-----:R-:W2:Y:S04]  /*703d0*/  LDL R26, [R1+0x14c] ;  /* 0x00014c00011a7983 */ /* 0x001ea80000100800 */
[----:B------:R0:W-:Y:S04]  /*703e0*/  @!P1 STL [R1+0xe0], R27 ;  /* 0x0000e01b01009387 */ /* 0x0001e80000100800 */
[----:B------:R1:W-:Y:S04]  /*703f0*/  @!P1 STL [R1+0xd4], R28 ;  /* 0x0000d41c01009387 */ /* 0x0003e80000100800 */
[----:B0-----:R-:W3:Y:S04]  /*70400*/  LDL R27, [R1+0xdc] ;  /* 0x0000dc00011b7983 */ /* 0x001ee80000100800 */
[----:B------:R0:W-:Y:S04]  /*70410*/  @!P1 STL [R1+0xd0], R29 ;  /* 0x0000d01d01009387 */ /* 0x0001e80000100800 */
[----:B-1----:R-:W4:Y:S04]  /*70420*/  LDL R28, [R1+0xd8] ;  /* 0x0000d800011c7983 */ /* 0x002f280000100800 */
[----:B------:R1:W-:Y:S04]  /*70430*/  @!P1 STL [R1+0xc4], R20 ;  /* 0x0000c41401009387 */ /* 0x0003e80000100800 */
[----:B0-----:R-:W5:Y:S04]  /*70440*/  LDL R29, [R1+0xcc] ;  /* 0x0000cc00011d7983 */ /* 0x001f680000100800 */
[----:B------:R0:W-:Y:S04]  /*70450*/  @!P1 STL [R1+0xc0], R19 ;  /* 0x0000c01301009387 */ /* 0x0001e80000100800 */
[----:B-1----:R-:W5:Y:S04]  /*70460*/  LDL R20, [R1+0xc8] ;  /* 0x0000c80001147983 */ /* 0x002f680000100800 */
[----:B0-----:R-:W5:Y:S04]  /*70470*/  LDL R19, [R1+0xbc] ;  /* 0x0000bc0001137983 */ /* 0x001f680000100800 */
[----:B------:R-:W-:Y:S04]  /*70480*/  @!P1 STL [R1+0xb4], R8 ;  /* 0x0000b40801009387 */ /* 0x000fe80000100800 */
[----:B------:R-:W-:Y:S04]  /*70490*/  @!P1 STL [R1+0xb0], R7 ;  /* 0x0000b00701009387 */ /* 0x000fe80000100800 */
[----:B------:R-:W-:Y:S04]  /*704a0*/  @!P1 STL [R1+0xa4], R3 ;  /* 0x0000a40301009387 */ /* 0x000fe80000100800 */
[----:B------:R-:W-:Y:S04]  /*704b0*/  @!P1 STL [R1+0xa0], R0 ;  /* 0x0000a00001009387 */ /* 0x000fe80000100800 */
[----:B------:R0:W-:Y:S04]  /*704c0*/  @!P1 STL [R1+0x94], R24 ;  /* 0x0000941801009387 */ /* 0x0001e80000100800 */
[----:B------:R1:W-:Y:S04]  /*704d0*/  @!P1 STL [R1+0x90], R25 ;  /* 0x0000901901009387 */ /* 0x0003e80000100800 */
[----:B0-----:R-:W5:Y:S04]  /*704e0*/  LDL R24, [R1+0xb8] ;  /* 0x0000b80001187983 */ /* 0x001f680000100800 */
[----:B------:R0:W-:Y:S04]  /*704f0*/  @!P1 STL [R1+0x84], R17 ;  /* 0x0000841101009387 */ /* 0x0001e80000100800 */
[----:B-1----:R-:W5:Y:S04]  /*70500*/  LDL R25, [R1+0xac] ;  /* 0x0000ac0001197983 */ /* 0x002f680000100800 */
[----:B------:R1:W-:Y:S04]  /*70510*/  @!P1 STL [R1+0x80], R16 ;  /* 0x0000801001009387 */ /* 0x0003e80000100800 */
[----:B0-----:R-:W5:Y:S04]  /*70520*/  LDL R17, [R1+0xa8] ;  /* 0x0000a80001117983 */ /* 0x001f680000100800 */
[----:B------:R0:W-:Y:S01]  /*70530*/  @!P1 STL [R1+0x148], R14 ;  /* 0x0001480e01009387 */ /* 0x0001e20000100800 */
[----:B------:R-:W-:-:S02]  /*70540*/  @!P1 FMUL R13, R13, 16777216 ;  /* 0x4b8000000d0d9820 */ /* 0x000fc40000400000 */
[----:B-1----:R-:W-:Y:S01]  /*70550*/  IMAD.MOV.U32 R16, RZ, RZ, R4 ;  /* 0x000000ffff107224 */ /* 0x002fe200078e0004 */
[----:B------:R-:W5:Y:S04]  /*70560*/  LDL R9, [R1+0x8c] ;  /* 0x00008c0001097983 */ /* 0x000f680000100800 */
[----:B------:R-:W5:Y:S04]  /*70570*/  LDL R8, [R1+0x88] ;  /* 0x0000880001087983 */ /* 0x000f680000100800 */
[----:B0-----:R-:W5:Y:S01]  /*70580*/  LDL R14, [R1+0x9c] ;  /* 0x00009c00010e7983 */ /* 0x001f620000100800 */
[----:B------:R-:W-:-:S03]  /*70590*/  MOV R4, R15 ;  /* 0x0000000f00047202 */ /* 0x000fc60000000f00 */
[----:B------:R-:W5:Y:S04]  /*705a0*/  LDL R7, [R1+0x7c] ;  /* 0x00007c0001077983 */ /* 0x000f680000100800 */
[----:B------:R-:W5:Y:S04]  /*705b0*/  LDL R3, [R1+0x78] ;  /* 0x0000780001037983 */ /* 0x000f680000100800 */
[----:B------:R-:W5:Y:S04]  /*705c0*/  LDL R0, [R1+0x74] ;  /* 0x0000740001007983 */ /* 0x000f680000100800 */
[----:B------:R-:W5:Y:S04]  /*705d0*/  LDL R15, [R1+0x70] ;  /* 0x00007000010f7983 */ /* 0x000f680000100800 */
[----:B------:R0:W-:Y:S04]  /*705e0*/  STL [R1+0x2150], R13 ;  /* 0x0021500d01007387 */ /* 0x0001e80000100800 */
[----:B0-----:R-:W5:Y:S01]  /*705f0*/  LDL R13, [R1+0x98] ;  /* 0x00009800010d7983 */ /* 0x001f620000100800 */
[----:B--2---:R-:W-:-:S05]  /*70600*/  @!P1 FMUL R26, R26, 16777216 ;  /* 0x4b8000001a1a9820 */ /* 0x004fca0000400000 */
[----:B------:R0:W-:Y:S01]  /*70610*/  @!P1 STL [R1+0x14c], R26 ;  /* 0x00014c1a01009387 */ /* 0x0001e20000100800 */
[----:B---3--:R-:W-:Y:S02]  /*70620*/  @!P2 FMUL R27, R27, 16777216 ;  /* 0x4b8000001b1ba820 */ /* 0x008fe40000400000 */
[----:B----4-:R-:W-:-:S03]  /*70630*/  @!P2 FMUL R28, R28, 16777216 ;  /* 0x4b8000001c1ca820 */ /* 0x010fc60000400000 */
[----:B------:R1:W-:Y:S04]  /*70640*/  @!P2 STL [R1+0xdc], R27 ;  /* 0x0000dc1b0100a387 */ /* 0x0003e80000100800 */
[----:B------:R2:W-:Y:S01]  /*70650*/  @!P2 STL [R1+0xd8], R28 ;  /* 0x0000d81c0100a387 */ /* 0x0005e20000100800 */
[----:B-----5:R-:W-:-:S03]  /*70660*/  @!P2 FMUL R29, R29, 16777216 ;  /* 0x4b8000001d1da820 */ /* 0x020fc60000400000 */
[----:B------:R-:W3:Y:S04]  /*70670*/  LDL R12, [R1+0x6c] ;  /* 0x00006c00010c7983 */ /* 0x000ee80000100800 */
[----:B------:R4:W-:Y:S01]  /*70680*/  @!P2 STL [R1+0xcc], R29 ;  /* 0x0000cc1d0100a387 */ /* 0x0009e20000100800 */
[----:B------:R-:W-:-:S03]  /*70690*/  @!P2 FMUL R20, R20, 16777216 ;  /* 0x4b8000001414a820 */ /* 0x000fc60000400000 */
[----:B------:R-:W5:Y:S01]  /*706a0*/  LDL R11, [R1+0x68] ;  /* 0x00006800010b7983 */ /* 0x000f620000100800 */
[----:B------:R-:W-:-:S03]  /*706b0*/  @!P2 FMUL R19, R19, 16777216 ;  /* 0x4b8000001313a820 */ /* 0x000fc60000400000 */
[----:B------:R0:W-:Y:S04]  /*706c0*/  @!P2 STL [R1+0xc8], R20 ;  /* 0x0000c8140100a387 */ /* 0x0001e80000100800 */
[----:B------:R-:W5:Y:S04]  /*706d0*/  LDL R10, [R1+0x64] ;  /* 0x00006400010a7983 */ /* 0x000f680000100800 */
[----:B------:R2:W-:Y:S04]  /*706e0*/  @!P2 STL [R1+0xbc], R19 ;  /* 0x0000bc130100a387 */ /* 0x0005e80000100800 */
[----:B0-----:R-:W5:Y:S04]  /*706f0*/  LDL R26, [R1+0x60] ;  /* 0x00006000011a7983 */ /* 0x001f680000100800 */
[----:B-1----:R-:W5:Y:S04]  /*70700*/  LDL R27, [R1+0x58] ;  /* 0x00005800011b7983 */ /* 0x002f680000100800 */
[----:B--2---:R-:W2:Y:S04]  /*70710*/  LDL R28, [R1+0x54] ;  /* 0x00005400011c7983 */ /* 0x004ea80000100800 */
[----:B----4-:R-:W4:Y:S04]  /*70720*/  LDL R29, [R1+0x48] ;  /* 0x00004800011d7983 */ /* 0x010f280000100800 */
[----:B------:R-:W4:Y:S01]  /*70730*/  LDL R20, [R1+0x44] ;  /* 0x0000440001147983 */ /* 0x000f220000100800 */
[----:B------:R-:W-:-:S03]  /*70740*/  @!P2 FMUL R24, R24, 16777216 ;  /* 0x4b8000001818a820 */ /* 0x000fc60000400000 */
[----:B------:R-:W4:Y:S01]  /*70750*/  LDL R19, [R1+0x38] ;  /* 0x0000380001137983 */ /* 0x000f220000100800 */
[----:B------:R-:W-:-:S03]  /*70760*/  @!P2 FMUL R25, R25, 16777216 ;  /* 0x4b8000001919a820 */ /* 0x000fc60000400000 */
[----:B------:R0:W-:Y:S01]  /*70770*/  @!P2 STL [R1+0xb8], R24 ;  /* 0x0000b8180100a387 */ /* 0x0001e20000100800 */
[----:B------:R-:W-:-:S03]  /*70780*/  @!P2 FMUL R17, R17, 16777216 ;  /* 0x4b8000001111a820 */ /* 0x000fc60000400000 */
[----:B0-----:R-:W4:Y:S04]  /*70790*/  LDL.LU R24, [R1+0x21a8] ;  /* 0x0021a80001187983 */ /* 0x001f280000300800 */
[----:B------:R0:W-:Y:S01]  /*707a0*/  @!P2 STL [R1+0xac], R25 ;  /* 0x0000ac190100a387 */ /* 0x0001e20000100800 */
[----:B------:R-:W-:-:S03]  /*707b0*/  @!P2 FMUL R14, R14, 16777216 ;  /* 0x4b8000000e0ea820 */ /* 0x000fc60000400000 */
[----:B0-----:R-:W4:Y:S04]  /*707c0*/  LDL.LU R25, [R1+0x21a4] ;  /* 0x0021a40001197983 */ /* 0x001f280000300800 */
[----:B------:R0:W-:Y:S01]  /*707d0*/  @!P2 STL [R1+0xa8], R17 ;  /* 0x0000a8110100a387 */ /* 0x0001e20000100800 */
[----:B------:R-:W-:-:S03]  /*707e0*/  @!P2 FMUL R9, R9, 16777216 ;  /* 0x4b8000000909a820 */ /* 0x000fc60000400000 */
[----:B0-----:R-:W4:Y:S04]  /*707f0*/  LDL.LU R17, [R1+0x21a0] ;  /* 0x0021a00001117983 */ /* 0x001f280000300800 */
[----:B------:R0:W-:Y:S01]  /*70800*/  @!P2 STL [R1+0x9c], R14 ;  /* 0x00009c0e0100a387 */ /* 0x0001e20000100800 */
[----:B------:R-:W-:Y:S02]  /*70810*/  @!P2 FMUL R8, R8, 16777216 ;  /* 0x4b8000000808a820 */ /* 0x000fe40000400000 */
[----:B------:R-:W-:Y:S01]  /*70820*/  @!P2 FMUL R7, R7, 16777216 ;  /* 0x4b8000000707a820 */ /* 0x000fe20000400000 */
[----:B0-----:R-:W4:Y:S01]  /*70830*/  LDL.LU R14, [R1+0x219c] ;  /* 0x00219c00010e7983 */ /* 0x001f220000300800 */
[----:B------:R-:W-:Y:S02]  /*70840*/  @!P2 FMUL R13, R13, 16777216 ;  /* 0x4b8000000d0da820 */ /* 0x000fe40000400000 */
[----:B------:R-:W-:-:S02]  /*70850*/  @!P2 FMUL R15, R15, 16777216 ;  /* 0x4b8000000f0fa820 */ /* 0x000fc40000400000 */
[----:B------:R-:W-:Y:S01]  /*70860*/  @!P2 FMUL R3, R3, 16777216 ;  /* 0x4b8000000303a820 */ /* 0x000fe20000400000 */
[----:B------:R-:W-:Y:S04]  /*70870*/  @!P2 STL [R1+0x98], R13 ;  /* 0x0000980d0100a387 */ /* 0x000fe80000100800 */
[----:B------:R-:W-:Y:S04]  /*70880*/  @!P2 STL [R1+0x8c], R9 ;  /* 0x00008c090100a387 */ /* 0x000fe80000100800 */
[----:B------:R-:W-:Y:S04]  /*70890*/  @!P2 STL [R1+0x88], R8 ;  /* 0x000088080100a387 */ /* 0x000fe80000100800 */
[----:B------:R-:W-:Y:S04]  /*708a0*/  @!P2 STL [R1+0x7c], R7 ;  /* 0x00007c070100a387 */ /* 0x000fe80000100800 */
[----:B------:R0:W-:Y:S04]  /*708b0*/  @!P2 STL [R1+0x70], R15 ;  /* 0x0000700f0100a387 */ /* 0x0001e80000100800 */
[----:B------:R1:W-:Y:S04]  /*708c0*/  @!P2 STL [R1+0x78], R3 ;  /* 0x000078030100a387 */ /* 0x0003e80000100800 */
[----:B0-----:R-:W4:Y:S01]  /*708d0*/  LDL R15, [R1+0x34] ;  /* 0x00003400010f7983 */ /* 0x001f220000100800 */
[----:B------:R-:W-:-:S05]  /*708e0*/  @!P2 FMUL R0, R0, 16777216 ;  /* 0x4b8000000000a820 */ /* 0x000fca0000400000 */
[----:B------:R0:W-:Y:S04]  /*708f0*/  @!P2 STL [R1+0x74], R0 ;  /* 0x000074000100a387 */ /* 0x0001e80000100800 */
[----:B------:R-:W4:Y:S04]  /*70900*/  LDL R9, [R1+0x28] ;  /* 0x0000280001097983 */ /* 0x000f280000100800 */
[----:B------:R-:W4:Y:S04]  /*70910*/  LDL R8, [R1+0x24] ;  /* 0x0000240001087983 */ /* 0x000f280000100800 */
[----:B------:R-:W4:Y:S04]  /*70920*/  LDL R7, [R1+0x18] ;  /* 0x0000180001077983 */ /* 0x000f280000100800 */
[----:B-1----:R-:W4:Y:S04]  /*70930*/  LDL R3, [R1+0x14] ;  /* 0x0000140001037983 */ /* 0x002f280000100800 */
[----:B0-----:R-:W4:Y:S01]  /*70940*/  LDL R0, [R1+0x8] ;  /* 0x0000080001007983 */ /* 0x001f220000100800 */
[----:B---3--:R-:W-:-:S02]  /*70950*/  @!P3 FMUL R12, R12, 16777216 ;  /* 0x4b8000000c0cb820 */ /* 0x008fc40000400000 */
[----:B-----5:R-:W-:Y:S02]  /*70960*/  @!P3 FMUL R11, R11, 16777216 ;  /* 0x4b8000000b0bb820 */ /* 0x020fe40000400000 */
[----:B------:R-:W-:Y:S02]  /*70970*/  @!P3 FMUL R10, R10, 16777216 ;  /* 0x4b8000000a0ab820 */ /* 0x000fe40000400000 */
[----:B------:R-:W-:Y:S02]  /*70980*/  @!P3 FMUL R26, R26, 16777216 ;  /* 0x4b8000001a1ab820 */ /* 0x000fe40000400000 */
[----:B------:R-:W-:Y:S02]  /*70990*/  @!P3 FMUL R27, R27, 16777216 ;  /* 0x4b8000001b1bb820 */ /* 0x000fe40000400000 */
[----:B--2---:R-:W-:Y:S02]  /*709a0*/  @!P3 FMUL R28, R28, 16777216 ;  /* 0x4b8000001c1cb820 */ /* 0x004fe40000400000 */
[----:B----4-:R-:W-:-:S02]  /*709b0*/  @!P3 FMUL R29, R29, 16777216 ;  /* 0x4b8000001d1db820 */ /* 0x010fc40000400000 */
[----:B------:R-:W-:Y:S02]  /*709c0*/  @!P3 FMUL R20, R20, 16777216 ;  /* 0x4b8000001414b820 */ /* 0x000fe40000400000 */
[----:B------:R-:W-:Y:S02]  /*709d0*/  @!P3 FMUL R19, R19, 16777216 ;  /* 0x4b8000001313b820 */ /* 0x000fe40000400000 */
[----:B------:R-:W-:-:S05]  /*709e0*/  @!P2 FMUL R14, R14, 16777216 ;  /* 0x4b8000000e0ea820 */ /* 0x000fca0000400000 */
[----:B------:R-:W-:Y:S04]  /*709f0*/  STL [R1+0x2170], R14 ;  /* 0x0021700e01007387 */ /* 0x000fe80000100800 */
[----:B------:R-:W-:Y:S04]  /*70a00*/  @!P3 STL [R1+0x6c], R12 ;  /* 0x00006c0c0100b387 */ /* 0x000fe80000100800 */
[----:B------:R-:W-:Y:S04]  /*70a10*/  @!P3 STL [R1+0x68], R11 ;  /* 0x0000680b0100b387 */ /* 0x000fe80000100800 */
[----:B------:R-:W-:Y:S04]  /*70a20*/  @!P3 STL [R1+0x64], R10 ;  /* 0x0000640a0100b387 */ /* 0x000fe80000100800 */
[----:B------:R0:W-:Y:S04]  /*70a30*/  @!P3 STL [R1+0x60], R26 ;  /* 0x0000601a0100b387 */ /* 0x0001e80000100800 */
[----:B------:R1:W-:Y:S04]  /*70a40*/  @!P3 STL [R1+0x58], R27 ;  /* 0x0000581b0100b387 */ /* 0x0003e80000100800 */
[----:B------:R2:W-:Y:S04]  /*70a50*/  @!P3 STL [R1+0x54], R28 ;  /* 0x0000541c0100b387 */ /* 0x0005e80000100800 */
[----:B0-----:R-:W3:Y:S01]  /*70a60*/  LDL R26, [R1+0xf0] ;  /* 0x0000f000011a7983 */ /* 0x001ee20000100800 */
[----:B------:R-:W-:-:S03]  /*70a70*/  @!P3 FMUL R15, R15, 16777216 ;  /* 0x4b8000000f0fb820 */ /* 0x000fc60000400000 */
[----:B------:R-:W-:Y:S04]  /*70a80*/  @!P3 STL [R1+0x48], R29 ;  /* 0x0000481d0100b387 */ /* 0x000fe80000100800 */
[----:B-1----:R-:W4:Y:S04]  /*70a90*/  LDL R27, [R1+0xec] ;  /* 0x0000ec00011b7983 */ /* 0x002f280000100800 */
[----:B------:R0:W-:Y:S04]  /*70aa0*/  @!P3 STL [R1+0x44], R20 ;  /* 0x000044140100b387 */ /* 0x0001e80000100800 */
[----:B--2---:R-:W2:Y:S04]  /*70ab0*/  LDL R28, [R1+0xe8] ;  /* 0x0000e800011c7983 */ /* 0x004ea80000100800 */
[----:B------:R1:W-:Y:S01]  /*70ac0*/  @!P3 STL [R1+0x38], R19 ;  /* 0x000038130100b387 */ /* 0x0003e20000100800 */
[----:B0-----:R-:W-:-:S03]  /*70ad0*/  MOV R20, R16 ;  /* 0x0000001000147202 */ /* 0x001fc60000000f00 */
[----:B------:R-:W5:Y:S04]  /*70ae0*/  LDL R29, [R1+0x5c] ;  /* 0x00005c00011d7983 */ /* 0x000f680000100800 */
[----:B------:R-:W5:Y:S01]  /*70af0*/  LDL R16, [R1+0x40] ;  /* 0x0000400001107983 */ /* 0x000f620000100800 */
[----:B-1----:R-:W-:-:S03]  /*70b00*/  IMAD.MOV.U32 R19, RZ, RZ, R4 ;  /* 0x000000ffff137224 */ /* 0x002fc600078e0004 */
[----:B------:R-:W5:Y:S04]  /*70b10*/  LDL R4, [R1+0x3c] ;  /* 0x00003c0001047983 */ /* 0x000f680000100800 */
[----:B------:R-:W5:Y:S04]  /*70b20*/  LDL R14, [R1+0x20] ;  /* 0x00002000010e7983 */ /* 0x000f680000100800 */
[----:B------:R-:W5:Y:S04]  /*70b30*/  LDL R13, [R1+0x1c] ;  /* 0x00001c00010d7983 */ /* 0x000f680000100800 */
[----:B------:R-:W5:Y:S04]  /*70b40*/  LDL R12, [R1+0x10] ;  /* 0x00001000010c7983 */ /* 0x000f680000100800 */
[----:B------:R-:W5:Y:S04]  /*70b50*/  LDL R11, [R1+0xc] ;  /* 0x00000c00010b7983 */ /* 0x000f680000100800 */
[----:B------:R-:W5:Y:S04]  /*70b60*/  LDL R10, [R1] ;  /* 0x00000000010a7983 */ /* 0x000f680000100800 */
[----:B------:R0:W-:Y:S04]  /*70b70*/  @!P3 STL [R1+0x34], R15 ;  /* 0x0000340f0100b387 */ /* 0x0001e80000100800 */
[----:B0-----:R-:W5:Y:S01]  /*70b80*/  LDL.LU R15, [R1+0x2198] ;  /* 0x00219800010f7983 */ /* 0x001f620000300800 */
[----:B------:R-:W-:-:S02]  /*70b90*/  @!P3 FMUL R9, R9, 16777216 ;  /* 0x4b8000000909b820 */ /* 0x000fc40000400000 */
[----:B------:R-:W-:Y:S02]  /*70ba0*/  @!P3 FMUL R8, R8, 16777216 ;  /* 0x4b8000000808b820 */ /* 0x000fe40000400000 */
[----:B------:R-:W-:Y:S01]  /*70bb0*/  @!P3 FMUL R7, R7, 16777216 ;  /* 0x4b8000000707b820 */ /* 0x000fe20000400000 */
[----:B------:R0:W-:Y:S01]  /*70bc0*/  @!P3 STL [R1+0x28], R9 ;  /* 0x000028090100b387 */ /* 0x0001e20000100800 */
[----:B------:R-:W-:Y:S02]  /*70bd0*/  @!P3 FMUL R3, R3, 16777216 ;  /* 0x4b8000000303b820 */ /* 0x000fe40000400000 */
[----:B------:R-:W-:Y:S02]  /*70be0*/  @!P3 FMUL R0, R0, 16777216 ;  /* 0x4b8000000000b820 */ /* 0x000fe40000400000 */
[----:B------:R-:W-:Y:S01]  /*70bf0*/  @!P3 FMUL R17, R17, 16777216 ;  /* 0x4b8000001111b820 */ /* 0x000fe20000400000 */
[----:B0-----:R-:W5:Y:S04]  /*70c00*/  LDL R9, [R1+0x10c] ;  /* 0x00010c0001097983 */ /* 0x001f680000100800 */
[----:B------:R0:W-:Y:S04]  /*70c10*/  @!P3 STL [R1+0x24], R8 ;  /* 0x000024080100b387 */ /* 0x0001e80000100800 */
[----:B------:R1:W-:Y:S04]  /*70c20*/  @!P3 STL [R1+0x18], R7 ;  /* 0x000018070100b387 */ /* 0x0003e80000100800 */
[----:B0-----:R-:W5:Y:S04]  /*70c30*/  LDL R8, [R1+0x108] ;  /* 0x0001080001087983 */ /* 0x001f680000100800 */
[----:B------:R0:W-:Y:S04]  /*70c40*/  @!P3 STL [R1+0x14], R3 ;  /* 0x000014030100b387 */ /* 0x0001e80000100800 */
[----:B-1----:R-:W5:Y:S04]  /*70c50*/  LDL R7, [R1+0x104] ;  /* 0x0001040001077983 */ /* 0x002f680000100800 */
[----:B0-----:R-:W5:Y:S04]  /*70c60*/  LDL R3, [R1+0x100] ;  /* 0x0001000001037983 */ /* 0x001f680000100800 */
[----:B------:R0:W-:Y:S01]  /*70c70*/  @!P3 STL [R1+0x8], R0 ;  /* 0x000008000100b387 */ /* 0x0001e20000100800 */
[----:B------:R-:W-:-:S03]  /*70c80*/  @!P4 FMUL R20, R20, 16777216 ;  /* 0x4b8000001414c820 */ /* 0x000fc60000400000 */
[----:B0-----:R-:W5:Y:S04]  /*70c90*/  LDL R0, [R1+0xfc] ;  /* 0x0000fc0001007983 */ /* 0x001f680000100800 */
[----:B------:R0:W-:Y:S01]  /*70ca0*/  STL [R1+0x2148], R17 ;  /* 0x0021481101007387 */ /* 0x0001e20000100800 */
[----:B------:R-:W-:-:S03]  /*70cb0*/  @!P4 FMUL R19, R19, 16777216 ;  /* 0x4b8000001313c820 */ /* 0x000fc60000400000 */
[----:B0-----:R-:W5:Y:S01]  /*70cc0*/  LDL R17, [R1+0x2c] ;  /* 0x00002c0001117983 */ /* 0x001f620000100800 */
[----:B---3--:R-:W-:Y:S02]  /*70cd0*/  @!P4 FMUL R26, R26, 16777216 ;  /* 0x4b8000001a1ac820 */ /* 0x008fe40000400000 */
[----:B----4-:R-:W-:Y:S02]  /*70ce0*/  @!P4 FMUL R27, R27, 16777216 ;  /* 0x4b8000001b1bc820 */ /* 0x010fe40000400000 */
[----:B--2---:R-:W-:Y:S02]  /*70cf0*/  @!P4 FMUL R28, R28, 16777216 ;  /* 0x4b8000001c1cc820 */ /* 0x004fe40000400000 */
[----:B-----5:R-:W-:Y:S02]  /*70d00*/  @!P4 FMUL R29, R29, 16777216 ;  /* 0x4b8000001d1dc820 */ /* 0x020fe40000400000 */
[----:B------:R-:W-:Y:S02]  /*70d10*/  @!P4 FMUL R16, R16, 16777216 ;  /* 0x4b8000001010c820 */ /* 0x000fe40000400000 */
[----:B------:R-:W-:-:S02]  /*70d20*/  @!P4 FMUL R4, R4, 16777216 ;  /* 0x4b8000000404c820 */ /* 0x000fc40000400000 */
[----:B------:R-:W-:-:S05]  /*70d30*/  @!P3 FMUL R15, R15, 16777216 ;  /* 0x4b8000000f0fb820 */ /* 0x000fca0000400000 */
[----:B------:R0:W-:Y:S04]  /*70d40*/  STL [R1+0x2174], R15 ;  /* 0x0021740f01007387 */ /* 0x0001e80000100800 */
[----:B0-----:R-:W2:Y:S04]  /*70d50*/  LDL R15, [R1+0x30] ;  /* 0x00003000010f7983 */ /* 0x001ea80000100800 */
[----:B------:R0:W-:Y:S04]  /*70d60*/  @!P4 STL [R1+0xf0], R26 ;  /* 0x0000f01a0100c387 */ /* 0x0001e80000100800 */
[----:B0-----:R-:W3:Y:S04]  /*70d70*/  LDL.LU R26, [R1+0x2194] ;  /* 0x00219400011a7983 */ /* 0x001ee80000300800 */
[----:B------:R0:W-:Y:S04]  /*70d80*/  @!P4 STL [R1+0xec], R27 ;  /* 0x0000ec1b0100c387 */ /* 0x0001e80000100800 */
[----:B0-----:R-:W4:Y:S04]  /*70d90*/  LDL.LU R27, [R1+0x2190] ;  /* 0x00219000011b7983 */ /* 0x001f280000300800 */
[----:B------:R0:W-:Y:S04]  /*70da0*/  @!P4 STL [R1+0xe8], R28 ;  /* 0x0000e81c0100c387 */ /* 0x0001e80000100800 */
[----:B0-----:R-:W5:Y:S04]  /*70db0*/  LDL.LU R28, [R1+0x218c] ;  /* 0x00218c00011c7983 */ /* 0x001f680000300800 */
[----:B------:R0:W-:Y:S04]  /*70dc0*/  @!P4 STL [R1+0x5c], R29 ;  /* 0x00005c1d0100c387 */ /* 0x0001e80000100800 */
[----:B0-----:R-:W3:Y:S04]  /*70dd0*/  LDL.LU R29, [R1+0x2188] ;  /* 0x00218800011d7983 */ /* 0x001ee80000300800 */
[----:B------:R0:W-:Y:S04]  /*70de0*/  @!P4 STL [R1+0x50], R20 ;  /* 0x000050140100c387 */ /* 0x0001e80000100800 */
[----:B0-----:R-:W4:Y:S04]  /*70df0*/  LDL.LU R20, [R1+0x2184] ;  /* 0x0021840001147983 */ /* 0x001f280000300800 */
[----:B------:R0:W-:Y:S04]  /*70e00*/  @!P4 STL [R1+0x4c], R19 ;  /* 0x00004c130100c387 */ /* 0x0001e80000100800 */
[----:B0-----:R-:W5:Y:S04]  /*70e10*/  LDL.LU R19, [R1+0x2180] ;  /* 0x0021800001137983 */ /* 0x001f680000300800 */
[----:B------:R0:W-:Y:S04]  /*70e20*/  @!P4 STL [R1+0x40], R16 ;  /* 0x000040100100c387 */ /* 0x0001e80000100800 */
[----:B0-----:R-:W5:Y:S04]  /*70e30*/  LDL.LU R16, [R1+0x217c] ;  /* 0x00217c0001107983 */ /* 0x001f680000300800 */
[----:B------:R0:W-:Y:S04]  /*70e40*/  @!P4 STL [R1+0x3c], R4 ;  /* 0x00003c040100c387 */ /* 0x0001e80000100800 */
[----:B0-----:R-:W5:Y:S01]  /*70e50*/  LDL.LU R4, [R1+0x2178] ;  /* 0x0021780001047983 */ /* 0x001f620000300800 */
        /* <DEDUP_REMOVED lines=9> */
[----:B------:R-:W-:Y:S02]  /*70ef0*/  @!P6 FMUL R3, R3, 16777216 ;  /* 0x4b8000000303e820 */ /* 0x000fe40000400000 */
[----:B------:R-:W-:Y:S02]  /*70f00*/  @!P6 FMUL R0, R0, 16777216 ;  /* 0x4b8000000000e820 */ /* 0x000fe40000400000 */
[----:B--2---:R-:W-:-:S05]  /*70f10*/  @!P4 FMUL R15, R15, 16777216 ;  /* 0x4b8000000f0fc820 */ /* 0x004fca0000400000 */
[----:B------:R-:W-:Y:S04]  /*70f20*/  @!P4 STL [R1+0x30], R15 ;  /* 0x0000300f0100c387 */ /* 0x000fe80000100800 */
[----:B------:R-:W-:Y:S04]  /*70f30*/  @!P4 STL [R1+0x2c], R17 ;  /* 0x00002c110100c387 */ /* 0x000fe80000100800 */
[----:B------:R-:W-:Y:S04]  /*70f40*/  @!P4 STL [R1+0x20], R14 ;  /* 0x0000200e0100c387 */ /* 0x000fe80000100800 */
[----:B------:R-:W-:Y:S04]  /*70f50*/  @!P4 STL [R1+0x1c], R13 ;  /* 0x00001c0d0100c387 */ /* 0x000fe80000100800 */
[----:B------:R0:W-:Y:S04]  /*70f60*/  @!P4 STL [R1+0x10], R12 ;  /* 0x0000100c0100c387 */ /* 0x0001e80000100800 */
[----:B0-----:R-:W2:Y:S04]  /*70f70*/  LDL.LU R12, [R1+0x370] ;  /* 0x00037000010c7983 */ /* 0x001ea80000300800 */
[----:B------:R0:W-:Y:S01]  /*70f80*/  @!P4 STL [R1+0xc], R11 ;  /* 0x00000c0b0100c387 */ /* 0x0001e20000100800 */
[----:B---3--:R-:W-:-:S02]  /*70f90*/  @!P6 FMUL R29, R29, 16777216 ;  /* 0x4b8000001d1de820 */ /* 0x008fc40000400000 */
[----:B----4-:R-:W-:Y:S02]  /*70fa0*/  @!P6 FMUL R20, R20, 16777216 ;  /* 0x4b8000001414e820 */ /* 0x010fe40000400000 */
[----:B-----5:R-:W-:Y:S02]  /*70fb0*/  @!P6 FMUL R19, R19, 16777216 ;  /* 0x4b8000001313e820 */ /* 0x020fe40000400000 */
[----:B------:R-:W-:-:S05]  /*70fc0*/  @!P4 FMUL R4, R4, 16777216 ;  /* 0x4b8000000404c820 */ /* 0x000fca0000400000 */
[----:B------:R-:W-:Y:S04]  /*70fd0*/  STL [R1+0x2130], R4 ;  /* 0x0021300401007387 */ /* 0x000fe80000100800 */
[----:B------:R1:W-:Y:S04]  /*70fe0*/  @!P4 STL [R1], R10 ;  /* 0x0000000a0100c387 */ /* 0x0003e80000100800 */
[----:B0-----:R-:W3:Y:S04]  /*70ff0*/  LDL.LU R11, [R1+0x36c] ;  /* 0x00036c00010b7983 */ /* 0x001ee80000300800 */
[----:B------:R-:W-:Y:S04]  /*71000*/  @!P6 STL [R1+0x10c], R9 ;  /* 0x00010c090100e387 */ /* 0x000fe80000100800 */
[----:B------:R-:W-:Y:S04]  /*71010*/  @!P6 STL [R1+0x108], R8 ;  /* 0x000108080100e387 */ /* 0x000fe80000100800 */
[----:B-1----:R-:W4:Y:S04]  /*71020*/  LDL.LU R10, [R1+0x368] ;  /* 0x00036800010a7983 */ /* 0x002f280000300800 */
[----:B------:R0:W-:Y:S04]  /*71030*/  @!P6 STL [R1+0x104], R7 ;  /* 0x000104070100e387 */ /* 0x0001e80000100800 */
[----:B0-----:R-:W5:Y:S04]  /*71040*/  LDL.LU R7, [R1+0x364] ;  /* 0x0003640001077983 */ /* 0x001f680000300800 */
[----:B------:R0:W-:Y:S04]  /*71050*/  @!P6 STL [R1+0x100], R3 ;  /* 0x000100030100e387 */ /* 0x0001e80000100800 */
[----:B0-----:R-:W5:Y:S04]  /*71060*/  LDL.LU R3, [R1+0x360] ;  /* 0x0003600001037983 */ /* 0x001f680000300800 */
[----:B------:R0:W-:Y:S04]  /*71070*/  @!P6 STL [R1+0xfc], R0 ;  /* 0x0000fc000100e387 */ /* 0x0001e80000100800 */
[----:B------:R-:W5:Y:S04]  /*71080*/  LDL.LU R9, [R1+0x35c] ;  /* 0x00035c0001097983 */ /* 0x000f680000300800 */
[----:B0-----:R-:W5:Y:S04]  /*71090*/  LDL.LU R0, [R1+0x358] ;  /* 0x0003580001007983 */ /* 0x001f680000300800 */
[----:B------:R-:W5:Y:S04]  /*710a0*/  LDL.LU R8, [R1+0x350] ;  /* 0x0003500001087983 */ /* 0x000f680000300800 */
[----:B------:R-:W-:Y:S04]  /*710b0*/  STL [R1+0x2134], R19 ;  /* 0x0021341301007387 */ /* 0x000fe80000100800 */
[----:B------:R-:W-:Y:S04]  /*710c0*/  STL [R1+0x2138], R20 ;  /* 0x0021381401007387 */ /* 0x000fe80000100800 */
[----:B------:R0:W-:Y:S04]  /*710d0*/  STL [R1+0x213c], R29 ;  /* 0x00213c1d01007387 */ /* 0x0001e80000100800 */
[----:B0-----:R-:W5:Y:S01]  /*710e0*/  LDL.LU R29, [R1+0x354] ;  /* 0x00035400011d7983 */ /* 0x001f620000300800 */
[----:B------:R-:W-:-:S02]  /*710f0*/  LOP3.LUT P5, RZ, R2, 0x400, RZ, 0xc0, !PT ;  /* 0x0000040002ff7812 */ /* 0x000fc400078ac0ff */
[----:B------:R-:W-:-:S11]  /*71100*/  LOP3.LUT R2, R2, 0xfeffffff, RZ, 0xc0, !PT ;  /* 0xfeffffff02027812 */ /* 0x000fd600078ec0ff */
[----:B------:R-:W-:-:S04]  /*71110*/  @P5 LOP3.LUT R2, R2, 0x1000000, RZ, 0xfc, !PT ;  /* 0x0100000002025812 */ /* 0x000fc800078efcff */
[C---:B------:R-:W-:Y:S02]  /*71120*/  LOP3.LUT P5, RZ, R2.reuse, 0x200, RZ, 0xc0, !PT ;  /* 0x0000020002ff7812 */ /* 0x040fe400078ac0ff */
[----:B------:R-:W-:Y:S01]  /*71130*/  LOP3.LUT R2, R2, 0xfdffffff, RZ, 0xc0, !PT ;  /* 0xfdffffff02027812 */ /* 0x000fe200078ec0ff */
[----:B------:R-:W-:-:S10]  /*71140*/  @!P6 FMUL R28, R28, 16777216 ;  /* 0x4b8000001c1ce820 */ /* 0x000fd40000400000 */
[----:B------:R-:W-:-:S04]  /*71150*/  @P5 LOP3.LUT R2, R2, 0x2000000, RZ, 0xfc, !PT ;  /* 0x0200000002025812 */ /* 0x000fc800078efcff */
[----:B------:R-:W-:Y:S01]  /*71160*/  LOP3.LUT P5, RZ, R2, 0x100, RZ, 0xc0, !PT ;  /* 0x0000010002ff7812 */ /* 0x000fe200078ac0ff */
[----:B------:R-:W-:Y:S01]  /*71170*/  STL [R1+0x2140], R28 ;  /* 0x0021401c01007387 */ /* 0x000fe20000100800 */
[----:B------:R-:W-:Y:S02]  /*71180*/  @!P6 FMUL R27, R27, 16777216 ;  /* 0x4b8000001b1be820 */ /* 0x000fe40000400000 */
[----:B------:R-:W-:Y:S02]  /*71190*/  @!P6 FMUL R26, R26, 16777216 ;  /* 0x4b8000001a1ae820 */ /* 0x000fe40000400000 */
[----:B------:R-:W-:Y:S02]  /*711a0*/  @!P6 FMUL R25, R25, 16777216 ;  /* 0x4b8000001919e820 */ /* 0x000fe40000400000 */
[----:B------:R-:W-:Y:S02]  /*711b0*/  @!P6 FMUL R24, R24, 16777216 ;  /* 0x4b8000001818e820 */ /* 0x000fe40000400000 */
[----:B------:R-:W-:-:S02]  /*711c0*/  @!P6 FMUL R23, R23, 16777216 ;  /* 0x4b8000001717e820 */ /* 0x000fc40000400000 */
[----:B------:R-:W-:Y:S02]  /*711d0*/  @!P6 FMUL R22, R22, 16777216 ;  /* 0x4b8000001616e820 */ /* 0x000fe40000400000 */
[----:B------:R-:W-:Y:S02]  /*711e0*/  @!P6 FMUL R21, R21, 16777216 ;  /* 0x4b8000001515e820 */ /* 0x000fe40000400000 */
[----:B------:R-:W-:Y:S01]  /*711f0*/  @!P6 FMUL R18, R18, 16777216 ;  /* 0x4b8000001212e820 */ /* 0x000fe20000400000 */
[----:B------:R-:W-:Y:S01]  /*71200*/  LOP3.LUT P6, RZ, R2, 0x800, RZ, 0xc0, !PT ;  /* 0x0000080002ff7812 */ /* 0x000fe200078cc0ff */
[----:B------:R-:W-:Y:S01]  /*71210*/  @!P4 FMUL R16, R16, 16777216 ;  /* 0x4b8000001010c820 */ /* 0x000fe20000400000 */
[C---:B------:R-:W-:Y:S02]  /*71220*/  LOP3.LUT P4, RZ, R2.reuse, 0x1000, RZ, 0xc0, !PT ;  /* 0x0000100002ff7812 */ /* 0x040fe4000788c0ff */
[C---:B------:R-:W-:Y:S02]  /*71230*/  LOP3.LUT P3, RZ, R2.reuse, 0x8000, RZ, 0xc0, !PT ;  /* 0x0000800002ff7812 */ /* 0x040fe4000786c0ff */
[----:B------:R-:W-:-:S02]  /*71240*/  LOP3.LUT P2, RZ, R2, 0x200000, RZ, 0xc0, !PT ;  /* 0x0020000002ff7812 */ /* 0x000fc4000784c0ff */
[C---:B------:R-:W-:Y:S02]  /*71250*/  LOP3.LUT P1, RZ, R2.reuse, 0x400000, RZ, 0xc0, !PT ;  /* 0x0040000002ff7812 */ /* 0x040fe4000782c0ff */
[----:B------:R-:W-:Y:S02]  /*71260*/  LOP3.LUT P0, RZ, R2, 0x80000, RZ, 0xc0, !PT ;  /* 0x0008000002ff7812 */ /* 0x000fe4000780c0ff */
[----:B--2---:R-:W-:Y:S02]  /*71270*/  FSEL R12, R12, -INF , P5 ;  /* 0xff8000000c0c7808 */ /* 0x004fe40002800000 */
[----:B------:R-:W-:-:S03]  /*71280*/  LOP3.LUT P5, RZ, R2, 0x2000000, RZ, 0xc0, !PT ;  /* 0x0200000002ff7812 */ /* 0x000fc600078ac0ff */
[----:B------:R4:W-:Y:S04]  /*71290*/  STL [R1+0x538], R12 ;  /* 0x0005380c01007387 */ /* 0x0009e80000100800 */
[----:B------:R-:W2:Y:S04]  /*712a0*/  LDL.LU R15, [R1+0x310] ;  /* 0x00031000010f7983 */ /* 0x000ea80000300800 */
[----:B------:R-:W2:Y:S01]  /*712b0*/  LDL.LU R14, [R1+0x314] ;  /* 0x00031400010e7983 */ /* 0x000ea20000300800 */
[----:B---3--:R-:W-:Y:S02]  /*712c0*/  FSEL R4, R11, -INF , P5 ;  /* 0xff8000000b047808 */ /* 0x008fe40002800000 */
[----:B------:R-:W-:-:S03]  /*712d0*/  LOP3.LUT P5, RZ, R2, 0x1000000, RZ, 0xc0, !PT ;  /* 0x0100000002ff7812 */ /* 0x000fc600078ac0ff */
[----:B------:R0:W-:Y:S04]  /*712e0*/  STL [R1+0x53c], R4 ;  /* 0x00053c0401007387 */ /* 0x0001e80000100800 */
[----:B------:R-:W3:Y:S01]  /*712f0*/  LDL.LU R11, [R1+0x318] ;  /* 0x00031800010b7983 */ /* 0x000ee20000300800 */
[----:B----4-:R-:W-:-:S03]  /*71300*/  FSEL R12, R10, -INF , P5 ;  /* 0xff8000000a0c7808 */ /* 0x010fc60002800000 */
[----:B------:R-:W4:Y:S04]  /*71310*/  LDL.LU R20, [R1+0x31c] ;  /* 0x00031c0001147983 */ /* 0x000f280000300800 */
[----:B------:R-:W4:Y:S04]  /*71320*/  LDL.LU R19, [R1+0x320] ;  /* 0x0003200001137983 */ /* 0x000f280000300800 */
[----:B0-----:R-:W4:Y:S04]  /*71330*/  LDL.LU R4, [R1+0x324] ;  /* 0x0003240001047983 */ /* 0x001f280000300800 */
[----:B------:R-:W4:Y:S01]  /*71340*/  LDL.LU R17, [R1+0x328] ;  /* 0x0003280001117983 */ /* 0x000f220000300800 */
[----:B-----5:R-:W-:-:S03]  /*71350*/  FSEL R10, R7, -INF , P6 ;  /* 0xff800000070a7808 */ /* 0x020fc60003000000 */
[----:B------:R-:W-:Y:S04]  /*71360*/  STL [R1+0x540], R12 ;  /* 0x0005400c01007387 */ /* 0x000fe80000100800 */
[----:B------:R-:W5:Y:S04]  /*71370*/  LDL.LU R7, [R1+0x32c] ;  /* 0x00032c0001077983 */ /* 0x000f680000300800 */
[----:B------:R-:W5:Y:S04]  /*71380*/  LDL.LU R13, [R1+0x330] ;  /* 0x00033000010d7983 */ /* 0x000f680000300800 */
[----:B------:R0:W-:Y:S01]  /*71390*/  STL [R1+0x544], R10 ;  /* 0x0005440a01007387 */ /* 0x0001e20000100800 */
[----:B------:R-:W-:-:S02]  /*713a0*/  FSEL R9, R9, -INF , P3 ;  /* 0xff80000009097808 */ /* 0x000fc40001800000 */
[----:B0-----:R-:W-:Y:S02]  /*713b0*/  FSEL R10, R3, -INF , P4 ;  /* 0xff800000030a7808 */ /* 0x001fe40002000000 */
[----:B------:R-:W5:Y:S01]  /*713c0*/  LDL.LU R3, [R1+0x334] ;  /* 0x0003340001037983 */ /* 0x000f620000300800 */
[----:B------:R-:W-:-:S03]  /*713d0*/  FSEL R28, R0, -INF , P2 ;  /* 0xff800000001c7808 */ /* 0x000fc60001000000 */
[----:B------:R-:W5:Y:S04]  /*713e0*/  LDL.LU R12, [R1+0x338] ;  /* 0x00033800010c7983 */ /* 0x000f680000300800 */
[----:B------:R0:W-:Y:S01]  /*713f0*/  STL [R1+0x548], R10 ;  /* 0x0005480a01007387 */ /* 0x0001e20000100800 */
[----:B------:R-:W-:-:S03]  /*71400*/  FSEL R8, R8, -INF , P0 ;  /* 0xff80000008087808 */ /* 0x000fc60000000000 */
[----:B0-----:R-:W5:Y:S04]  /*71410*/  LDL.LU R10, [R1+0x33c] ;  /* 0x00033c00010a7983 */ /* 0x001f680000300800 */
[----:B------:R0:W-:Y:S04]  /*71420*/  STL [R1+0x54c], R9 ;  /* 0x00054c0901007387 */ /* 0x0001e80000100800 */
[----:B------:R-:W5:Y:S01]  /*71430*/  LDL.LU R0, [R1+0x340] ;  /* 0x0003400001007983 */ /* 0x000f620000300800 */
[----:B------:R-:W-:-:S03]  /*71440*/  FSEL R29, R29, -INF , P1 ;  /* 0xff8000001d1d7808 */ /* 0x000fc60000800000 */
[----:B0-----:R-:W5:Y:S04]  /*71450*/  LDL.LU R9, [R1+0x348] ;  /* 0x0003480001097983 */ /* 0x001f680000300800 */
[----:B------:R0:W-:Y:S01]  /*71460*/  STL [R1+0x550], R28 ;  /* 0x0005501c01007387 */ /* 0x0001e20000100800 */
[C---:B------:R-:W-:Y:S02]  /*71470*/  LOP3.LUT P5, RZ, R2.reuse, 0x800000, RZ, 0xc0, !PT ;  /* 0x0080000002ff7812 */ /* 0x040fe400078ac0ff */
[----:B------:R-:W-:Y:S01]  /*71480*/  LOP3.LUT P0, RZ, R2, 0x100000, RZ, 0xc0, !PT ;  /* 0x0010000002ff7812 */ /* 0x000fe2000780c0ff */
[----:B0-----:R-:W5:Y:S04]  /*71490*/  LDL.LU R28, [R1+0x34c] ;  /* 0x00034c00011c7983 */ /* 0x001f680000300800 */
[----:B------:R0:W-:Y:S04]  /*714a0*/  STL [R1+0x554], R29 ;  /* 0x0005541d01007387 */ /* 0x0001e80000100800 */
[----:B0-----:R-:W5:Y:S04]  /*714b0*/  LDL.LU R29, [R1+0x2d0] ;  /* 0x0002d000011d7983 */ /* 0x001f680000300800 */
[----:B------:R0:W-:Y:S04]  /*714c0*/  STL [R1+0x558], R8 ;  /* 0x0005580801007387 */ /* 0x0001e80000100800 */
[----:B0-----:R-:W5:Y:S04]  /*714d0*/  LDL.LU R8, [R1+0x2d4] ;  /* 0x0002d40001087983 */ /* 0x001f680000300800 */
[----:B------:R0:W-:Y:S04]  /*714e0*/  STL [R1+0x200c], R2 ;  /* 0x00200c0201007387 */ /* 0x0001e80000100800 */
[----:B0-----:R-:W5:Y:S01]  /*714f0*/  LDL.LU R2, [R1+0x344] ;  /* 0x0003440001027983 */ /* 0x001f620000300800 */
[----:B------:R-:W2:Y:S08]  /*71500*/  MUFU.RCP R5, R5 ;  /* 0x0000000500057308 */ /* 0x000eb00000001000 */
[----:B------:R-:W0:Y:S01]  /*71510*/  MUFU.RCP R6, R6 ;  /* 0x0000000600067308 */ /* 0x000e220000001000 */
[----:B--2---:R-:W-:-:S02]  /*71520*/  FMUL R15, R5, R15 ;  /* 0x0000000f050f7220 */ /* 0x004fc40000400000 */
[----:B------:R-:W-:-:S03]  /*71530*/  FMUL R14, R5, R14 ;  /* 0x0000000e050e7220 */ /* 0x000fc60000400000 */
[----:B------:R1:W-:Y:S04]  /*71540*/  STL [R1+0x388], R15 ;  /* 0x0003880f01007387 */ /* 0x0003e80000100800 */
[----:B-1----:R-:W2:Y:S04]  /*71550*/  LDL.LU R15, [R1+0x2174] ;  /* 0x00217400010f7983 */ /* 0x002ea80000300800 */
[----:B------:R1:W-:Y:S04]  /*71560*/  STL [R1+0x384], R14 ;  /* 0x0003840e01007387 */ /* 0x0003e80000100800 */
[----:B-1----:R-:W2:Y:S01]  /*71570*/  LDL.LU R14, [R1+0x2170] ;  /* 0x00217000010e7983 */ /* 0x002ea20000300800 */
[----:B---3--:R-:W-:-:S02]  /*71580*/  FMUL R11, R5, R11 ;  /* 0x0000000b050b7220 */ /* 0x008fc40000400000 */
[----:B----4-:R-:W-:-:S03]  /*71590*/  FMUL R20, R5, R20 ;  /* 0x0000001405147220 */ /* 0x010fc60000400000 */
[----:B------:R1:W-:Y:S01]  /*715a0*/  STL [R1+0x380], R11 ;  /* 0x0003800b01007387 */ /* 0x0003e20000100800 */
[C---:B------:R-:W-:Y:S02]  /*715b0*/  FMUL R19, R5.reuse, R19 ;  /* 0x0000001305137220 */ /* 0x040fe40000400000 */
[C---:B------:R-:W-:Y:S01]  /*715c0*/  FMUL R4, R5.reuse, R4 ;  /* 0x0000000405047220 */ /* 0x040fe20000400000 */
[----:B-1----:R-:W3:Y:S01]  /*715d0*/  LDL.LU R11, [R1+0x216c] ;  /* 0x00216c00010b7983 */ /* 0x002ee20000300800 */
[----:B------:R-:W-:-:S03]  /*715e0*/  FMUL R17, R5, R17 ;  /* 0x0000001105117220 */ /* 0x000fc60000400000 */
[----:B------:R1:W-:Y:S01]  /*715f0*/  STL [R1+0x37c], R20 ;  /* 0x00037c1401007387 */ /* 0x0003e20000100800 */
[----:B-----5:R-:W-:-:S03]  /*71600*/  FMUL R7, R5, R7 ;  /* 0x0000000705077220 */ /* 0x020fc60000400000 */
[----:B-1----:R-:W4:Y:S01]  /*71610*/  LDL.LU R20, [R1+0x2e0] ;  /* 0x0002e00001147983 */ /* 0x002f220000300800 */
[----:B------:R-:W-:-:S03]  /*71620*/  FMUL R13, R5, R13 ;  /* 0x0000000d050d7220 */ /* 0x000fc60000400000 */
[----:B------:R1:W-:Y:S04]  /*71630*/  STL [R1+0x378], R19 ;  /* 0x0003781301007387 */ /* 0x0003e80000100800 */
[----:B-1----:R-:W5:Y:S01]  /*71640*/  LDL.LU R19, [R1+0x2e8] ;  /* 0x0002e80001137983 */ /* 0x002f620000300800 */
[----:B------:R-:W-:-:S03]  /*71650*/  FMUL R3, R5, R3 ;  /* 0x0000000305037220 */ /* 0x000fc60000400000 */
[----:B------:R1:W-:Y:S01]  /*71660*/  STL [R1+0x374], R4 ;  /* 0x0003740401007387 */ /* 0x0003e20000100800 */
[----:B------:R-:W-:-:S03]  /*71670*/  FMUL R12, R5, R12 ;  /* 0x0000000c050c7220 */ /* 0x000fc60000400000 */
[----:B-1----:R-:W2:Y:S04]  /*71680*/  LDL.LU R4, [R1+0x2ec] ;  /* 0x0002ec0001047983 */ /* 0x002ea80000300800 */
[----:B------:R1:W-:Y:S01]  /*71690*/  STL [R1+0x370], R17 ;  /* 0x0003701101007387 */ /* 0x0003e20000100800 */
[----:B------:R-:W-:-:S03]  /*716a0*/  FMUL R10, R5, R10 ;  /* 0x0000000a050a7220 */ /* 0x000fc60000400000 */
[----:B-1----:R-:W2:Y:S04]  /*716b0*/  LDL.LU R17, [R1+0x2f0] ;  /* 0x0002f00001117983 */ /* 0x002ea80000300800 */
[----:B------:R1:W-:Y:S01]  /*716c0*/  STL [R1+0x36c], R7 ;  /* 0x00036c0701007387 */ /* 0x0003e20000100800 */
[----:B------:R-:W-:-:S03]  /*716d0*/  FMUL R0, R5, R0 ;  /* 0x0000000005007220 */ /* 0x000fc60000400000 */
[----:B-1----:R-:W2:Y:S04]  /*716e0*/  LDL.LU R7, [R1+0x2168] ;  /* 0x0021680001077983 */ /* 0x002ea80000300800 */
[----:B------:R1:W-:Y:S04]  /*716f0*/  STL [R1+0x368], R13 ;  /* 0x0003680d01007387 */ /* 0x0003e80000100800 */
[----:B-1----:R-:W2:Y:S04]  /*71700*/  LDL.LU R13, [R1+0x2f4] ;  /* 0x0002f400010d7983 */ /* 0x002ea80000300800 */
[----:B------:R1:W-:Y:S04]  /*71710*/  STL [R1+0x364], R3 ;  /* 0x0003640301007387 */ /* 0x0003e80000100800 */
[----:B-1----:R-:W2:Y:S04]  /*71720*/  LDL.LU R3, [R1+0x2164] ;  /* 0x0021640001037983 */ /* 0x002ea80000300800 */
[----:B------:R1:W-:Y:S04]  /*71730*/  STL [R1+0x360], R12 ;  /* 0x0003600c01007387 */ /* 0x0003e80000100800 */
[----:B-1----:R-:W3:Y:S04]  /*71740*/  LDL.LU R12, [R1+0x2f8] ;  /* 0x0002f800010c7983 */ /* 0x002ee80000300800 */
[----:B------:R1:W-:Y:S01]  /*71750*/  STL [R1+0x358], R10 ;  /* 0x0003580a01007387 */ /* 0x0003e20000100800 */
[----:B------:R-:W-:-:S03]  /*71760*/  FMUL R2, R5, R2 ;  /* 0x0000000205027220 */ /* 0x000fc60000400000 */
[----:B-1----:R-:W3:Y:S04]  /*71770*/  LDL.LU R10, [R1+0x2fc] ;  /* 0x0002fc00010a7983 */ /* 0x002ee80000300800 */
[----:B------:R1:W-:Y:S04]  /*71780*/  STL [R1+0x350], R0 ;  /* 0x0003500001007387 */ /* 0x0003e80000100800 */
[----:B-1----:R-:W3:Y:S04]  /*71790*/  LDL.LU R0, [R1+0x2160] ;  /* 0x0021600001007983 */ /* 0x002ee80000300800 */
[----:B------:R1:W-:Y:S02]  /*717a0*/  STL [R1+0x344], R2 ;  /* 0x0003440201007387 */ /* 0x0003e40000100800 */
[----:B-1----:R-:W-:-:S02]  /*717b0*/  FMUL R2, R5, R9 ;  /* 0x0000000905027220 */ /* 0x002fc40000400000 */
[----:B------:R-:W5:Y:S01]  /*717c0*/  LDL.LU R9, [R1+0x300] ;  /* 0x0003000001097983 */ /* 0x000f620000300800 */
[----:B------:R-:W-:-:S03]  /*717d0*/  FMUL R5, R5, R28 ;  /* 0x0000001c05057220 */ /* 0x000fc60000400000 */
[----:B------:R0:W-:Y:S04]  /*717e0*/  STL [R1+0x340], R2 ;  /* 0x0003400201007387 */ /* 0x0001e80000100800 */
[----:B------:R-:W-:Y:S01]  /*717f0*/  STL [R1+0x338], R5 ;  /* 0x0003380501007387 */ /* 0x000fe20000100800 */
[----:B0-----:R-:W-:-:S05]  /*71800*/  FMUL R2, R6, R29 ;  /* 0x0000001d06027220 */ /* 0x001fca0000400000 */
[----:B------:R0:W-:Y:S04]  /*71810*/  STL [R1+0x202c], R2 ;  /* 0x00202c0201007387 */ /* 0x0001e80000100800 */
[----:B0-----:R-:W5:Y:S01]  /*71820*/  LDL.LU R2, [R1+0x2e4] ;  /* 0x0002e40001027983 */ /* 0x001f620000300800 */
[----:B------:R-:W-:-:S03]  /*71830*/  FMUL R5, R6, R8 ;  /* 0x0000000806057220 */ /* 0x000fc60000400000 */
[----:B------:R-:W5:Y:S04]  /*71840*/  LDL.LU R8, [R1+0x304] ;  /* 0x0003040001087983 */ /* 0x000f680000300800 */
[----:B------:R0:W-:Y:S04]  /*71850*/  STL [R1+0x354], R5 ;  /* 0x0003540501007387 */ /* 0x0001e80000100800 */
[----:B0-----:R-:W5:Y:S01]  /*71860*/  LDL.LU R5, [R1+0x308] ;  /* 0x0003080001057983 */ /* 0x001f620000300800 */
[C---:B--2---:R-:W-:Y:S02]  /*71870*/  FMUL R3, R6.reuse, R3 ;  /* 0x0000000306037220 */ /* 0x044fe40000400000 */
[----:B---3--:R-:W-:-:S05]  /*71880*/  FMUL R0, R6, R0 ;  /* 0x0000000006007220 */ /* 0x008fca0000400000 */
[----:B------:R4:W-:Y:S04]  /*71890*/  STL [R1+0x2030], R0 ;  /* 0x0020300001007387 */ /* 0x0009e80000100800 */
[----:B------:R-:W2:Y:S04]  /*718a0*/  LDL.LU R28, [R1+0x290] ;  /* 0x00029000011c7983 */ /* 0x000ea80000300800 */
[----:B------:R5:W-:Y:S01]  /*718b0*/  STL [R1+0x2034], R3 ;  /* 0x0020340301007387 */ /* 0x000be20000100800 */
[----:B----4-:R-:W-:-:S03]  /*718c0*/  FMUL R0, R6, R20 ;  /* 0x0000001406007220 */ /* 0x010fc60000400000 */
[----:B------:R-:W3:Y:S04]  /*718d0*/  LDL.LU R29, [R1+0x294] ;  /* 0x00029400011d7983 */ /* 0x000ee80000300800 */
[----:B------:R-:W4:Y:S01]  /*718e0*/  LDL.LU R20, [R1+0x298] ;  /* 0x0002980001147983 */ /* 0x000f220000300800 */
[----:B-----5:R-:W-:-:S03]  /*718f0*/  FMUL R3, R6, R19 ;  /* 0x0000001306037220 */ /* 0x020fc60000400000 */
[----:B------:R0:W-:Y:S02]  /*71900*/  STL [R1+0x33c], R0 ;  /* 0x00033c0001007387 */ /* 0x0001e40000100800 */
[C---:B0-----:R-:W-:Y:S02]  /*71910*/  FMUL R0, R6.reuse, R4 ;  /* 0x0000000406007220 */ /* 0x041fe40000400000 */
[----:B------:R-:W-:-:S05]  /*71920*/  FMUL R2, R6, R2 ;  /* 0x0000000206027220 */ /* 0x000fca0000400000 */
[----:B------:R0:W-:Y:S04]  /*71930*/  STL [R1+0x334], R2 ;  /* 0x0003340201007387 */ /* 0x0001e80000100800 */
[----:B------:R1:W-:Y:S01]  /*71940*/  STL [R1+0x330], R3 ;  /* 0x0003300301007387 */ /* 0x0003e20000100800 */
[C---:B0-----:R-:W-:Y:S02]  /*71950*/  FMUL R2, R6.reuse, R17 ;  /* 0x0000001106027220 */ /* 0x041fe40000400000 */
[----:B-1----:R-:W-:-:S03]  /*71960*/  FMUL R3, R6, R13 ;  /* 0x0000000d06037220 */ /* 0x002fc60000400000 */
[----:B------:R0:W-:Y:S04]  /*71970*/  STL [R1+0x2038], R2 ;  /* 0x0020380201007387 */ /* 0x0001e80000100800 */
[----:B------:R1:W-:Y:S04]  /*71980*/  STL [R1+0x32c], R0 ;  /* 0x00032c0001007387 */ /* 0x0003e80000100800 */
[----:B0-----:R-:W5:Y:S04]  /*71990*/  LDL.LU R2, [R1+0x29c] ;  /* 0x00029c0001027983 */ /* 0x001f680000300800 */
[----:B------:R-:W2:Y:S01]  /*719a0*/  LDL.LU R19, [R1+0x2a4] ;  /* 0x0002a40001137983 */ /* 0x000ea20000300800 */
[----:B-1----:R-:W-:-:S03]  /*719b0*/  FMUL R0, R6, R10 ;  /* 0x0000000a06007220 */ /* 0x002fc60000400000 */
[----:B------:R0:W-:Y:S04]  /*719c0*/  STL [R1+0x203c], R3 ;  /* 0x00203c0301007387 */ /* 0x0001e80000100800 */
[----:B------:R-:W2:Y:S01]  /*719d0*/  LDL.LU R17, [R1+0x2ac] ;  /* 0x0002ac0001117983 */ /* 0x000ea20000300800 */
[----:B0-----:R-:W-:-:S05]  /*719e0*/  FMUL R3, R6, R12 ;  /* 0x0000000c06037220 */ /* 0x001fca0000400000 */
[----:B------:R-:W-:Y:S04]  /*719f0*/  STL [R1+0x320], R3 ;  /* 0x0003200301007387 */ /* 0x000fe80000100800 */
[----:B------:R-:W2:Y:S04]  /*71a00*/  LDL.LU R4, [R1+0x2b0] ;  /* 0x0002b00001047983 */ /* 0x000ea80000300800 */
[----:B------:R0:W-:Y:S04]  /*71a10*/  STL [R1+0x2040], R0 ;  /* 0x0020400001007387 */ /* 0x0001e80000100800 */
[----:B0-----:R-:W2:Y:S01]  /*71a20*/  LDL.LU R0, [R1+0x30c] ;  /* 0x00030c0001007983 */ /* 0x001ea20000300800 */
[----:B------:R-:W3:Y:S01]  /*71a30*/  MUFU.RCP R7, R7 ;  /* 0x0000000700077308 */ /* 0x000ee20000001000 */
[----:B------:R-:W-:-:S02]  /*71a40*/  FMUL R3, R6, R9 ;  /* 0x0000000906037220 */ /* 0x000fc40000400000 */
[----:B------:R-:W4:Y:S01]  /*71a50*/  LDL.LU R10, [R1+0x2b4] ;  /* 0x0002b400010a7983 */ /* 0x000f220000300800 */
[----:B------:R-:W-:-:S03]  /*71a60*/  FMUL R8, R6, R8 ;  /* 0x0000000806087220 */ /* 0x000fc60000400000 */
[----:B------:R-:W4:Y:S01]  /*71a70*/  LDL.LU R9, [R1+0x2b8] ;  /* 0x0002b80001097983 */ /* 0x000f220000300800 */
[----:B------:R-:W-:-:S03]  /*71a80*/  FMUL R5, R6, R5 ;  /* 0x0000000506057220 */ /* 0x000fc60000400000 */
[----:B------:R-:W4:Y:S04]  /*71a90*/  LDL.LU R13, [R1+0x2c4] ;  /* 0x0002c400010d7983 */ /* 0x000f280000300800 */
[----:B------:R-:W4:Y:S04]  /*71aa0*/  LDL.LU R12, [R1+0x2c8] ;  /* 0x0002c800010c7983 */ /* 0x000f280000300800 */
[----:B------:R0:W-:Y:S04]  /*71ab0*/  STL [R1+0x2044], R3 ;  /* 0x0020440301007387 */ /* 0x0001e80000100800 */
[----:B0-----:R-:W4:Y:S04]  /*71ac0*/  LDL.LU R3, [R1+0x2c0] ;  /* 0x0002c00001037983 */ /* 0x001f280000300800 */
[----:B------:R0:W-:Y:S04]  /*71ad0*/  STL [R1+0x314], R8 ;  /* 0x0003140801007387 */ /* 0x0001e80000100800 */
[----:B0-----:R-:W4:Y:S04]  /*71ae0*/  LDL.LU R8, [R1+0x215c] ;  /* 0x00215c0001087983 */ /* 0x001f280000300800 */
[----:B------:R0:W-:Y:S04]  /*71af0*/  STL [R1+0x310], R5 ;  /* 0x0003100501007387 */ /* 0x0001e80000100800 */
[----:B0-----:R-:W4:Y:S01]  /*71b00*/  LDL.LU R5, [R1+0x2cc] ;  /* 0x0002cc0001057983 */ /* 0x001f220000300800 */
[----:B---3--:R-:W-:-:S02]  /*71b10*/  FMUL R29, R7, R29 ;  /* 0x0000001d071d7220 */ /* 0x008fc40000400000 */
[C---:B-----5:R-:W-:Y:S02]  /*71b20*/  FMUL R2, R7.reuse, R2 ;  /* 0x0000000207027220 */ /* 0x060fe40000400000 */
[----:B--2---:R-:W-:Y:S02]  /*71b30*/  FMUL R0, R6, R0 ;  /* 0x0000000006007220 */ /* 0x004fe40000400000 */
[----:B------:R-:W2:Y:S04]  /*71b40*/  LDL.LU R6, [R1+0x2a8] ;  /* 0x0002a80001067983 */ /* 0x000ea80000300800 */
[----:B------:R0:W-:Y:S02]  /*71b50*/  STL [R1+0x30c], R0 ;  /* 0x00030c0001007387 */ /* 0x0001e40000100800 */
[----:B0-----:R-:W-:-:S02]  /*71b60*/  FMUL R0, R7, R28 ;  /* 0x0000001c07007220 */ /* 0x001fc40000400000 */
[----:B------:R-:W3:Y:S04]  /*71b70*/  LDL.LU R28, [R1+0x250] ;  /* 0x00025000011c7983 */ /* 0x000ee80000300800 */
[----:B------:R4:W-:Y:S04]  /*71b80*/  STL [R1+0x308], R0 ;  /* 0x0003080001007387 */ /* 0x0009e80000100800 */
[----:B------:R0:W-:Y:S01]  /*71b90*/  STL [R1+0x300], R29 ;  /* 0x0003001d01007387 */ /* 0x0001e20000100800 */
[----:B----4-:R-:W-:-:S03]  /*71ba0*/  FMUL R0, R7, R20 ;  /* 0x0000001407007220 */ /* 0x010fc60000400000 */
[----:B0-----:R-:W4:Y:S04]  /*71bb0*/  LDL.LU R29, [R1+0x254] ;  /* 0x00025400011d7983 */ /* 0x001f280000300800 */
[----:B------:R-:W5:Y:S04]  /*71bc0*/  LDL.LU R20, [R1+0x258] ;  /* 0x0002580001147983 */ /* 0x000f680000300800 */
[----:B------:R0:W-:Y:S04]  /*71bd0*/  STL [R1+0x2048], R0 ;  /* 0x0020480001007387 */ /* 0x0001e80000100800 */
[----:B0-----:R-:W3:Y:S04]  /*71be0*/  LDL.LU R0, [R1+0x2bc] ;  /* 0x0002bc0001007983 */ /* 0x001ee80000300800 */
[----:B------:R0:W-:Y:S04]  /*71bf0*/  STL [R1+0x2050], R2 ;  /* 0x0020500201007387 */ /* 0x0001e80000100800 */
[----:B0-----:R-:W3:Y:S01]  /*71c00*/  LDL.LU R2, [R1+0x2a0] ;  /* 0x0002a00001027983 */ /* 0x001ee20000300800 */
[----:B------:R-:W-:-:S02]  /*71c10*/  FMUL R4, R7, R4 ;  /* 0x0000000407047220 */ /* 0x000fc40000400000 */
[C---:B------:R-:W-:Y:S01]  /*71c20*/  FMUL R10, R7.reuse, R10 ;  /* 0x0000000a070a7220 */ /* 0x040fe20000400000 */
[----:B------:R-:W0:Y:S01]  /*71c30*/  MUFU.RCP R8, R8 ;  /* 0x0000000800087308 */ /* 0x000e220000001000 */
[C---:B------:R-:W-:Y:S02]  /*71c40*/  FMUL R9, R7.reuse, R9 ;  /* 0x0000000907097220 */ /* 0x040fe40000400000 */
[C---:B------:R-:W-:Y:S02]  /*71c50*/  FMUL R3, R7.reuse, R3 ;  /* 0x0000000307037220 */ /* 0x040fe40000400000 */
[C---:B--2---:R-:W-:Y:S02]  /*71c60*/  FMUL R6, R7.reuse, R6 ;  /* 0x0000000607067220 */ /* 0x044fe40000400000 */
[----:B---3--:R-:W-:-:S05]  /*71c70*/  FMUL R2, R7, R2 ;  /* 0x0000000207027220 */ /* 0x008fca0000400000 */
[----:B------:R1:W-:Y:S02]  /*71c80*/  STL [R1+0x2fc], R2 ;  /* 0x0002fc0201007387 */ /* 0x0003e40000100800 */
[C---:B-1----:R-:W-:Y:S02]  /*71c90*/  FMUL R2, R7.reuse, R19 ;  /* 0x0000001307027220 */ /* 0x042fe40000400000 */
[----:B------:R-:W2:Y:S04]  /*71ca0*/  LDL.LU R19, [R1+0x264] ;  /* 0x0002640001137983 */ /* 0x000ea80000300800 */
[----:B------:R1:W-:Y:S04]  /*71cb0*/  STL [R1+0x2ec], R2 ;  /* 0x0002ec0201007387 */ /* 0x0003e80000100800 */
[----:B-1----:R-:W3:Y:S04]  /*71cc0*/  LDL.LU R2, [R1+0x268] ;  /* 0x0002680001027983 */ /* 0x002ee80000300800 */
[----:B------:R1:W-:Y:S01]  /*71cd0*/  STL [R1+0x2f4], R6 ;  /* 0x0002f40601007387 */ /* 0x0003e20000100800 */
[----:B------:R-:W-:-:S02]  /*71ce0*/  FMUL R0, R7, R0 ;  /* 0x0000000007007220 */ /* 0x000fc40000400000 */
[C---:B-1----:R-:W-:Y:S02]  /*71cf0*/  FMUL R6, R7.reuse, R17 ;  /* 0x0000001107067220 */ /* 0x042fe40000400000 */
[----:B------:R-:W2:Y:S04]  /*71d00*/  LDL.LU R17, [R1+0x26c] ;  /* 0x00026c0001117983 */ /* 0x000ea80000300800 */
[----:B------:R1:W-:Y:S04]  /*71d10*/  STL [R1+0x2e4], R6 ;  /* 0x0002e40601007387 */ /* 0x0003e80000100800 */
[----:B-1----:R-:W2:Y:S04]  /*71d20*/  LDL.LU R6, [R1+0x270] ;  /* 0x0002700001067983 */ /* 0x002ea80000300800 */
[----:B------:R1:W-:Y:S04]  /*71d30*/  STL [R1+0x2f0], R4 ;  /* 0x0002f00401007387 */ /* 0x0003e80000100800 */
[----:B-1----:R-:W3:Y:S04]  /*71d40*/  LDL.LU R4, [R1+0x274] ;  /* 0x0002740001047983 */ /* 0x002ee80000300800 */
[----:B------:R1:W-:Y:S04]  /*71d50*/  STL [R1+0x2d8], R10 ;  /* 0x0002d80a01007387 */ /* 0x0003e80000100800 */
[----:B-1----:R-:W3:Y:S04]  /*71d60*/  LDL.LU R10, [R1+0x2158] ;  /* 0x00215800010a7983 */ /* 0x002ee80000300800 */
[----:B------:R1:W-:Y:S04]  /*71d70*/  STL [R1+0x2e8], R9 ;  /* 0x0002e80901007387 */ /* 0x0003e80000100800 */
[----:B-1----:R-:W3:Y:S04]  /*71d80*/  LDL.LU R9, [R1+0x2154] ;  /* 0x0021540001097983 */ /* 0x002ee80000300800 */
[----:B------:R1:W-:Y:S02]  /*71d90*/  STL [R1+0x2d4], R0 ;  /* 0x0002d40001007387 */ /* 0x0003e40000100800 */
[----:B-1----:R-:W-:-:S02]  /*71da0*/  FMUL R0, R7, R13 ;  /* 0x0000000d07007220 */ /* 0x002fc40000400000 */
[----:B------:R-:W3:Y:S04]  /*71db0*/  LDL.LU R13, [R1+0x27c] ;  /* 0x00027c00010d7983 */ /* 0x000ee80000300800 */
[----:B------:R1:W-:Y:S04]  /*71dc0*/  STL [R1+0x2e0], R3 ;  /* 0x0002e00301007387 */ /* 0x0003e80000100800 */
[----:B------:R0:W-:Y:S01]  /*71dd0*/  STL [R1+0x2c4], R0 ;  /* 0x0002c40001007387 */ /* 0x0001e20000100800 */
[----:B-1----:R-:W-:-:S03]  /*71de0*/  FMUL R3, R7, R12 ;  /* 0x0000000c07037220 */ /* 0x002fc60000400000 */
[----:B------:R-:W3:Y:S01]  /*71df0*/  LDL.LU R12, [R1+0x280] ;  /* 0x00028000010c7983 */ /* 0x000ee20000300800 */
[----:B0-----:R-:W-:-:S03]  /*71e00*/  FMUL R0, R7, R5 ;  /* 0x0000000507007220 */ /* 0x001fc60000400000 */
[----:B------:R0:W-:Y:S04]  /*71e10*/  STL [R1+0x204c], R3 ;  /* 0x00204c0301007387 */ /* 0x0001e80000100800 */
[----:B------:R-:W3:Y:S04]  /*71e20*/  LDL.LU R7, [R1+0x260] ;  /* 0x0002600001077983 */ /* 0x000ee80000300800 */
[----:B------:R-:W3:Y:S01]  /*71e30*/  LDL.LU R5, [R1+0x288] ;  /* 0x0002880001057983 */ /* 0x000ee20000300800 */
[----:B0-----:R-:W-:-:S03]  /*71e40*/  FMUL R3, R8, R28 ;  /* 0x0000001c08037220 */ /* 0x001fc60000400000 */
[----:B------:R-:W-:Y:S04]  /*71e50*/  STL [R1+0x2bc], R0 ;  /* 0x0002bc0001007387 */ /* 0x000fe80000100800 */
[----:B------:R-:W3:Y:S04]  /*71e60*/  LDL.LU R28, [R1+0x28c] ;  /* 0x00028c00011c7983 */ /* 0x000ee80000300800 */
[----:B------:R0:W-:Y:S04]  /*71e70*/  STL [R1+0x2054], R3 ;  /* 0x0020540301007387 */ /* 0x0001e80000100800 */
[----:B0-----:R-:W3:Y:S01]  /*71e80*/  LDL.LU R3, [R1+0x25c] ;  /* 0x00025c0001037983 */ /* 0x001ee20000300800 */
[----:B----4-:R-:W-:-:S02]  /*71e90*/  FMUL R29, R8, R29 ;  /* 0x0000001d081d7220 */ /* 0x010fc40000400000 */
[----:B-----5:R-:W-:-:S03]  /*71ea0*/  FMUL R0, R8, R20 ;  /* 0x0000001408007220 */ /* 0x020fc60000400000 */
[----:B------:R0:W-:Y:S04]  /*71eb0*/  STL [R1+0x2cc], R29 ;  /* 0x0002cc1d01007387 */ /* 0x0001e80000100800 */
[----:B0-----:R-:W4:Y:S04]  /*71ec0*/  LDL.LU R29, [R1+0x210] ;  /* 0x00021000011d7983 */ /* 0x001f280000300800 */
[----:B------:R-:W5:Y:S04]  /*71ed0*/  LDL.LU R20, [R1+0x214] ;  /* 0x0002140001147983 */ /* 0x000f680000300800 */
[----:B------:R0:W-:Y:S04]  /*71ee0*/  STL [R1+0x2058], R0 ;  /* 0x0020580001007387 */ /* 0x0001e80000100800 */
[----:B0-----:R-:W4:Y:S01]  /*71ef0*/  LDL.LU R0, [R1+0x284] ;  /* 0x0002840001007983 */ /* 0x001f220000300800 */
[----:B--2---:R-:W-:-:S02]  /*71f00*/  FMUL R6, R8, R6 ;  /* 0x0000000608067220 */ /* 0x004fc40000400000 */
[C---:B---3--:R-:W-:Y:S02]  /*71f10*/  FMUL R7, R8.reuse, R7 ;  /* 0x0000000708077220 */ /* 0x048fe40000400000 */
[----:B------:R-:W-:-:S05]  /*71f20*/  FMUL R3, R8, R3 ;  /* 0x0000000308037220 */ /* 0x000fca0000400000 */
[----:B------:R0:W-:Y:S02]  /*71f30*/  STL [R1+0x2c0], R3 ;  /* 0x0002c00301007387 */ /* 0x0001e40000100800 */
[C---:B0-----:R-:W-:Y:S02]  /*71f40*/  FMUL R3, R8.reuse, R19 ;  /* 0x0000001308037220 */ /* 0x041fe40000400000 */
[----:B------:R-:W2:Y:S04]  /*71f50*/  LDL.LU R19, [R1+0x21c] ;  /* 0x00021c0001137983 */ /* 0x000ea80000300800 */
[----:B------:R0:W-:Y:S04]  /*71f60*/  STL [R1+0x2b8], R7 ;  /* 0x0002b80701007387 */ /* 0x0001e80000100800 */
[----:B------:R1:W-:Y:S01]  /*71f70*/  STL [R1+0x2b4], R3 ;  /* 0x0002b40301007387 */ /* 0x0003e20000100800 */
[----:B0-----:R-:W-:-:S02]  /*71f80*/  FMUL R7, R8, R2 ;  /* 0x0000000208077220 */ /* 0x001fc40000400000 */
[C---:B------:R-:W-:Y:S01]  /*71f90*/  FMUL R2, R8.reuse, R17 ;  /* 0x0000001108027220 */ /* 0x040fe20000400000 */
[----:B-1----:R-:W3:Y:S04]  /*71fa0*/  LDL.LU R3, [R1+0x220] ;  /* 0x0002200001037983 */ /* 0x002ee80000300800 */
[----:B------:R0:W-:Y:S04]  /*71fb0*/  STL [R1+0x2b0], R7 ;  /* 0x0002b00701007387 */ /* 0x0001e80000100800 */
[----:B------:R-:W2:Y:S04]  /*71fc0*/  LDL.LU R17, [R1+0x224] ;  /* 0x0002240001117983 */ /* 0x000ea80000300800 */
[----:B------:R1:W-:Y:S04]  /*71fd0*/  STL [R1+0x2ac], R2 ;  /* 0x0002ac0201007387 */ /* 0x0003e80000100800 */
[----:B0-----:R-:W2:Y:S04]  /*71fe0*/  LDL.LU R7, [R1+0x228] ;  /* 0x0002280001077983 */ /* 0x001ea80000300800 */
[----:B------:R0:W-:Y:S01]  /*71ff0*/  STL [R1+0x2a8], R6 ;  /* 0x0002a80601007387 */ /* 0x0001e20000100800 */
[----:B-1----:R-:W-:-:S03]  /*72000*/  FMUL R2, R8, R4 ;  /* 0x0000000408027220 */ /* 0x002fc60000400000 */
[----:B0-----:R-:W2:Y:S04]  /*72010*/  LDL.LU R6, [R1+0x22c] ;  /* 0x00022c0001067983 */ /* 0x001ea80000300800 */
[----:B------:R-:W2:Y:S04]  /*72020*/  LDL.LU R4, [R1+0x230] ;  /* 0x0002300001047983 */ /* 0x000ea80000300800 */
[----:B------:R0:W-:Y:S04]  /*72030*/  STL [R1+0x205c], R2 ;  /* 0x00205c0201007387 */ /* 0x0001e80000100800 */
[----:B0-----:R-:W2:Y:S02]  /*72040*/  LDL.LU R2, [R1+0x278] ;  /* 0x0002780001027983 */ /* 0x001ea40000300800 */
[----:B--2---:R-:W-:-:S05]  /*72050*/  FMUL R2, R8, R2 ;  /* 0x0000000208027220 */ /* 0x004fca0000400000 */
[----:B------:R0:W-:Y:S02]  /*72060*/  STL [R1+0x2a0], R2 ;  /* 0x0002a00201007387 */ /* 0x0001e40000100800 */
[C---:B0-----:R-:W-:Y:S02]  /*72070*/  FMUL R2, R8.reuse, R13 ;  /* 0x0000000d08027220 */ /* 0x041fe40000400000 */
[----:B------:R-:W2:Y:S04]  /*72080*/  LDL.LU R13, [R1+0x234] ;  /* 0x00023400010d7983 */ /* 0x000ea80000300800 */
[----:B------:R0:W-:Y:S02]  /*72090*/  STL [R1+0x29c], R2 ;  /* 0x00029c0201007387 */ /* 0x0001e40000100800 */
[----:B0-----:R-:W-:-:S02]  /*720a0*/  FMUL R2, R8, R12 ;  /* 0x0000000c08027220 */ /* 0x001fc40000400000 */
[----:B------:R-:W2:Y:S04]  /*720b0*/  LDL.LU R12, [R1+0x238] ;  /* 0x00023800010c7983 */ /* 0x000ea80000300800 */
[----:B------:R4:W-:Y:S02]  /*720c0*/  STL [R1+0x298], R2 ;  /* 0x0002980201007387 */ /* 0x0009e40000100800 */
[C---:B----4-:R-:W-:Y:S02]  /*720d0*/  FMUL R2, R8.reuse, R0 ;  /* 0x0000000008027220 */ /* 0x050fe40000400000 */
[----:B------:R-:W-:-:S03]  /*720e0*/  FMUL R0, R8, R5 ;  /* 0x0000000508007220 */ /* 0x000fc60000400000 */
[----:B------:R-:W-:Y:S04]  /*720f0*/  STL [R1+0x2060], R2 ;  /* 0x0020600201007387 */ /* 0x000fe80000100800 */
[----:B------:R-:W4:Y:S04]  /*72100*/  LDL.LU R5, [R1+0x23c] ;  /* 0x00023c0001057983 */ /* 0x000f280000300800 */
[----:B------:R0:W-:Y:S02]  /*72110*/  STL [R1+0x2064], R0 ;  /* 0x0020640001007387 */ /* 0x0001e40000100800 */
[----:B0-----:R-:W-:-:S02]  /*72120*/  FMUL R0, R8, R28 ;  /* 0x0000001c08007220 */ /* 0x001fc40000400000 */
[----:B------:R-:W2:Y:S04]  /*72130*/  LDL.LU R8, [R1+0x218] ;  /* 0x0002180001087983 */ /* 0x000ea80000300800 */
[----:B------:R-:W3:Y:S01]  /*72140*/  LDL.LU R28, [R1+0x240] ;  /* 0x00024000011c7983 */ /* 0x000ee20000300800 */
[----:B------:R-:W0:Y:S03]  /*72150*/  MUFU.RCP R9, R9 ;  /* 0x0000000900097308 */ /* 0x000e260000001000 */
[----:B------:R5:W-:Y:S01]  /*72160*/  STL [R1+0x28c], R0 ;  /* 0x00028c0001007387 */ /* 0x000be20000100800 */
[C---:B0-----:R-:W-:Y:S02]  /*72170*/  FMUL R2, R9.reuse, R29 ;  /* 0x0000001d09027220 */ /* 0x041fe40000400000 */
[----:B-----5:R-:W-:-:S03]  /*72180*/  FMUL R0, R9, R20 ;  /* 0x0000001409007220 */ /* 0x020fc60000400000 */
[----:B------:R-:W-:Y:S04]  /*72190*/  STL [R1+0x2068], R2 ;  /* 0x0020680201007387 */ /* 0x000fe80000100800 */
[----:B------:R-:W5:Y:S04]  /*721a0*/  LDL.LU R29, [R1+0x244] ;  /* 0x00024400011d7983 */ /* 0x000f680000300800 */
[----:B------:R-:W4:Y:S04]  /*721b0*/  LDL.LU R20, [R1+0x248] ;  /* 0x0002480001147983 */ /* 0x000f280000300800 */
[----:B------:R0:W-:Y:S02]  /*721c0*/  STL [R1+0x206c], R0 ;  /* 0x00206c0001007387 */ /* 0x0001e40000100800 */
[----:B0-----:R-:W-:-:S02]  /*721d0*/  FMUL R0, R9, R19 ;  /* 0x0000001309007220 */ /* 0x001fc40000400000 */
[----:B------:R-:W4:Y:S01]  /*721e0*/  LDL.LU R19, [R1+0x24c] ;  /* 0x00024c0001137983 */ /* 0x000f220000300800 */
[C---:B------:R-:W-:Y:S02]  /*721f0*/  FMUL R7, R9.reuse, R7 ;  /* 0x0000000709077220 */ /* 0x040fe40000400000 */
[----:B--2---:R-:W-:-:S05]  /*72200*/  FMUL R2, R9, R8 ;  /* 0x0000000809027220 */ /* 0x004fca0000400000 */
[----:B------:R3:W-:Y:S04]  /*72210*/  STL [R1+0x280], R2 ;  /* 0x0002800201007387 */ /* 0x0007e80000100800 */
[----:B------:R0:W-:Y:S01]  /*72220*/  STL [R1+0x27c], R0 ;  /* 0x00027c0001007387 */ /* 0x0001e20000100800 */
[C---:B---3--:R-:W-:Y:S02]  /*72230*/  FMUL R2, R9.reuse, R3 ;  /* 0x0000000309027220 */ /* 0x048fe40000400000 */
[----:B0-----:R-:W-:-:S03]  /*72240*/  FMUL R0, R9, R17 ;  /* 0x0000001109007220 */ /* 0x001fc60000400000 */
[----:B------:R0:W-:Y:S04]  /*72250*/  STL [R1+0x2070], R2 ;  /* 0x0020700201007387 */ /* 0x0001e80000100800 */
[----:B------:R-:W2:Y:S04]  /*72260*/  LDL.LU R3, [R1+0x1d4] ;  /* 0x0001d40001037983 */ /* 0x000ea80000300800 */
[----:B------:R-:W3:Y:S04]  /*72270*/  LDL.LU R17, [R1+0x1d8] ;  /* 0x0001d80001117983 */ /* 0x000ee80000300800 */
[----:B------:R1:W-:Y:S01]  /*72280*/  STL [R1+0x2074], R0 ;  /* 0x0020740001007387 */ /* 0x0003e20000100800 */
[----:B0-----:R-:W-:-:S03]  /*72290*/  FMUL R2, R9, R4 ;  /* 0x0000000409027220 */ /* 0x001fc60000400000 */
[----:B------:R-:W-:Y:S04]  /*722a0*/  STL [R1+0x270], R7 ;  /* 0x0002700701007387 */ /* 0x000fe80000100800 */
[----:B------:R-:W3:Y:S01]  /*722b0*/  LDL.LU R4, [R1+0x1dc] ;  /* 0x0001dc0001047983 */ /* 0x000ee20000300800 */
[----:B-1----:R-:W-:-:S05]  /*722c0*/  FMUL R0, R9, R6 ;  /* 0x0000000609007220 */ /* 0x002fca0000400000 */
[----:B------:R0:W-:Y:S04]  /*722d0*/  STL [R1+0x26c], R0 ;  /* 0x00026c0001007387 */ /* 0x0001e80000100800 */
[----:B------:R-:W-:Y:S01]  /*722e0*/  STL [R1+0x2078], R2 ;  /* 0x0020780201007387 */ /* 0x000fe20000100800 */
[----:B0-----:R-:W-:-:S05]  /*722f0*/  FMUL R0, R9, R13 ;  /* 0x0000000d09007220 */ /* 0x001fca0000400000 */
[----:B------:R0:W-:Y:S04]  /*72300*/  STL [R1+0x207c], R0 ;  /* 0x00207c0001007387 */ /* 0x0001e80000100800 */
[----:B------:R-:W3:Y:S01]  /*72310*/  LDL.LU R13, [R1+0x1e0] ;  /* 0x0001e000010d7983 */ /* 0x000ee20000300800 */
[----:B0-----:R-:W-:-:S03]  /*72320*/  FMUL R0, R9, R12 ;  /* 0x0000000c09007220 */ /* 0x001fc60000400000 */
[----:B------:R-:W3:Y:S04]  /*72330*/  LDL.LU R12, [R1+0x1e4] ;  /* 0x0001e400010c7983 */ /* 0x000ee80000300800 */
[----:B------:R4:W-:Y:S01]  /*72340*/  STL [R1+0x260], R0 ;  /* 0x0002600001007387 */ /* 0x0009e20000100800 */
[----:B------:R-:W-:-:S03]  /*72350*/  FMUL R2, R9, R28 ;  /* 0x0000001c09027220 */ /* 0x000fc60000400000 */
[----:B------:R-:W3:Y:S04]  /*72360*/  LDL.LU R7, [R1+0x1f0] ;  /* 0x0001f00001077983 */ /* 0x000ee80000300800 */
[----:B------:R-:W3:Y:S01]  /*72370*/  LDL.LU R8, [R1+0x1f4] ;  /* 0x0001f40001087983 */ /* 0x000ee20000300800 */
[----:B----4-:R-:W-:-:S03]  /*72380*/  FMUL R0, R9, R5 ;  /* 0x0000000509007220 */ /* 0x010fc60000400000 */
[----:B------:R-:W4:Y:S04]  /*72390*/  LDL.LU R6, [R1+0x1f8] ;  /* 0x0001f80001067983 */ /* 0x000f280000300800 */
[----:B------:R-:W-:Y:S04]  /*723a0*/  STL [R1+0x25c], R0 ;  /* 0x00025c0001007387 */ /* 0x000fe80000100800 */
[----:B------:R-:W3:Y:S04]  /*723b0*/  LDL.LU R5, [R1+0x1fc] ;  /* 0x0001fc0001057983 */ /* 0x000ee80000300800 */
[----:B------:R-:W3:Y:S04]  /*723c0*/  LDL.LU R28, [R1+0x200] ;  /* 0x00020000011c7983 */ /* 0x000ee80000300800 */
[----:B------:R0:W-:Y:S04]  /*723d0*/  STL [R1+0x2080], R2 ;  /* 0x0020800201007387 */ /* 0x0001e80000100800 */
[----:B0-----:R-:W3:Y:S01]  /*723e0*/  LDL.LU R2, [R1+0x1d0] ;  /* 0x0001d00001027983 */ /* 0x001ee20000300800 */
[C---:B-----5:R-:W-:Y:S01]  /*723f0*/  FMUL R0, R9.reuse, R29 ;  /* 0x0000001d09007220 */ /* 0x060fe20000400000 */
[----:B------:R-:W2:Y:S04]  /*72400*/  MUFU.RCP R10, R10 ;  /* 0x0000000a000a7308 */ /* 0x000ea80000001000 */
[----:B------:R0:W-:Y:S04]  /*72410*/  STL [R1+0x2084], R0 ;  /* 0x0020840001007387 */ /* 0x0001e80000100800 */
[----:B------:R-:W5:Y:S01]  /*72420*/  LDL.LU R29, [R1+0x204] ;  /* 0x00020400011d7983 */ /* 0x000f620000300800 */
[----:B0-----:R-:W-:-:S03]  /*72430*/  FMUL R0, R9, R20 ;  /* 0x0000001409007220 */ /* 0x001fc60000400000 */
[----:B------:R-:W4:Y:S04]  /*72440*/  LDL.LU R20, [R1+0x208] ;  /* 0x0002080001147983 */ /* 0x000f280000300800 */
[----:B------:R0:W-:Y:S02]  /*72450*/  STL [R1+0x250], R0 ;  /* 0x0002500001007387 */ /* 0x0001e40000100800 */
[----:B0-----:R-:W-:Y:S02]  /*72460*/  FMUL R0, R9, R19 ;  /* 0x0000001309007220 */ /* 0x001fe40000400000 */
[----:B------:R-:W4:Y:S04]  /*72470*/  LDL.LU R19, [R1+0x20c] ;  /* 0x00020c0001137983 */ /* 0x000f280000300800 */
[----:B------:R3:W-:Y:S01]  /*72480*/  STL [R1+0x248], R0 ;  /* 0x0002480001007387 */ /* 0x0007e20000100800 */
[----:B--2---:R-:W-:-:S02]  /*72490*/  FMUL R3, R10, R3 ;  /* 0x000000030a037220 */ /* 0x004fc40000400000 */
[C---:B---3--:R-:W-:Y:S02]  /*724a0*/  FMUL R0, R10.reuse, R2 ;  /* 0x000000020a007220 */ /* 0x048fe40000400000 */
[----:B------:R-:W-:-:S03]  /*724b0*/  FMUL R2, R10, R17 ;  /* 0x000000110a027220 */ /* 0x000fc60000400000 */
[----:B------:R0:W-:Y:S04]  /*724c0*/  STL [R1+0x2088], R0 ;  /* 0x0020880001007387 */ /* 0x0001e80000100800 */
[----:B0-----:R-:W2:Y:S04]  /*724d0*/  LDL.LU R0, [R1+0x1ec] ;  /* 0x0001ec0001007983 */ /* 0x001ea80000300800 */
[----:B------:R-:W3:Y:S04]  /*724e0*/  LDL.LU R17, [R1+0x198] ;  /* 0x0001980001117983 */ /* 0x000ee80000300800 */
[----:B------:R-:W-:Y:S04]  /*724f0*/  STL [R1+0x240], R3 ;  /* 0x0002400301007387 */ /* 0x000fe80000100800 */
[----:B------:R-:W2:Y:S04]  /*72500*/  LDL.LU R9, [R1+0x19c] ;  /* 0x00019c0001097983 */ /* 0x000ea80000300800 */
[----:B------:R0:W-:Y:S04]  /*72510*/  STL [R1+0x208c], R2 ;  /* 0x00208c0201007387 */ /* 0x0001e80000100800 */
[----:B0-----:R-:W2:Y:S01]  /*72520*/  LDL.LU R2, [R1+0x1e8] ;  /* 0x0001e80001027983 */ /* 0x001ea20000300800 */
[----:B------:R-:W-:-:S02]  /*72530*/  FMUL R3, R10, R4 ;  /* 0x000000040a037220 */ /* 0x000fc40000400000 */
[C---:B------:R-:W-:Y:S01]  /*72540*/  FMUL R13, R10.reuse, R13 ;  /* 0x0000000d0a0d7220 */ /* 0x040fe20000400000 */
[----:B------:R-:W3:Y:S01]  /*72550*/  LDL.LU R4, [R1+0x1a0] ;  /* 0x0001a00001047983 */ /* 0x000ee20000300800 */
[----:B------:R-:W-:-:S03]  /*72560*/  FMUL R12, R10, R12 ;  /* 0x0000000c0a0c7220 */ /* 0x000fc60000400000 */
[----:B------:R0:W-:Y:S04]  /*72570*/  STL [R1+0x2090], R3 ;  /* 0x0020900301007387 */ /* 0x0001e80000100800 */
[----:B0-----:R-:W3:Y:S04]  /*72580*/  LDL.LU R3, [R1+0x194] ;  /* 0x0001940001037983 */ /* 0x001ee80000300800 */
[----:B------:R0:W-:Y:S04]  /*72590*/  STL [R1+0x234], R13 ;  /* 0x0002340d01007387 */ /* 0x0001e80000100800 */
[----:B0-----:R-:W3:Y:S04]  /*725a0*/  LDL.LU R13, [R1+0x2150] ;  /* 0x00215000010d7983 */ /* 0x001ee80000300800 */
[----:B------:R0:W-:Y:S04]  /*725b0*/  STL [R1+0x230], R12 ;  /* 0x0002300c01007387 */ /* 0x0001e80000100800 */
[----:B0-----:R-:W3:Y:S01]  /*725c0*/  LDL.LU R12, [R1+0x214c] ;  /* 0x00214c00010c7983 */ /* 0x001ee20000300800 */
[----:B--2---:R-:W-:-:S05]  /*725d0*/  FMUL R2, R10, R2 ;  /* 0x000000020a027220 */ /* 0x004fca0000400000 */
[----:B------:R0:W-:Y:S02]  /*725e0*/  STL [R1+0x22c], R2 ;  /* 0x00022c0201007387 */ /* 0x0001e40000100800 */
[C---:B0-----:R-:W-:Y:S02]  /*725f0*/  FMUL R2, R10.reuse, R0 ;  /* 0x000000000a027220 */ /* 0x041fe40000400000 */
[C---:B------:R-:W-:Y:S02]  /*72600*/  FMUL R0, R10.reuse, R7 ;  /* 0x000000070a007220 */ /* 0x040fe40000400000 */
[----:B------:R-:W2:Y:S04]  /*72610*/  LDL.LU R7, [R1+0x1a4] ;  /* 0x0001a40001077983 */ /* 0x000ea80000300800 */
[----:B------:R0:W-:Y:S04]  /*72620*/  STL [R1+0x228], R2 ;  /* 0x0002280201007387 */ /* 0x0001e80000100800 */
[----:B------:R4:W-:Y:S01]  /*72630*/  STL [R1+0x224], R0 ;  /* 0x0002240001007387 */ /* 0x0009e20000100800 */
[----:B0-----:R-:W-:-:S03]  /*72640*/  FMUL R2, R10, R8 ;  /* 0x000000080a027220 */ /* 0x001fc60000400000 */
[----:B------:R-:W2:Y:S01]  /*72650*/  LDL.LU R8, [R1+0x1ac] ;  /* 0x0001ac0001087983 */ /* 0x000ea20000300800 */
[----:B----4-:R-:W-:-:S03]  /*72660*/  FMUL R0, R10, R6 ;  /* 0x000000060a007220 */ /* 0x010fc60000400000 */
[----:B------:R0:W-:Y:S04]  /*72670*/  STL [R1+0x220], R2 ;  /* 0x0002200201007387 */ /* 0x0001e80000100800 */
[----:B------:R-:W4:Y:S04]  /*72680*/  LDL.LU R6, [R1+0x1b0] ;  /* 0x0001b00001067983 */ /* 0x000f280000300800 */
[----:B------:R1:W-:Y:S01]  /*72690*/  STL [R1+0x21c], R0 ;  /* 0x00021c0001007387 */ /* 0x0003e20000100800 */
[C---:B0-----:R-:W-:Y:S02]  /*726a0*/  FMUL R2, R10.reuse, R28 ;  /* 0x0000001c0a027220 */ /* 0x041fe40000400000 */
[----:B-1----:R-:W-:-:S02]  /*726b0*/  FMUL R0, R10, R5 ;  /* 0x000000050a007220 */ /* 0x002fc40000400000 */
[----:B------:R-:W2:Y:S04]  /*726c0*/  LDL.LU R5, [R1+0x1b4] ;  /* 0x0001b40001057983 */ /* 0x000ea80000300800 */
[----:B------:R-:W-:Y:S04]  /*726d0*/  STL [R1+0x218], R0 ;  /* 0x0002180001007387 */ /* 0x000fe80000100800 */
[----:B------:R0:W-:Y:S04]  /*726e0*/  STL [R1+0x2094], R2 ;  /* 0x0020940201007387 */ /* 0x0001e80000100800 */
[----:B0-----:R-:W2:Y:S01]  /*726f0*/  LDL.LU R2, [R1+0x190] ;  /* 0x0001900001027983 */ /* 0x001ea20000300800 */
[----:B------:R-:W3:Y:S01]  /*72700*/  MUFU.RCP R11, R11 ;  /* 0x0000000b000b7308 */ /* 0x000ee20000001000 */
[----:B-----5:R-:W-:-:S02]  /*72710*/  FMUL R29, R10, R29 ;  /* 0x0000001d0a1d7220 */ /* 0x020fc40000400000 */
[C---:B------:R-:W-:Y:S01]  /*72720*/  FMUL R0, R10.reuse, R20 ;  /* 0x000000140a007220 */ /* 0x040fe20000400000 */
[----:B------:R-:W5:Y:S04]  /*72730*/  LDL.LU R28, [R1+0x1b8] ;  /* 0x0001b800011c7983 */ /* 0x000f680000300800 */
[----:B------:R0:W-:Y:S04]  /*72740*/  STL [R1+0x210], R29 ;  /* 0x0002101d01007387 */ /* 0x0001e80000100800 */
[----:B------:R1:W-:Y:S04]  /*72750*/  STL [R1+0x2098], R0 ;  /* 0x0020980001007387 */ /* 0x0003e80000100800 */
[----:B0-----:R-:W4:Y:S01]  /*72760*/  LDL.LU R29, [R1+0x1bc] ;  /* 0x0001bc00011d7983 */ /* 0x001f220000300800 */
[----:B-1----:R-:W-:-:S03]  /*72770*/  FMUL R0, R10, R19 ;  /* 0x000000130a007220 */ /* 0x002fc60000400000 */
[----:B------:R-:W4:Y:S04]  /*72780*/  LDL.LU R20, [R1+0x1c0] ;  /* 0x0001c00001147983 */ /* 0x000f280000300800 */
[----:B------:R3:W-:Y:S04]  /*72790*/  STL [R1+0x204], R0 ;  /* 0x0002040001007387 */ /* 0x0007e80000100800 */
[----:B------:R-:W4:Y:S01]  /*727a0*/  LDL.LU R19, [R1+0x1c4] ;  /* 0x0001c40001137983 */ /* 0x000f220000300800 */
[C---:B---3--:R-:W-:Y:S02]  /*727b0*/  FMUL R0, R11.reuse, R17 ;  /* 0x000000110b007220 */ /* 0x048fe40000400000 */
[----:B--2---:R-:W-:-:S02]  /*727c0*/  FMUL R10, R11, R2 ;  /* 0x000000020b0a7220 */ /* 0x004fc40000400000 */
[C---:B------:R-:W-:Y:S02]  /*727d0*/  FMUL R2, R11.reuse, R3 ;  /* 0x000000030b027220 */ /* 0x040fe40000400000 */
[C---:B------:R-:W-:Y:S01]  /*727e0*/  FMUL R3, R11.reuse, R9 ;  /* 0x000000090b037220 */ /* 0x040fe20000400000 */
[----:B------:R-:W-:Y:S04]  /*727f0*/  STL [R1+0x200], R10 ;  /* 0x0002000a01007387 */ /* 0x000fe80000100800 */
[----:B------:R-:W2:Y:S04]  /*72800*/  LDL.LU R17, [R1+0x1c8] ;  /* 0x0001c80001117983 */ /* 0x000ea80000300800 */
[----:B------:R0:W-:Y:S04]  /*72810*/  STL [R1+0x1fc], R2 ;  /* 0x0001fc0201007387 */ /* 0x0001e80000100800 */
[----:B------:R-:W-:Y:S04]  /*72820*/  STL [R1+0x1f8], R0 ;  /* 0x0001f80001007387 */ /* 0x000fe80000100800 */
[----:B------:R1:W-:Y:S01]  /*72830*/  STL [R1+0x209c], R3 ;  /* 0x00209c0301007387 */ /* 0x0003e20000100800 */
[----:B0-----:R-:W-:-:S03]  /*72840*/  FMUL R2, R11, R4 ;  /* 0x000000040b027220 */ /* 0x001fc60000400000 */
[----:B------:R-:W3:Y:S04]  /*72850*/  LDL.LU R4, [R1+0x150] ;  /* 0x0001500001047983 */ /* 0x000ee80000300800 */
[----:B-1----:R-:W2:Y:S04]  /*72860*/  LDL.LU R3, [R1+0x154] ;  /* 0x0001540001037983 */ /* 0x002ea80000300800 */
[----:B------:R-:W2:Y:S04]  /*72870*/  LDL.LU R10, [R1+0x158] ;  /* 0x00015800010a7983 */ /* 0x000ea80000300800 */
[----:B------:R-:W2:Y:S04]  /*72880*/  LDL.LU R9, [R1+0x15c] ;  /* 0x00015c0001097983 */ /* 0x000ea80000300800 */
[----:B------:R0:W-:Y:S04]  /*72890*/  STL [R1+0x20a0], R2 ;  /* 0x0020a00201007387 */ /* 0x0001e80000100800 */
[----:B0-----:R-:W2:Y:S01]  /*728a0*/  LDL.LU R2, [R1+0x1a8] ;  /* 0x0001a80001027983 */ /* 0x001ea20000300800 */
[----:B------:R-:W-:-:S03]  /*728b0*/  FMUL R0, R11, R7 ;  /* 0x000000070b007220 */ /* 0x000fc60000400000 */
[----:B------:R-:W3:Y:S04]  /*728c0*/  LDL.LU R7, [R1+0x160] ;  /* 0x0001600001077983 */ /* 0x000ee80000300800 */
[----:B------:R0:W-:Y:S02]  /*728d0*/  STL [R1+0x20a4], R0 ;  /* 0x0020a40001007387 */ /* 0x0001e40000100800 */
[C---:B0-----:R-:W-:Y:S02]  /*728e0*/  FMUL R0, R11.reuse, R8 ;  /* 0x000000080b007220 */ /* 0x041fe40000400000 */
[----:B--2---:R-:W-:-:S05]  /*728f0*/  FMUL R2, R11, R2 ;  /* 0x000000020b027220 */ /* 0x004fca0000400000 */
[----:B------:R4:W-:Y:S04]  /*72900*/  STL [R1+0x1e8], R2 ;  /* 0x0001e80201007387 */ /* 0x0009e80000100800 */
[----:B------:R-:W2:Y:S01]  /*72910*/  LDL.LU R8, [R1+0x164] ;  /* 0x0001640001087983 */ /* 0x000ea20000300800 */
[----:B----4-:R-:W-:-:S03]  /*72920*/  FMUL R2, R11, R6 ;  /* 0x000000060b027220 */ /* 0x010fc60000400000 */
[----:B------:R-:W-:Y:S04]  /*72930*/  STL [R1+0x1e4], R0 ;  /* 0x0001e40001007387 */ /* 0x000fe80000100800 */
[----:B------:R0:W-:Y:S04]  /*72940*/  STL [R1+0x20a8], R2 ;  /* 0x0020a80201007387 */ /* 0x0001e80000100800 */
[----:B0-----:R-:W4:Y:S01]  /*72950*/  LDL.LU R2, [R1+0x1cc] ;  /* 0x0001cc0001027983 */ /* 0x001f220000300800 */
[----:B------:R-:W-:-:S03]  /*72960*/  FMUL R0, R11, R5 ;  /* 0x000000050b007220 */ /* 0x000fc60000400000 */
[----:B------:R-:W2:Y:S04]  /*72970*/  LDL.LU R6, [R1+0x168] ;  /* 0x0001680001067983 */ /* 0x000ea80000300800 */
[----:B------:R-:W2:Y:S04]  /*72980*/  LDL.LU R5, [R1+0x16c] ;  /* 0x00016c0001057983 */ /* 0x000ea80000300800 */
[----:B------:R5:W-:Y:S01]  /*72990*/  STL [R1+0x20ac], R0 ;  /* 0x0020ac0001007387 */ /* 0x000be20000100800 */
[----:B------:R-:W0:Y:S01]  /*729a0*/  MUFU.RCP R12, R12 ;  /* 0x0000000c000c7308 */ /* 0x000e220000001000 */
[----:B-----5:R-:W-:-:S02]  /*729b0*/  FMUL R0, R11, R28 ;  /* 0x0000001c0b007220 */ /* 0x020fc40000400000 */
[----:B------:R-:W5:Y:S04]  /*729c0*/  LDL.LU R28, [R1+0x170] ;  /* 0x00017000011c7983 */ /* 0x000f680000300800 */
[----:B------:R1:W-:Y:S01]  /*729d0*/  STL [R1+0x1d8], R0 ;  /* 0x0001d80001007387 */ /* 0x0003e20000100800 */
[C---:B------:R-:W-:Y:S02]  /*729e0*/  FMUL R29, R11.reuse, R29 ;  /* 0x0000001d0b1d7220 */ /* 0x040fe40000400000 */
[----:B-1----:R-:W-:-:S05]  /*729f0*/  FMUL R0, R11, R20 ;  /* 0x000000140b007220 */ /* 0x002fca0000400000 */
[----:B------:R1:W-:Y:S04]  /*72a00*/  STL [R1+0x20b0], R0 ;  /* 0x0020b00001007387 */ /* 0x0003e80000100800 */
[----:B------:R0:W-:Y:S01]  /*72a10*/  STL [R1+0x1d4], R29 ;  /* 0x0001d41d01007387 */ /* 0x0001e20000100800 */
[----:B-1----:R-:W-:-:S03]  /*72a20*/  FMUL R0, R11, R19 ;  /* 0x000000130b007220 */ /* 0x002fc60000400000 */
[----:B0-----:R-:W5:Y:S04]  /*72a30*/  LDL.LU R29, [R1+0x178] ;  /* 0x00017800011d7983 */ /* 0x001f680000300800 */
[----:B------:R-:W5:Y:S04]  /*72a40*/  LDL.LU R20, [R1+0x17c] ;  /* 0x00017c0001147983 */ /* 0x000f680000300800 */
[----:B------:R0:W-:Y:S04]  /*72a50*/  STL [R1+0x20b8], R0 ;  /* 0x0020b80001007387 */ /* 0x0001e80000100800 */
[----:B------:R-:W5:Y:S01]  /*72a60*/  LDL.LU R19, [R1+0x180] ;  /* 0x0001800001137983 */ /* 0x000f620000300800 */
[----:B0-----:R-:W-:-:S03]  /*72a70*/  FMUL R0, R11, R17 ;  /* 0x000000110b007220 */ /* 0x001fc60000400000 */
[----:B------:R-:W5:Y:S04]  /*72a80*/  LDL.LU R17, [R1+0x184] ;  /* 0x0001840001117983 */ /* 0x000f680000300800 */
[----:B------:R3:W-:Y:S01]  /*72a90*/  STL [R1+0x1c0], R0 ;  /* 0x0001c00001007387 */ /* 0x0007e20000100800 */
[C---:B------:R-:W-:Y:S02]  /*72aa0*/  FMUL R3, R12.reuse, R3 ;  /* 0x000000030c037220 */ /* 0x040fe40000400000 */
[----:B---3--:R-:W-:Y:S02]  /*72ab0*/  FMUL R0, R12, R4 ;  /* 0x000000040c007220 */ /* 0x008fe40000400000 */
[----:B----4-:R-:W-:-:S05]  /*72ac0*/  FMUL R2, R11, R2 ;  /* 0x000000020b027220 */ /* 0x010fca0000400000 */
[----:B------:R0:W-:Y:S04]  /*72ad0*/  STL [R1+0x1bc], R2 ;  /* 0x0001bc0201007387 */ /* 0x0001e80000100800 */
[----:B------:R-:W3:Y:S04]  /*72ae0*/  LDL.LU R4, [R1+0x188] ;  /* 0x0001880001047983 */ /* 0x000ee80000300800 */
[----:B------:R1:W-:Y:S01]  /*72af0*/  STL [R1+0x1cc], R0 ;  /* 0x0001cc0001007387 */ /* 0x0003e20000100800 */
[----:B0-----:R-:W-:-:S03]  /*72b00*/  FMUL R2, R12, R10 ;  /* 0x0000000a0c027220 */ /* 0x001fc60000400000 */
[----:B------:R0:W-:Y:S04]  /*72b10*/  STL [R1+0x1b0], R3 ;  /* 0x0001b00301007387 */ /* 0x0001e80000100800 */
[----:B------:R-:W4:Y:S01]  /*72b20*/  LDL.LU R11, [R1+0x18c] ;  /* 0x00018c00010b7983 */ /* 0x000f220000300800 */
[----:B-1----:R-:W-:-:S03]  /*72b30*/  FMUL R0, R12, R9 ;  /* 0x000000090c007220 */ /* 0x002fc60000400000 */
[----:B------:R-:W-:Y:S01]  /*72b40*/  STL [R1+0x1c8], R2 ;  /* 0x0001c80201007387 */ /* 0x000fe20000100800 */
[----:B0-----:R-:W-:-:S03]  /*72b50*/  FMUL R3, R12, R7 ;  /* 0x000000070c037220 */ /* 0x001fc60000400000 */
[----:B------:R-:W-:Y:S04]  /*72b60*/  STL [R1+0x20bc], R0 ;  /* 0x0020bc0001007387 */ /* 0x000fe80000100800 */
[----:B------:R-:W3:Y:S04]  /*72b70*/  LDL.LU R10, [R1+0xe4] ;  /* 0x0000e400010a7983 */ /* 0x000ee80000300800 */
[----:B------:R-:W3:Y:S04]  /*72b80*/  LDL.LU R7, [R1+0xe0] ;  /* 0x0000e00001077983 */ /* 0x000ee80000300800 */
[----:B------:R0:W-:Y:S04]  /*72b90*/  STL [R1+0x20b4], R3 ;  /* 0x0020b40301007387 */ /* 0x0001e80000100800 */
[----:B0-----:R-:W3:Y:S01]  /*72ba0*/  LDL.LU R3, [R1+0x174] ;  /* 0x0001740001037983 */ /* 0x001ee20000300800 */
[----:B--2---:R-:W-:-:S03]  /*72bb0*/  FMUL R0, R12, R8 ;  /* 0x000000080c007220 */ /* 0x004fc60000400000 */
[----:B------:R-:W2:Y:S01]  /*72bc0*/  LDL.LU R9, [R1+0xd4] ;  /* 0x0000d40001097983 */ /* 0x000ea20000300800 */
[----:B------:R-:W-:-:S03]  /*72bd0*/  FMUL R2, R12, R6 ;  /* 0x000000060c027220 */ /* 0x000fc60000400000 */
[----:B------:R0:W-:Y:S04]  /*72be0*/  STL [R1+0x20c4], R0 ;  /* 0x0020c40001007387 */ /* 0x0001e80000100800 */
[----:B------:R-:W2:Y:S01]  /*72bf0*/  LDL.LU R8, [R1+0xd0] ;  /* 0x0000d00001087983 */ /* 0x000ea20000300800 */
[----:B0-----:R-:W-:-:S03]  /*72c00*/  FMUL R0, R12, R5 ;  /* 0x000000050c007220 */ /* 0x001fc60000400000 */
[----:B------:R5:W-:Y:S04]  /*72c10*/  STL [R1+0x1b4], R2 ;  /* 0x0001b40201007387 */ /* 0x000be80000100800 */
[----:B------:R0:W-:Y:S04]  /*72c20*/  STL [R1+0x19c], R0 ;  /* 0x00019c0001007387 */ /* 0x0001e80000100800 */
[----:B------:R-:W2:Y:S04]  /*72c30*/  LDL.LU R6, [R1+0xc4] ;  /* 0x0000c40001067983 */ /* 0x000ea80000300800 */
[----:B------:R-:W2:Y:S01]  /*72c40*/  LDL.LU R5, [R1+0xc0] ;  /* 0x0000c00001057983 */ /* 0x000ea20000300800 */
[----:B-----5:R-:W-:-:S03]  /*72c50*/  FMUL R2, R12, R28 ;  /* 0x0000001c0c027220 */ /* 0x020fc60000400000 */
[----:B------:R-:W5:Y:S01]  /*72c60*/  LDL.LU R28, [R1+0xb4] ;  /* 0x0000b400011c7983 */ /* 0x000f620000300800 */
[----:B0-----:R-:W-:-:S03]  /*72c70*/  FMUL R0, R12, R29 ;  /* 0x0000001d0c007220 */ /* 0x001fc60000400000 */
[----:B------:R0:W-:Y:S02]  /*72c80*/  STL [R1+0x20c0], R2 ;  /* 0x0020c00201007387 */ /* 0x0001e40000100800 */
[C---:B0-----:R-:W-:Y:S02]  /*72c90*/  FMUL R2, R12.reuse, R20 ;  /* 0x000000140c027220 */ /* 0x041fe40000400000 */
[----:B---3--:R-:W-:-:S05]  /*72ca0*/  FMUL R3, R12, R3 ;  /* 0x000000030c037220 */ /* 0x008fca0000400000 */
[----:B------:R-:W-:Y:S04]  /*72cb0*/  STL [R1+0x198], R3 ;  /* 0x0001980301007387 */ /* 0x000fe80000100800 */
[----:B------:R-:W3:Y:S04]  /*72cc0*/  LDL.LU R29, [R1+0xb0] ;  /* 0x0000b000011d7983 */ /* 0x000ee80000300800 */
[----:B------:R0:W-:Y:S04]  /*72cd0*/  STL [R1+0x1a0], R0 ;  /* 0x0001a00001007387 */ /* 0x0001e80000100800 */
[----:B------:R1:W-:Y:S01]  /*72ce0*/  STL [R1+0x20cc], R2 ;  /* 0x0020cc0201007387 */ /* 0x0003e20000100800 */
[----:B0-----:R-:W-:-:S03]  /*72cf0*/  FMUL R0, R12, R17 ;  /* 0x000000110c007220 */ /* 0x001fc60000400000 */
[----:B------:R-:W3:Y:S01]  /*72d00*/  LDL.LU R17, [R1+0xa4] ;  /* 0x0000a40001117983 */ /* 0x000ee20000300800 */
[C---:B-1----:R-:W-:Y:S01]  /*72d10*/  FMUL R2, R12.reuse, R19 ;  /* 0x000000130c027220 */ /* 0x042fe20000400000 */
[----:B------:R-:W0:Y:S01]  /*72d20*/  MUFU.RCP R13, R13 ;  /* 0x0000000d000d7308 */ /* 0x000e220000001000 */
[----:B------:R-:W-:-:S03]  /*72d30*/  FMUL R3, R12, R4 ;  /* 0x000000040c037220 */ /* 0x000fc60000400000 */
[----:B------:R-:W-:Y:S04]  /*72d40*/  STL [R1+0x194], R2 ;  /* 0x0001940201007387 */ /* 0x000fe80000100800 */
[----:B------:R-:W3:Y:S04]  /*72d50*/  LDL.LU R20, [R1+0xa0] ;  /* 0x0000a00001147983 */ /* 0x000ee80000300800 */
[----:B------:R4:W-:Y:S04]  /*72d60*/  STL [R1+0x20d0], R0 ;  /* 0x0020d00001007387 */ /* 0x0009e80000100800 */
[----:B------:R-:W3:Y:S04]  /*72d70*/  LDL.LU R19, [R1+0x90] ;  /* 0x0000900001137983 */ /* 0x000ee80000300800 */
[----:B------:R-:W3:Y:S01]  /*72d80*/  LDL.LU R4, [R1+0x84] ;  /* 0x0000840001047983 */ /* 0x000ee20000300800 */
[----:B----4-:R-:W-:-:S03]  /*72d90*/  FMUL R0, R12, R11 ;  /* 0x0000000b0c007220 */ /* 0x010fc60000400000 */
[----:B------:R1:W-:Y:S04]  /*72da0*/  STL [R1+0x20c8], R3 ;  /* 0x0020c80301007387 */ /* 0x0003e80000100800 */
[----:B------:R-:W4:Y:S01]  /*72db0*/  LDL.LU R12, [R1+0x94] ;  /* 0x00009400010c7983 */ /* 0x000f220000300800 */
[----:B0-----:R-:W-:-:S03]  /*72dc0*/  FMUL R2, R13, R7 ;  /* 0x000000070d027220 */ /* 0x001fc60000400000 */
[----:B------:R0:W-:Y:S01]  /*72dd0*/  STL [R1+0x180], R0 ;  /* 0x0001800001007387 */ /* 0x0001e20000100800 */
[----:B-1----:R-:W-:-:S03]  /*72de0*/  FMUL R3, R13, R10 ;  /* 0x0000000a0d037220 */ /* 0x002fc60000400000 */
[----:B0-----:R-:W4:Y:S04]  /*72df0*/  LDL.LU R0, [R1+0x80] ;  /* 0x0000800001007983 */ /* 0x001f280000300800 */
[----:B------:R2:W-:Y:S04]  /*72e00*/  STL [R1+0x17c], R3 ;  /* 0x00017c0301007387 */ /* 0x0005e80000100800 */
[----:B------:R-:W4:Y:S04]  /*72e10*/  LDL.LU R7, [R1+0x148] ;  /* 0x0001480001077983 */ /* 0x000f280000300800 */
[----:B------:R0:W-:Y:S01]  /*72e20*/  STL [R1+0x20d8], R2 ;  /* 0x0020d80201007387 */ /* 0x0001e20000100800 */
[----:B--2---:R-:W-:-:S03]  /*72e30*/  FMUL R3, R13, R9 ;  /* 0x000000090d037220 */ /* 0x004fc60000400000 */
[----:B------:R-:W2:Y:S04]  /*72e40*/  LDL.LU R11, [R1+0x14c] ;  /* 0x00014c00010b7983 */ /* 0x000ea80000300800 */
[----:B------:R1:W-:Y:S01]  /*72e50*/  STL [R1+0x20d4], R3 ;  /* 0x0020d40301007387 */ /* 0x0003e20000100800 */
[----:B0-----:R-:W-:-:S03]  /*72e60*/  FMUL R2, R13, R8 ;  /* 0x000000080d027220 */ /* 0x001fc60000400000 */
[----:B------:R-:W2:Y:S04]  /*72e70*/  LDL.LU R10, [R1+0xdc] ;  /* 0x0000dc00010a7983 */ /* 0x000ea80000300800 */
[----:B------:R0:W-:Y:S01]  /*72e80*/  STL [R1+0x170], R2 ;  /* 0x0001700201007387 */ /* 0x0001e20000100800 */
[----:B-1----:R-:W-:-:S03]  /*72e90*/  FMUL R3, R13, R6 ;  /* 0x000000060d037220 */ /* 0x002fc60000400000 */
[----:B------:R-:W2:Y:S01]  /*72ea0*/  LDL.LU R8, [R1+0xd8] ;  /* 0x0000d80001087983 */ /* 0x000ea20000300800 */
[----:B0-----:R-:W-:-:S03]  /*72eb0*/  FMUL R2, R13, R5 ;  /* 0x000000050d027220 */ /* 0x001fc60000400000 */
[----:B------:R5:W-:Y:S04]  /*72ec0*/  STL [R1+0x16c], R3 ;  /* 0x00016c0301007387 */ /* 0x000be80000100800 */
[----:B------:R3:W-:Y:S04]  /*72ed0*/  STL [R1+0x168], R2 ;  /* 0x0001680201007387 */ /* 0x0007e80000100800 */
[----:B------:R-:W2:Y:S01]  /*72ee0*/  LDL.LU R6, [R1+0xcc] ;  /* 0x0000cc0001067983 */ /* 0x000ea20000300800 */
[----:B-----5:R-:W-:-:S03]  /*72ef0*/  FMUL R3, R13, R28 ;  /* 0x0000001c0d037220 */ /* 0x020fc60000400000 */
[----:B------:R-:W5:Y:S04]  /*72f00*/  LDL.LU R5, [R1+0xc8] ;  /* 0x0000c80001057983 */ /* 0x000f680000300800 */
[----:B------:R0:W-:Y:S04]  /*72f10*/  STL [R1+0x20dc], R3 ;  /* 0x0020dc0301007387 */ /* 0x0001e80000100800 */
[----:B------:R-:W5:Y:S04]  /*72f20*/  LDL.LU R9, [R1+0xbc] ;  /* 0x0000bc0001097983 */ /* 0x000f680000300800 */
[----:B------:R-:W5:Y:S01]  /*72f30*/  LDL.LU R28, [R1+0xb8] ;  /* 0x0000b800011c7983 */ /* 0x000f620000300800 */
[----:B---3--:R-:W-:-:S05]  /*72f40*/  FMUL R2, R13, R29 ;  /* 0x0000001d0d027220 */ /* 0x008fca0000400000 */
[----:B------:R1:W-:Y:S01]  /*72f50*/  STL [R1+0x20e4], R2 ;  /* 0x0020e40201007387 */ /* 0x0003e20000100800 */
[----:B0-----:R-:W-:-:S03]  /*72f60*/  FMUL R3, R13, R17 ;  /* 0x000000110d037220 */ /* 0x001fc60000400000 */
[----:B------:R-:W3:Y:S04]  /*72f70*/  LDL.LU R17, [R1+0xac] ;  /* 0x0000ac0001117983 */ /* 0x000ee80000300800 */
[----:B------:R0:W-:Y:S04]  /*72f80*/  STL [R1+0x15c], R3 ;  /* 0x00015c0301007387 */ /* 0x0001e80000100800 */
[----:B------:R-:W3:Y:S01]  /*72f90*/  LDL.LU R29, [R1+0xa8] ;  /* 0x0000a800011d7983 */ /* 0x000ee20000300800 */
[----:B-1----:R-:W-:-:S03]  /*72fa0*/  FMUL R2, R13, R20 ;  /* 0x000000140d027220 */ /* 0x002fc60000400000 */
[----:B------:R-:W3:Y:S01]  /*72fb0*/  LDL.LU R20, [R1+0x9c] ;  /* 0x00009c0001147983 */ /* 0x000ee20000300800 */
[----:B------:R-:W1:Y:S03]  /*72fc0*/  MUFU.RCP R14, R14 ;  /* 0x0000000e000e7308 */ /* 0x000e660000001000 */
[----:B------:R1:W-:Y:S01]  /*72fd0*/  STL [R1+0x158], R2 ;  /* 0x0001580201007387 */ /* 0x0003e20000100800 */
[C---:B0-----:R-:W-:Y:S02]  /*72fe0*/  FMUL R3, R13.reuse, R19 ;  /* 0x000000130d037220 */ /* 0x041fe40000400000 */
[C---:B----4-:R-:W-:Y:S02]  /*72ff0*/  FMUL R12, R13.reuse, R12 ;  /* 0x0000000c0d0c7220 */ /* 0x050fe40000400000 */
[----:B-1----:R-:W-:-:S03]  /*73000*/  FMUL R2, R13, R4 ;  /* 0x000000040d027220 */ /* 0x002fc60000400000 */
[----:B------:R-:W-:Y:S04]  /*73010*/  STL [R1+0x154], R12 ;  /* 0x0001540c01007387 */ /* 0x000fe80000100800 */
[----:B------:R-:W4:Y:S04]  /*73020*/  LDL.LU R19, [R1+0x98] ;  /* 0x0000980001137983 */ /* 0x000f280000300800 */
[----:B------:R0:W-:Y:S04]  /*73030*/  STL [R1+0x150], R3 ;  /* 0x0001500301007387 */ /* 0x0001e80000100800 */
[----:B------:R-:W4:Y:S04]  /*73040*/  LDL.LU R4, [R1+0x8c] ;  /* 0x00008c0001047983 */ /* 0x000f280000300800 */
[----:B------:R1:W-:Y:S01]  /*73050*/  STL [R1+0x20e8], R2 ;  /* 0x0020e80201007387 */ /* 0x0003e20000100800 */
[----:B0-----:R-:W-:-:S02]  /*73060*/  FMUL R3, R13, R7 ;  /* 0x000000070d037220 */ /* 0x001fc40000400000 */
[C---:B-1----:R-:W-:Y:S02]  /*73070*/  FMUL R2, R13.reuse, R0 ;  /* 0x000000000d027220 */ /* 0x042fe40000400000 */
[----:B--2---:R-:W-:-:S03]  /*73080*/  FMUL R0, R13, R11 ;  /* 0x0000000b0d007220 */ /* 0x004fc60000400000 */
[----:B------:R0:W-:Y:S04]  /*73090*/  STL [R1+0x20ec], R2 ;  /* 0x0020ec0201007387 */ /* 0x0001e80000100800 */
[----:B0-----:R-:W2:Y:S04]  /*730a0*/  LDL.LU R2, [R1+0x88] ;  /* 0x0000880001027983 */ /* 0x001ea80000300800 */
[----:B------:R-:W2:Y:S04]  /*730b0*/  LDL.LU R7, [R1+0x7c] ;  /* 0x00007c0001077983 */ /* 0x000ea80000300800 */
[----:B------:R-:W-:Y:S04]  /*730c0*/  STL [R1+0xd4], R3 ;  /* 0x0000d40301007387 */ /* 0x000fe80000100800 */
[----:B------:R-:W2:Y:S04]  /*730d0*/  LDL.LU R12, [R1+0x78] ;  /* 0x00007800010c7983 */ /* 0x000ea80000300800 */
[----:B------:R0:W-:Y:S04]  /*730e0*/  STL [R1+0xd0], R0 ;  /* 0x0000d00001007387 */ /* 0x0001e80000100800 */
[----:B------:R-:W2:Y:S01]  /*730f0*/  LDL.LU R11, [R1+0x74] ;  /* 0x00007400010b7983 */ /* 0x000ea20000300800 */
[----:B0-----:R-:W-:-:S03]  /*73100*/  FMUL R0, R14, R10 ;  /* 0x0000000a0e007220 */ /* 0x001fc60000400000 */
[----:B------:R-:W2:Y:S04]  /*73110*/  LDL.LU R10, [R1+0x70] ;  /* 0x00007000010a7983 */ /* 0x000ea80000300800 */
[----:B------:R0:W-:Y:S01]  /*73120*/  STL [R1+0x14c], R0 ;  /* 0x00014c0001007387 */ /* 0x0001e20000100800 */
[C---:B------:R-:W-:Y:S02]  /*73130*/  FMUL R3, R14.reuse, R6 ;  /* 0x000000060e037220 */ /* 0x040fe40000400000 */
[C---:B0-----:R-:W-:Y:S02]  /*73140*/  FMUL R0, R14.reuse, R8 ;  /* 0x000000080e007220 */ /* 0x041fe40000400000 */
[----:B------:R-:W2:Y:S04]  /*73150*/  LDL.LU R8, [R1+0x6c] ;  /* 0x00006c0001087983 */ /* 0x000ea80000300800 */
[----:B------:R5:W-:Y:S04]  /*73160*/  STL [R1+0x148], R0 ;  /* 0x0001480001007387 */ /* 0x000be80000100800 */
[----:B------:R-:W2:Y:S01]  /*73170*/  LDL.LU R6, [R1+0x68] ;  /* 0x0000680001067983 */ /* 0x000ea20000300800 */
[----:B-----5:R-:W-:-:S03]  /*73180*/  FMUL R0, R14, R5 ;  /* 0x000000050e007220 */ /* 0x020fc60000400000 */
[----:B------:R0:W-:Y:S04]  /*73190*/  STL [R1+0xdc], R3 ;  /* 0x0000dc0301007387 */ /* 0x0001e80000100800 */
[----:B------:R-:W5:Y:S04]  /*731a0*/  LDL.LU R5, [R1+0x64] ;  /* 0x0000640001057983 */ /* 0x000f680000300800 */
[----:B------:R1:W-:Y:S01]  /*731b0*/  STL [R1+0x20e0], R0 ;  /* 0x0020e00001007387 */ /* 0x0003e20000100800 */
[----:B0-----:R-:W-:-:S03]  /*731c0*/  FMUL R3, R14, R9 ;  /* 0x000000090e037220 */ /* 0x001fc60000400000 */
[----:B------:R-:W5:Y:S01]  /*731d0*/  LDL.LU R9, [R1+0x60] ;  /* 0x0000600001097983 */ /* 0x000f620000300800 */
[----:B-1----:R-:W-:-:S03]  /*731e0*/  FMUL R0, R14, R28 ;  /* 0x0000001c0e007220 */ /* 0x002fc60000400000 */
[----:B------:R3:W-:Y:S04]  /*731f0*/  STL [R1+0xcc], R3 ;  /* 0x0000cc0301007387 */ /* 0x0007e80000100800 */
[----:B------:R0:W-:Y:S01]  /*73200*/  STL [R1+0xc8], R0 ;  /* 0x0000c80001007387 */ /* 0x0001e20000100800 */
[----:B---3--:R-:W-:-:S03]  /*73210*/  FMUL R3, R14, R17 ;  /* 0x000000110e037220 */ /* 0x008fc60000400000 */
[----:B------:R-:W3:Y:S04]  /*73220*/  LDL.LU R17, [R1+0x58] ;  /* 0x0000580001117983 */ /* 0x000ee80000300800 */
[----:B------:R1:W-:Y:S01]  /*73230*/  STL [R1+0xc4], R3 ;  /* 0x0000c40301007387 */ /* 0x0003e20000100800 */
[----:B0-----:R-:W-:-:S03]  /*73240*/  FMUL R0, R14, R29 ;  /* 0x0000001d0e007220 */ /* 0x001fc60000400000 */
[----:B------:R-:W3:Y:S04]  /*73250*/  LDL.LU R28, [R1+0x54] ;  /* 0x00005400011c7983 */ /* 0x000ee80000300800 */
[----:B------:R-:W-:Y:S01]  /*73260*/  STL [R1+0xc0], R0 ;  /* 0x0000c00001007387 */ /* 0x000fe20000100800 */
[----:B-1----:R-:W-:-:S03]  /*73270*/  FMUL R3, R14, R20 ;  /* 0x000000140e037220 */ /* 0x002fc60000400000 */
[----:B------:R-:W3:Y:S04]  /*73280*/  LDL.LU R29, [R1+0x48] ;  /* 0x00004800011d7983 */ /* 0x000ee80000300800 */
[----:B------:R-:W3:Y:S04]  /*73290*/  LDL.LU R20, [R1+0x44] ;  /* 0x0000440001147983 */ /* 0x000ee80000300800 */
[----:B------:R4:W-:Y:S01]  /*732a0*/  STL [R1+0x20f0], R3 ;  /* 0x0020f00301007387 */ /* 0x0009e20000100800 */
[----:B------:R-:W0:Y:S01]  /*732b0*/  MUFU.RCP R15, R15 ;  /* 0x0000000f000f7308 */ /* 0x000e220000001000 */
[----:B----4-:R-:W-:-:S02]  /*732c0*/  FMUL R3, R14, R19 ;  /* 0x000000130e037220 */ /* 0x010fc40000400000 */
[----:B------:R-:W4:Y:S01]  /*732d0*/  LDL.LU R19, [R1+0x38] ;  /* 0x0000380001137983 */ /* 0x000f220000300800 */
[----:B------:R-:W-:-:S03]  /*732e0*/  FMUL R0, R14, R4 ;  /* 0x000000040e007220 */ /* 0x000fc60000400000 */
[----:B------:R-:W-:Y:S04]  /*732f0*/  STL [R1+0xb8], R3 ;  /* 0x0000b80301007387 */ /* 0x000fe80000100800 */
[----:B------:R-:W4:Y:S04]  /*73300*/  LDL.LU R4, [R1+0x34] ;  /* 0x0000340001047983 */ /* 0x000f280000300800 */
[----:B------:R2:W-:Y:S02]  /*73310*/  STL [R1+0xb4], R0 ;  /* 0x0000b40001007387 */ /* 0x0005e40000100800 */
[----:B--2---:R-:W-:-:S02]  /*73320*/  FMUL R0, R14, R2 ;  /* 0x000000020e007220 */ /* 0x004fc40000400000 */
[----:B------:R-:W-:-:S03]  /*73330*/  FMUL R2, R14, R7 ;  /* 0x000000070e027220 */ /* 0x000fc60000400000 */
[----:B------:R-:W-:Y:S04]  /*73340*/  STL [R1+0x20f4], R0 ;  /* 0x0020f40001007387 */ /* 0x000fe80000100800 */
[----:B------:R-:W2:Y:S01]  /*73350*/  LDL.LU R7, [R1+0x28] ;  /* 0x0000280001077983 */ /* 0x000ea20000300800 */
[----:B------:R-:W-:-:S03]  /*73360*/  FMUL R3, R14, R12 ;  /* 0x0000000c0e037220 */ /* 0x000fc60000400000 */
[----:B------:R1:W-:Y:S04]  /*73370*/  STL [R1+0x20f8], R2 ;  /* 0x0020f80201007387 */ /* 0x0003e80000100800 */
[----:B------:R-:W-:Y:S01]  /*73380*/  STL [R1+0x20fc], R3 ;  /* 0x0020fc0301007387 */ /* 0x000fe20000100800 */
[C---:B-1----:R-:W-:Y:S02]  /*73390*/  FMUL R2, R14.reuse, R11 ;  /* 0x0000000b0e027220 */ /* 0x042fe40000400000 */
[----:B------:R-:W-:-:S03]  /*733a0*/  FMUL R0, R14, R10 ;  /* 0x0000000a0e007220 */ /* 0x000fc60000400000 */
[----:B------:R0:W-:Y:S04]  /*733b0*/  STL [R1+0xa4], R2 ;  /* 0x0000a40201007387 */ /* 0x0001e80000100800 */
[----:B------:R-:W-:Y:S01]  /*733c0*/  STL [R1+0xa0], R0 ;  /* 0x0000a00001007387 */ /* 0x000fe20000100800 */
[----:B0-----:R-:W-:-:S03]  /*733d0*/  FMUL R2, R15, R8 ;  /* 0x000000080f027220 */ /* 0x001fc60000400000 */
[----:B------:R-:W2:Y:S04]  /*733e0*/  LDL.LU R8, [R1+0x24] ;  /* 0x0000240001087983 */ /* 0x000ea80000300800 */
[----:B------:R0:W-:Y:S02]  /*733f0*/  STL [R1+0x2100], R2 ;  /* 0x0021000201007387 */ /* 0x0001e40000100800 */
[C---:B0-----:R-:W-:Y:S02]  /*73400*/  FMUL R2, R15.reuse, R6 ;  /* 0x000000060f027220 */ /* 0x041fe40000400000 */
[----:B------:R-:W2:Y:S01]  /*73410*/  LDL.LU R6, [R1+0x18] ;  /* 0x0000180001067983 */ /* 0x000ea20000300800 */
[----:B-----5:R-:W-:-:S03]  /*73420*/  FMUL R0, R15, R5 ;  /* 0x000000050f007220 */ /* 0x020fc60000400000 */
[----:B------:R-:W-:Y:S04]  /*73430*/  STL [R1+0x98], R2 ;  /* 0x0000980201007387 */ /* 0x000fe80000100800 */
[----:B------:R-:W5:Y:S01]  /*73440*/  LDL.LU R5, [R1+0x14] ;  /* 0x0000140001057983 */ /* 0x000f620000300800 */
[----:B------:R-:W-:-:S03]  /*73450*/  FMUL R3, R15, R9 ;  /* 0x000000090f037220 */ /* 0x000fc60000400000 */
[----:B------:R3:W-:Y:S04]  /*73460*/  STL [R1+0x2104], R0 ;  /* 0x0021040001007387 */ /* 0x0007e80000100800 */
[----:B------:R0:W-:Y:S01]  /*73470*/  STL [R1+0x2108], R3 ;  /* 0x0021080301007387 */ /* 0x0001e20000100800 */
[----:B---3--:R-:W-:-:S03]  /*73480*/  FMUL R0, R15, R17 ;  /* 0x000000110f007220 */ /* 0x008fc60000400000 */
[----:B------:R-:W3:Y:S01]  /*73490*/  LDL.LU R17, [R1+0x8] ;  /* 0x0000080001117983 */ /* 0x000ee20000300800 */
[----:B0-----:R-:W-:-:S03]  /*734a0*/  FMUL R3, R15, R28 ;  /* 0x0000001c0f037220 */ /* 0x001fc60000400000 */
[----:B------:R0:W-:Y:S04]  /*734b0*/  STL [R1+0x2110], R0 ;  /* 0x0021100001007387 */ /* 0x0001e80000100800 */
[----:B------:R-:W-:Y:S01]  /*734c0*/  STL [R1+0x2114], R3 ;  /* 0x0021140301007387 */ /* 0x000fe20000100800 */
[----:B------:R-:W-:-:S03]  /*734d0*/  FMUL R2, R15, R29 ;  /* 0x0000001d0f027220 */ /* 0x000fc60000400000 */
[----:B------:R-:W3:Y:S01]  /*734e0*/  LDL.LU R28, [R1+0xf0] ;  /* 0x0000f000011c7983 */ /* 0x000ee20000300800 */
[----:B0-----:R-:W-:-:S03]  /*734f0*/  FMUL R0, R15, R20 ;  /* 0x000000140f007220 */ /* 0x001fc60000400000 */
[----:B------:R0:W-:Y:S04]  /*73500*/  STL [R1+0x84], R2 ;  /* 0x0000840201007387 */ /* 0x0001e80000100800 */
[----:B0-----:R-:W3:Y:S04]  /*73510*/  LDL.LU R2, [R1+0xec] ;  /* 0x0000ec0001027983 */ /* 0x001ee80000300800 */
[----:B------:R0:W-:Y:S01]  /*73520*/  STL [R1+0x80], R0 ;  /* 0x0000800001007387 */ /* 0x0001e20000100800 */
[----:B----4-:R-:W-:-:S03]  /*73530*/  FMUL R3, R15, R19 ;  /* 0x000000130f037220 */ /* 0x010fc60000400000 */
[----:B------:R-:W4:Y:S04]  /*73540*/  LDL.LU R29, [R1+0xe8] ;  /* 0x0000e800011d7983 */ /* 0x000f280000300800 */
[----:B------:R-:W-:Y:S04]  /*73550*/  STL [R1+0x7c], R3 ;  /* 0x00007c0301007387 */ /* 0x000fe80000100800 */
[----:B------:R-:W4:Y:S01]  /*73560*/  LDL.LU R20, [R1+0x5c] ;  /* 0x00005c0001147983 */ /* 0x000f220000300800 */
[----:B0-----:R-:W-:-:S05]  /*73570*/  FMUL R0, R15, R4 ;  /* 0x000000040f007220 */ /* 0x001fca0000400000 */
[----:B------:R2:W-:Y:S04]  /*73580*/  STL [R1+0x78], R0 ;  /* 0x0000780001007387 */ /* 0x0005e80000100800 */
[----:B------:R-:W4:Y:S04]  /*73590*/  LDL.LU R19, [R1+0x50] ;  /* 0x0000500001137983 */ /* 0x000f280000300800 */
[----:B------:R-:W4:Y:S04]  /*735a0*/  LDL.LU R4, [R1+0x4c] ;  /* 0x00004c0001047983 */ /* 0x000f280000300800 */
[----:B------:R-:W4:Y:S04]  /*735b0*/  LDL.LU R14, [R1+0x20] ;  /* 0x00002000010e7983 */ /* 0x000f280000300800 */
[----:B------:R-:W4:Y:S04]  /*735c0*/  LDL.LU R13, [R1+0x1c] ;  /* 0x00001c00010d7983 */ /* 0x000f280000300800 */
[----:B------:R-:W4:Y:S01]  /*735d0*/  LDL.LU R11, [R1+0x10] ;  /* 0x00001000010b7983 */ /* 0x000f220000300800 */
[----:B--2---:R-:W-:-:S03]  /*735e0*/  FMUL R0, R15, R7 ;  /* 0x000000070f007220 */ /* 0x004fc60000400000 */
[----:B------:R-:W2:Y:S04]  /*735f0*/  LDL.LU R7, [R1+0xc] ;  /* 0x00000c0001077983 */ /* 0x000ea80000300800 */
[----:B------:R0:W-:Y:S04]  /*73600*/  STL [R1+0x2118], R0 ;  /* 0x0021180001007387 */ /* 0x0001e80000100800 */
[----:B0-----:R-:W2:Y:S04]  /*73610*/  LDL.LU R0, [R1+0x2c] ;  /* 0x00002c0001007983 */ /* 0x001ea80000300800 */
[----:B------:R-:W2:Y:S01]  /*73620*/  LDL.LU R12, [R1] ;  /* 0x00000000010c7983 */ /* 0x000ea20000300800 */
[----:B------:R-:W-:-:S05]  /*73630*/  FMUL R3, R15, R8 ;  /* 0x000000080f037220 */ /* 0x000fca0000400000 */
[----:B------:R0:W-:Y:S04]  /*73640*/  STL [R1+0x2120], R3 ;  /* 0x0021200301007387 */ /* 0x0001e80000100800 */
[----:B0-----:R-:W2:Y:S01]  /*73650*/  LDL.LU R3, [R1+0x30] ;  /* 0x0000300001037983 */ /* 0x001ea20000300800 */
[----:B------:R-:W-:-:S03]  /*73660*/  FMUL R6, R15, R6 ;  /* 0x000000060f067220 */ /* 0x000fc60000400000 */
[----:B------:R-:W2:Y:S01]  /*73670*/  LDL.LU R10, [R1+0x10c] ;  /* 0x00010c00010a7983 */ /* 0x000ea20000300800 */
[----:B-----5:R-:W-:-:S03]  /*73680*/  FMUL R5, R15, R5 ;  /* 0x000000050f057220 */ /* 0x020fc60000400000 */
[----:B------:R0:W-:Y:S04]  /*73690*/  STL [R1+0x60], R6 ;  /* 0x0000600601007387 */ /* 0x0001e80000100800 */
[----:B------:R-:W5:Y:S04]  /*736a0*/  LDL.LU R9, [R1+0x108] ;  /* 0x0001080001097983 */ /* 0x000f680000300800 */
[----:B------:R1:W-:Y:S04]  /*736b0*/  STL [R1+0x58], R5 ;  /* 0x0000580501007387 */ /* 0x0003e80000100800 */
[----:B------:R-:W2:Y:S04]  /*736c0*/  LDL.LU R8, [R1+0x104] ;  /* 0x0001040001087983 */ /* 0x000ea80000300800 */
[----:B0-----:R-:W2:Y:S04]  /*736d0*/  LDL.LU R6, [R1+0x100] ;  /* 0x0001000001067983 */ /* 0x001ea80000300800 */
[----:B-1----:R-:W2:Y:S01]  /*736e0*/  LDL.LU R5, [R1+0xfc] ;  /* 0x0000fc0001057983 */ /* 0x002ea20000300800 */
[----:B---3--:R-:W-:-:S05]  /*736f0*/  FMUL R17, R15, R17 ;  /* 0x000000110f117220 */ /* 0x008fca0000400000 */
[----:B------:R0:W-:Y:S04]  /*73700*/  STL [R1+0x54], R17 ;  /* 0x0000541101007387 */ /* 0x0001e80000100800 */
[----:B0-----:R-:W3:Y:S01]  /*73710*/  LDL.LU R17, [R1+0x2148] ;  /* 0x0021480001117983 */ /* 0x001ee20000300800 */
[----:B------:R-:W0:Y:S02]  /*73720*/  MUFU.RCP R16, R16 ;  /* 0x0000001000107308 */ /* 0x000e240000001000 */
[C---:B0-----:R-:W-:Y:S02]  /*73730*/  FMUL R28, R16.reuse, R28 ;  /* 0x0000001c101c7220 */ /* 0x041fe40000400000 */
[C---:B------:R-:W-:Y:S02]  /*73740*/  FMUL R2, R16.reuse, R2 ;  /* 0x0000000210027220 */ /* 0x040fe40000400000 */
[----:B----4-:R-:W-:-:S02]  /*73750*/  FMUL R29, R16, R29 ;  /* 0x0000001d101d7220 */ /* 0x010fc40000400000 */
[C---:B------:R-:W-:Y:S02]  /*73760*/  FMUL R20, R16.reuse, R20 ;  /* 0x0000001410147220 */ /* 0x040fe40000400000 */
[C---:B------:R-:W-:Y:S02]  /*73770*/  FMUL R19, R16.reuse, R19 ;  /* 0x0000001310137220 */ /* 0x040fe40000400000 */
[----:B---3--:R-:W-:Y:S02]  /*73780*/  FMUL R15, R15, R17 ;  /* 0x000000110f0f7220 */ /* 0x008fe40000400000 */
[----:B------:R-:W3:Y:S04]  /*73790*/  LDL.LU R17, [R1+0x2144] ;  /* 0x0021440001117983 */ /* 0x000ee80000300800 */
[----:B------:R0:W-:Y:S04]  /*737a0*/  STL [R1+0x48], R15 ;  /* 0x0000480f01007387 */ /* 0x0001e80000100800 */
[----:B0-----:R-:W4:Y:S04]  /*737b0*/  LDL.LU R15, [R1+0x3c] ;  /* 0x00003c00010f7983 */ /* 0x001f280000300800 */
[----:B------:R0:W-:Y:S04]  /*737c0*/  STL [R1+0x70], R28 ;  /* 0x0000701c01007387 */ /* 0x0001e80000100800 */
[----:B0-----:R-:W3:Y:S04]  /*737d0*/  LDL.LU R28, [R1+0x2140] ;  /* 0x00214000011c7983 */ /* 0x001ee80000300800 */
[----:B------:R0:W-:Y:S04]  /*737e0*/  STL [R1+0x210c], R2 ;  /* 0x00210c0201007387 */ /* 0x0001e80000100800 */
[----:B0-----:R-:W3:Y:S04]  /*737f0*/  LDL.LU R2, [R1+0x40] ;  /* 0x0000400001027983 */ /* 0x001ee80000300800 */
[----:B------:R0:W-:Y:S04]  /*73800*/  STL [R1+0x64], R29 ;  /* 0x0000641d01007387 */ /* 0x0001e80000100800 */
[----:B0-----:R-:W4:Y:S04]  /*73810*/  LDL.LU R29, [R1+0x213c] ;  /* 0x00213c00011d7983 */ /* 0x001f280000300800 */
[----:B------:R0:W-:Y:S04]  /*73820*/  STL [R1+0x5c], R20 ;  /* 0x00005c1401007387 */ /* 0x0001e80000100800 */
[----:B0-----:R-:W5:Y:S04]  /*73830*/  LDL.LU R20, [R1+0x2138] ;  /* 0x0021380001147983 */ /* 0x001f680000300800 */
[----:B------:R0:W-:Y:S04]  /*73840*/  STL [R1+0x50], R19 ;  /* 0x0000501301007387 */ /* 0x0001e80000100800 */
[----:B0-----:R-:W5:Y:S01]  /*73850*/  LDL.LU R19, [R1+0x2134] ;  /* 0x0021340001137983 */ /* 0x001f620000300800 */
[----:B------:R-:W-:-:S05]  /*73860*/  FMUL R4, R16, R4 ;  /* 0x0000000410047220 */ /* 0x000fca0000400000 */
[----:B------:R0:W-:Y:S01]  /*73870*/  STL [R1+0x44], R4 ;  /* 0x0000440401007387 */ /* 0x0001e20000100800 */
[----:B--2---:R-:W-:-:S03]  /*73880*/  FMUL R0, R16, R0 ;  /* 0x0000000010007220 */ /* 0x004fc60000400000 */
[----:B0-----:R-:W2:Y:S01]  /*73890*/  LDL.LU R4, [R1+0x2130] ;  /* 0x0021300001047983 */ /* 0x001ea20000300800 */
[----:B------:R-:W0:Y:S01]  /*738a0*/  MUFU.RCP R18, R18 ;  /* 0x0000001200127308 */ /* 0x000e220000001000 */
[----:B---3--:R-:W-:-:S05]  /*738b0*/  FMUL R2, R16, R2 ;  /* 0x0000000210027220 */ /* 0x008fca0000400000 */
[----:B------:R4:W-:Y:S02]  /*738c0*/  STL [R1+0x38], R2 ;  /* 0x0000380201007387 */ /* 0x0009e40000100800 */
[----:B----4-:R-:W-:-:S05]  /*738d0*/  FMUL R2, R16, R15 ;  /* 0x0000000f10027220 */ /* 0x010fca0000400000 */
[----:B------:R1:W-:Y:S02]  /*738e0*/  STL [R1+0x211c], R2 ;  /* 0x00211c0201007387 */ /* 0x0003e40000100800 */
[C---:B-1----:R-:W-:Y:S02]  /*738f0*/  FMUL R2, R16.reuse, R3 ;  /* 0x0000000310027220 */ /* 0x042fe40000400000 */
[----:B------:R-:W-:-:S03]  /*73900*/  FMUL R3, R16, R14 ;  /* 0x0000000e10037220 */ /* 0x000fc60000400000 */
[----:B------:R1:W-:Y:S04]  /*73910*/  STL [R1+0x28], R2 ;  /* 0x0000280201007387 */ /* 0x0003e80000100800 */
[----:B------:R3:W-:Y:S04]  /*73920*/  STL [R1+0x24], R0 ;  /* 0x0000240001007387 */ /* 0x0007e80000100800 */
[----:B------:R-:W-:Y:S01]  /*73930*/  STL [R1+0x18], R3 ;  /* 0x0000180301007387 */ /* 0x000fe20000100800 */
[C---:B-1----:R-:W-:Y:S02]  /*73940*/  FMUL R2, R16.reuse, R13 ;  /* 0x0000000d10027220 */ /* 0x042fe40000400000 */
[----:B---3--:R-:W-:-:S05]  /*73950*/  FMUL R0, R16, R11 ;  /* 0x0000000b10007220 */ /* 0x008fca0000400000 */
[----:B------:R1:W-:Y:S04]  /*73960*/  STL [R1+0x2124], R0 ;  /* 0x0021240001007387 */ /* 0x0003e80000100800 */
[----:B------:R-:W-:Y:S01]  /*73970*/  STL [R1+0x14], R2 ;  /* 0x0000140201007387 */ /* 0x000fe20000100800 */
[----:B-1----:R-:W-:-:S03]  /*73980*/  FMUL R0, R16, R7 ;  /* 0x0000000710007220 */ /* 0x002fc60000400000 */
[----:B------:R-:W3:Y:S04]  /*73990*/  LDL.LU R7, [R1+0x114] ;  /* 0x0001140001077983 */ /* 0x000ee80000300800 */
[----:B------:R-:W4:Y:S04]  /*739a0*/  LDL.LU R11, [R1+0x110] ;  /* 0x00011000010b7983 */ /* 0x000f280000300800 */
[----:B------:R1:W-:Y:S01]  /*739b0*/  STL [R1+0xc], R0 ;  /* 0x00000c0001007387 */ /* 0x0003e20000100800 */
[C---:B0-----:R-:W-:Y:S02]  /*739c0*/  FMUL R14, R18.reuse, R6 ;  /* 0x00000006120e7220 */ /* 0x041fe40000400000 */
[----:B-----5:R-:W-:-:S02]  /*739d0*/  FMUL R6, R18, R20 ;  /* 0x0000001412067220 */ /* 0x020fc40000400000 */
[----:B-1----:R-:W-:Y:S02]  /*739e0*/  FMUL R0, R16, R12 ;  /* 0x0000000c10007220 */ /* 0x002fe40000400000 */
[----:B------:R-:W-:-:S03]  /*739f0*/  FMUL R12, R18, R19 ;  /* 0x00000013120c7220 */ /* 0x000fc60000400000 */
[----:B------:R0:W-:Y:S04]  /*73a00*/  STL [R1+0x8], R0 ;  /* 0x0000080001007387 */ /* 0x0001e80000100800 */
[----:B------:R-:W5:Y:S04]  /*73a10*/  LDL.LU R19, [R1+0x212c] ;  /* 0x00212c0001137983 */ /* 0x000f680000300800 */
[----:B------:R-:W5:Y:S01]  /*73a20*/  LDL.LU R20, [R1+0x2128] ;  /* 0x0021280001147983 */ /* 0x000f620000300800 */
[----:B------:R-:W-:Y:S02]  /*73a30*/  @!P5 FMUL R17, R17, 16777216 ;  /* 0x4b8000001111d820 */ /* 0x000fe40000400000 */
[----:B0-----:R-:W-:-:S02]  /*73a40*/  FMUL R0, R18, R10 ;  /* 0x0000000a12007220 */ /* 0x001fc40000400000 */
[----:B------:R-:W-:Y:S02]  /*73a50*/  FMUL R10, R18, R29 ;  /* 0x0000001d120a7220 */ /* 0x000fe40000400000 */
[----:B------:R-:W0:Y:S01]  /*73a60*/  MUFU.RCP R17, R17 ;  /* 0x0000001100117308 */ /* 0x000e220000001000 */
[----:B------:R-:W1:Y:S01]  /*73a70*/  S2R R29, SR_TID.X ;  /* 0x00000000001d7919 */ /* 0x000e620000002100 */
[----:B--2---:R-:W-:Y:S02]  /*73a80*/  FMUL R2, R16, R4 ;  /* 0x0000000410027220 */ /* 0x004fe40000400000 */
[C---:B------:R-:W-:Y:S02]  /*73a90*/  FMUL R16, R18.reuse, R9 ;  /* 0x0000000912107220 */ /* 0x040fe40000400000 */
[C---:B------:R-:W-:Y:S02]  /*73aa0*/  FMUL R15, R18.reuse, R8 ;  /* 0x00000008120f7220 */ /* 0x040fe40000400000 */
[----:B------:R-:W-:-:S02]  /*73ab0*/  FMUL R13, R18, R5 ;  /* 0x00000005120d7220 */ /* 0x000fc40000400000 */
[C---:B------:R-:W-:Y:S02]  /*73ac0*/  FMUL R5, R18.reuse, R28 ;  /* 0x0000001c12057220 */ /* 0x040fe40000400000 */
[C---:B------:R-:W-:Y:S01]  /*73ad0*/  FMUL R9, R18.reuse, R27 ;  /* 0x0000001b12097220 */ /* 0x040fe20000400000 */
[----:B------:R-:W2:Y:S01]  /*73ae0*/  LDL.LU R28, [R1+0x120] ;  /* 0x00012000011c7983 */ /* 0x000ea20000300800 */
[C---:B------:R-:W-:Y:S02]  /*73af0*/  FMUL R26, R18.reuse, R26 ;  /* 0x0000001a121a7220 */ /* 0x040fe40000400000 */
[C---:B------:R-:W-:Y:S01]  /*73b00*/  FMUL R25, R18.reuse, R25 ;  /* 0x0000001912197220 */ /* 0x040fe20000400000 */
[----:B------:R-:W2:Y:S01]  /*73b10*/  LDL.LU R27, [R1+0x124] ;  /* 0x00012400011b7983 */ /* 0x000ea20000300800 */
[C---:B------:R-:W-:Y:S02]  /*73b20*/  FMUL R4, R18.reuse, R24 ;  /* 0x0000001812047220 */ /* 0x040fe40000400000 */
[----:B------:R-:W-:-:S02]  /*73b30*/  FMUL R8, R18, R23 ;  /* 0x0000001712087220 */ /* 0x000fc40000400000 */
[C---:B------:R-:W-:Y:S02]  /*73b40*/  FMUL R22, R18.reuse, R22 ;  /* 0x0000001612167220 */ /* 0x040fe40000400000 */
[----:B------:R-:W-:-:S03]  /*73b50*/  FMUL R18, R18, R21 ;  /* 0x0000001512127220 */ /* 0x000fc60000400000 */
[----:B------:R-:W-:Y:S02]  /*73b60*/  F2FP.BF16.PACK_AB R4, R4, R22 ;  /* 0x000000160404723e */ /* 0x000fe400000010ff */
[----:B------:R-:W-:Y:S02]  /*73b70*/  F2FP.BF16.PACK_AB R8, R8, R18 ;  /* 0x000000120808723e */ /* 0x000fe400000010ff */
[----:B------:R-:W2:Y:S04]  /*73b80*/  LDL.LU R18, [R1+0x118] ;  /* 0x0001180001127983 */ /* 0x000ea80000300800 */
[----:B------:R-:W2:Y:S01]  /*73b90*/  LDL.LU R23, [R1+0x144] ;  /* 0x0001440001177983 */ /* 0x000ea20000300800 */
[----:B------:R-:W-:-:S03]  /*73ba0*/  F2FP.BF16.PACK_AB R10, R12, R10 ;  /* 0x0000000a0c0a723e */ /* 0x000fc600000010ff */
[----:B------:R-:W2:Y:S01]  /*73bb0*/  LDL.LU R22, [R1+0x13c] ;  /* 0x00013c0001167983 */ /* 0x000ea20000300800 */
[----:B------:R-:W-:Y:S02]  /*73bc0*/  F2FP.BF16.PACK_AB R5, R5, R26 ;  /* 0x0000001a0505723e */ /* 0x000fe400000010ff */
[----:B-1----:R-:W-:Y:S02]  /*73bd0*/  SHF.L.U32 R12, R29, 0x7, RZ ;  /* 0x000000071d0c7819 */ /* 0x002fe400000006ff */
[----:B------:R-:W-:Y:S02]  /*73be0*/  F2FP.BF16.PACK_AB R9, R9, R25 ;  /* 0x000000190909723e */ /* 0x000fe400000010ff */
[----:B------:R-:W-:Y:S01]  /*73bf0*/  LOP3.LUT R12, R12, 0x7000, RZ, 0xc0, !PT ;  /* 0x000070000c0c7812 */ /* 0x000fe200078ec0ff */
[----:B---3--:R-:W-:Y:S02]  /*73c00*/  @!P5 FMUL R7, R7, 16777216 ;  /* 0x4b8000000707d820 */ /* 0x008fe40000400000 */
[----:B----4-:R-:W-:-:S02]  /*73c10*/  @!P5 FMUL R11, R11, 16777216 ;  /* 0x4b8000000b0bd820 */ /* 0x010fc40000400000 */
[C---:B0-----:R-:W-:Y:S02]  /*73c20*/  FMUL R7, R17.reuse, R7 ;  /* 0x0000000711077220 */ /* 0x041fe40000400000 */
[----:B------:R-:W-:Y:S02]  /*73c30*/  FMUL R11, R17, R11 ;  /* 0x0000000b110b7220 */ /* 0x000fe40000400000 */
[----:B-----5:R-:W-:Y:S02]  /*73c40*/  @!P5 FMUL R19, R19, 16777216 ;  /* 0x4b8000001313d820 */ /* 0x020fe40000400000 */
[----:B------:R-:W-:Y:S02]  /*73c50*/  @!P5 FMUL R20, R20, 16777216 ;  /* 0x4b8000001414d820 */ /* 0x000fe40000400000 */
[C---:B------:R-:W-:Y:S02]  /*73c60*/  FMUL R19, R17.reuse, R19 ;  /* 0x0000001311137220 */ /* 0x040fe40000400000 */
[----:B------:R-:W-:-:S05]  /*73c70*/  FMUL R24, R17, R20 ;  /* 0x0000001411187220 */ /* 0x000fca0000400000 */
[----:B------:R-:W-:Y:S02]  /*73c80*/  F2FP.BF16.PACK_AB R24, R24, R19 ;  /* 0x000000131818723e */ /* 0x000fe400000010ff */
[----:B------:R-:W3:Y:S04]  /*73c90*/  LDL.LU R19, [R1+0x138] ;  /* 0x0001380001137983 */ /* 0x000ee80000300800 */
[----:B------:R-:W4:Y:S04]  /*73ca0*/  LDL.LU R21, [R1+0x134] ;  /* 0x0001340001157983 */ /* 0x000f280000300800 */
[----:B------:R-:W5:Y:S01]  /*73cb0*/  LDL.LU R20, [R1+0x12c] ;  /* 0x00012c0001147983 */ /* 0x000f620000300800 */
[----:B------:R-:W-:-:S03]  /*73cc0*/  F2FP.BF16.PACK_AB R25, R7, R11 ;  /* 0x0000000b0719723e */ /* 0x000fc600000010ff */
[----:B------:R-:W5:Y:S01]  /*73cd0*/  LDL.LU R3, [R1+0x128] ;  /* 0x0001280001037983 */ /* 0x000f620000300800 */
[----:B------:R-:W-:-:S03]  /*73ce0*/  SHF.L.U32 R11, R29, 0x5, RZ ;  /* 0x000000051d0b7819 */ /* 0x000fc600000006ff */
[----:B------:R-:W5:Y:S01]  /*73cf0*/  LDL.LU R26, [R1+0x11c] ;  /* 0x00011c00011a7983 */ /* 0x000f620000300800 */
[----:B------:R-:W-:Y:S02]  /*73d00*/  LOP3.LUT R12, R12, 0x60, R11, 0xf8, !PT ;  /* 0x000000600c0c7812 */ /* 0x000fe400078ef80b */
[----:B------:R-:W-:Y:S02]  /*73d10*/  F2FP.BF16.PACK_AB R11, R16, R14 ;  /* 0x0000000e100b723e */ /* 0x000fe400000010ff */
[----:B------:R-:W5:Y:S04]  /*73d20*/  LDL.LU R16, [R1+0x140] ;  /* 0x0001400001107983 */ /* 0x000f680000300800 */
[----:B------:R-:W5:Y:S01]  /*73d30*/  LDL.LU R14, [R1+0x130] ;  /* 0x00013000010e7983 */ /* 0x000f620000300800 */
[----:B--2---:R-:W-:-:S04]  /*73d40*/  @!P5 FMUL R18, R18, 16777216 ;  /* 0x4b8000001212d820 */ /* 0x004fc80000400000 */
[----:B------:R-:W-:Y:S01]  /*73d50*/  FMUL R7, R17, R18 ;  /* 0x0000001211077220 */ /* 0x000fe20000400000 */
[C---:B------:R-:W-:Y:S01]  /*73d60*/  LOP3.LUT R18, R29.reuse, 0x18, RZ, 0xc0, !PT ;  /* 0x000000181d127812 */ /* 0x040fe200078ec0ff */
[----:B------:R-:W-:Y:S02]  /*73d70*/  IMAD.SHL.U32 R29, R29, 0x4, RZ ;  /* 0x000000041d1d7824 */ /* 0x000fe400078e00ff */
[----:B------:R-:W-:Y:S02]  /*73d80*/  @!P5 FMUL R27, R27, 16777216 ;  /* 0x4b8000001b1bd820 */ /* 0x000fe40000400000 */
[----:B------:R-:W-:Y:S01]  /*73d90*/  @!P5 FMUL R28, R28, 16777216 ;  /* 0x4b8000001c1cd820 */ /* 0x000fe20000400000 */
[----:B------:R-:W-:Y:S01]  /*73da0*/  F2FP.BF16.PACK_AB R6, R13, R6 ;  /* 0x000000060d06723e */ /* 0x000fe200000010ff */
[C---:B------:R-:W-:Y:S01]  /*73db0*/  FMUL R27, R17.reuse, R27 ;  /* 0x0000001b111b7220 */ /* 0x040fe20000400000 */
[----:B------:R-:W-:Y:S01]  /*73dc0*/  LOP3.LUT R12, R12, 0x70, R29, 0x78, !PT ;  /* 0x000000700c0c7812 */ /* 0x000fe200078e781d */
[----:B------:R-:W-:-:S02]  /*73dd0*/  FMUL R13, R17, R28 ;  /* 0x0000001c110d7220 */ /* 0x000fc40000400000 */
[----:B------:R-:W-:Y:S01]  /*73de0*/  @!P5 FMUL R23, R23, 16777216 ;  /* 0x4b8000001717d820 */ /* 0x000fe20000400000 */
[----:B------:R-:W-:Y:S01]  /*73df0*/  LEA R28, R18, R12, 0xc ;  /* 0x0000000c121c7211 */ /* 0x000fe200078e60ff */
[----:B------:R-:W-:Y:S01]  /*73e00*/  @!P5 FMUL R22, R22, 16777216 ;  /* 0x4b8000001616d820 */ /* 0x000fe20000400000 */
[----:B------:R-:W-:Y:S01]  /*73e10*/  F2FP.BF16.PACK_AB R27, R27, R13 ;  /* 0x0000000d1b1b723e */ /* 0x000fe200000010ff */
[C---:B------:R-:W-:Y:S02]  /*73e20*/  FMUL R23, R17.reuse, R23 ;  /* 0x0000001711177220 */ /* 0x040fe40000400000 */
[----:B------:R-:W-:Y:S01]  /*73e30*/  FMUL R22, R17, R22 ;  /* 0x0000001611167220 */ /* 0x000fe20000400000 */
[----:B------:R-:W-:Y:S01]  /*73e40*/  STS.128 [R28], R8 ;  /* 0x000000081c007388 */ /* 0x000fe20000000c00 */
[----:B---3--:R-:W-:Y:S02]  /*73e50*/  @!P5 FMUL R19, R19, 16777216 ;  /* 0x4b8000001313d820 */ /* 0x008fe40000400000 */
[----:B----4-:R-:W-:-:S02]  /*73e60*/  @!P5 FMUL R21, R21, 16777216 ;  /* 0x4b8000001515d820 */ /* 0x010fc40000400000 */
[----:B-----5:R-:W-:-:S04]  /*73e70*/  @!P5 FMUL R26, R26, 16777216 ;  /* 0x4b8000001a1ad820 */ /* 0x020fc80000400000 */
[----:B------:R-:W-:Y:S02]  /*73e80*/  FMUL R26, R17, R26 ;  /* 0x0000001a111a7220 */ /* 0x000fe40000400000 */
[----:B------:R-:W-:-:S03]  /*73e90*/  @!P5 FMUL R16, R16, 16777216 ;  /* 0x4b8000001010d820 */ /* 0x000fc60000400000 */
[----:B------:R-:W-:Y:S02]  /*73ea0*/  F2FP.BF16.PACK_AB R26, R26, R7 ;  /* 0x000000071a1a723e */ /* 0x000fe400000010ff */
[----:B------:R-:W-:Y:S01]  /*73eb0*/  F2FP.BF16.PACK_AB R7, R0, R15 ;  /* 0x0000000f0007723e */ /* 0x000fe200000010ff */
[----:B------:R-:W-:Y:S01]  /*73ec0*/  @!P5 FMUL R14, R14, 16777216 ;  /* 0x4b8000000e0ed820 */ /* 0x000fe20000400000 */
[----:B------:R-:W2:Y:S01]  /*73ed0*/  LDL.LU R0, [R1+0x2124] ;  /* 0x0021240001007983 */ /* 0x000ea20000300800 */
[----:B------:R-:W-:Y:S02]  /*73ee0*/  @!P5 FMUL R20, R20, 16777216 ;  /* 0x4b8000001414d820 */ /* 0x000fe40000400000 */
[----:B------:R-:W-:Y:S01]  /*73ef0*/  @!P5 FMUL R3, R3, 16777216 ;  /* 0x4b8000000303d820 */ /* 0x000fe20000400000 */
[----:B------:R0:W-:Y:S01]  /*73f00*/  STL [R1+0x2010], R29 ;  /* 0x0020101d01007387 */ /* 0x0001e20000100800 */
[----:B------:R-:W-:-:S03]  /*73f10*/  FMUL R12, R17, R16 ;  /* 0x00000010110c7220 */ /* 0x000fc60000400000 */
[----:B------:R-:W3:Y:S01]  /*73f20*/  LDL.LU R18, [R1+0x44] ;  /* 0x0000440001127983 */ /* 0x000ee20000300800 */
[C---:B------:R-:W-:Y:S02]  /*73f30*/  FMUL R13, R17.reuse, R19 ;  /* 0x00000013110d7220 */ /* 0x040fe40000400000 */
[C---:B------:R-:W-:Y:S01]  /*73f40*/  FMUL R21, R17.reuse, R21 ;  /* 0x0000001511157220 */ /* 0x040fe20000400000 */
[----:B0-----:R-:W4:Y:S01]  /*73f50*/  LDL.LU R29, [R1+0x38] ;  /* 0x00003800011d7983 */ /* 0x001f220000300800 */
[C---:B------:R-:W-:Y:S02]  /*73f60*/  FMUL R14, R17.reuse, R14 ;  /* 0x0000000e110e7220 */ /* 0x040fe40000400000 */
[C---:B------:R-:W-:Y:S01]  /*73f70*/  FMUL R20, R17.reuse, R20 ;  /* 0x0000001411147220 */ /* 0x040fe20000400000 */
[----:B------:R-:W5:Y:S01]  /*73f80*/  LDL.LU R16, [R1+0xc] ;  /* 0x00000c0001107983 */ /* 0x000f620000300800 */
[----:B------:R-:W-:-:S03]  /*73f90*/  FMUL R17, R17, R3 ;  /* 0x0000000311117220 */ /* 0x000fc60000400000 */
[----:B------:R-:W2:Y:S04]  /*73fa0*/  LDL.LU R19, [R1+0x5c] ;  /* 0x00005c0001137983 */ /* 0x000ea80000300800 */
[----:B------:R-:W2:Y:S04]  /*73fb0*/  LDL.LU R15, [R1+0x98] ;  /* 0x00009800010f7983 */ /* 0x000ea80000300800 */
[----:B------:R-:W2:Y:S04]  /*73fc0*/  LDL.LU R3, [R1+0x2120] ;  /* 0x0021200001037983 */ /* 0x000ea80000300800 */
[----:B------:R-:W2:Y:S04]  /*73fd0*/  LDL.LU R8, [R1+0x48] ;  /* 0x0000480001087983 */ /* 0x000ea80000300800 */
[----:B------:R-:W2:Y:S04]  /*73fe0*/  LDL.LU R9, [R1+0x78] ;  /* 0x0000780001097983 */ /* 0x000ea80000300800 */
[----:B------:R-:W2:Y:S04]  /*73ff0*/  LDL.LU R10, [R1+0x80] ;  /* 0x00008000010a7983 */ /* 0x000ea80000300800 */
[----:B------:R-:W2:Y:S04]  /*74000*/  LDL.LU R11, [R1+0x64] ;  /* 0x00006400010b7983 */ /* 0x000ea80000300800 */
[----:B------:R0:W-:Y:S04]  /*74010*/  STS.128 [R28+0x800], R4 ;  /* 0x000800041c007388 */ /* 0x0001e80000000c00 */
[----:B0-----:R-:W2:Y:S04]  /*74020*/  LDL.LU R4, [R1+0x8] ;  /* 0x0000080001047983 */ /* 0x001ea80000300800 */
[----:B------:R-:W3:Y:S04]  /*74030*/  LDL.LU R5, [R1+0x18] ;  /* 0x0000180001057983 */ /* 0x000ee80000300800 */
[----:B------:R-:W4:Y:S04]  /*74040*/  LDL.LU R6, [R1+0x50] ;  /* 0x0000500001067983 */ /* 0x000f280000300800 */
[----:B------:R-:W3:Y:S04]  /*74050*/  LDL.LU R7, [R1+0x70] ;  /* 0x0000700001077983 */ /* 0x000ee80000300800 */
[----:B------:R0:W-:Y:S01]  /*74060*/  STS.128 [R28+0x80], R24 ;  /* 0x000080181c007388 */ /* 0x0001e20000000c00 */
[----:B------:R-:W-:-:S02]  /*74070*/  F2FP.BF16.PACK_AB R20, R20, R17 ;  /* 0x000000111414723e */ /* 0x000fc400000010ff */
[----:B------:R-:W-:Y:S02]  /*74080*/  F2FP.BF16.PACK_AB R21, R21, R14 ;  /* 0x0000000e1515723e */ /* 0x000fe400000010ff */
[----:B------:R-:W-:Y:S02]  /*74090*/  F2FP.BF16.PACK_AB R22, R22, R13 ;  /* 0x0000000d1616723e */ /* 0x000fe400000010ff */
[----:B------:R-:W-:Y:S01]  /*740a0*/  F2FP.BF16.PACK_AB R23, R23, R12 ;  /* 0x0000000c1717723e */ /* 0x000fe200000010ff */
[----:B0-----:R-:W3:Y:S04]  /*740b0*/  LDL.LU R24, [R1+0x24] ;  /* 0x0000240001187983 */ /* 0x001ee80000300800 */
[----:B------:R-:W3:Y:S04]  /*740c0*/  LDL.LU R25, [R1+0x14] ;  /* 0x0000140001197983 */ /* 0x000ee80000300800 */
[----:B------:R-:W3:Y:S04]  /*740d0*/  LDL.LU R26, [R1+0x28] ;  /* 0x00002800011a7983 */ /* 0x000ee80000300800 */
[----:B------:R-:W3:Y:S04]  /*740e0*/  LDL.LU R27, [R1+0x7c] ;  /* 0x00007c00011b7983 */ /* 0x000ee80000300800 */
[----:B------:R-:W3:Y:S04]  /*740f0*/  LDL.LU R17, [R1+0x54] ;  /* 0x0000540001117983 */ /* 0x000ee80000300800 */
[----:B------:R-:W3:Y:S04]  /*74100*/  LDL.LU R14, [R1+0x84] ;  /* 0x00008400010e7983 */ /* 0x000ee80000300800 */
[----:B------:R-:W3:Y:S04]  /*74110*/  LDL.LU R13, [R1+0x60] ;  /* 0x00006000010d7983 */ /* 0x000ee80000300800 */
[----:B------:R-:W3:Y:S01]  /*74120*/  LDL.LU R12, [R1+0x58] ;  /* 0x00005800010c7983 */ /* 0x000ee20000300800 */
[----:B-----5:R-:W-:-:S03]  /*74130*/  F2FP.BF16.PACK_AB R16, R16, R2 ;  /* 0x000000021010723e */ /* 0x020fc600000010ff */
[----:B------:R-:W5:Y:S01]  /*74140*/  LDL.LU R2, [R1+0x211c] ;  /* 0x00211c0001027983 */ /* 0x000f620000300800 */
[----:B--2---:R-:W-:-:S03]  /*74150*/  F2FP.BF16.PACK_AB R4, R0, R4 ;  /* 0x000000040004723e */ /* 0x004fc600000010ff */
[----:B------:R-:W2:Y:S01]  /*74160*/  LDL.LU R0, [R1+0x2118] ;  /* 0x0021180001007983 */ /* 0x000ea20000300800 */
[----:B------:R-:W-:-:S03]  /*74170*/  F2FP.BF16.PACK_AB R9, R9, R3 ;  /* 0x000000030909723e */ /* 0x000fc600000010ff */
[----:B------:R-:W4:Y:S01]  /*74180*/  LDL.LU R3, [R1+0x2114] ;  /* 0x0021140001037983 */ /* 0x000f220000300800 */
[----:B---3--:R-:W-:Y:S02]  /*74190*/  F2FP.BF16.PACK_AB R8, R12, R8 ;  /* 0x000000080c08723e */ /* 0x008fe400000010ff */
[----:B------:R-:W-:Y:S02]  /*741a0*/  F2FP.BF16.PACK_AB R12, R13, R17 ;  /* 0x000000110d0c723e */ /* 0x000fe400000010ff */
[----:B-----5:R-:W-:Y:S02]  /*741b0*/  F2FP.BF16.PACK_AB R18, R18, R2 ;  /* 0x000000021212723e */ /* 0x020fe400000010ff */
[----:B--2---:R-:W-:Y:S02]  /*741c0*/  F2FP.BF16.PACK_AB R13, R27, R0 ;  /* 0x000000001b0d723e */ /* 0x004fe400000010ff */
[----:B------:R-:W2:Y:S04]  /*741d0*/  LDL.LU R0, [R1+0x2110] ;  /* 0x0021100001007983 */ /* 0x000ea80000300800 */
[----:B------:R-:W3:Y:S01]  /*741e0*/  LDL.LU R2, [R1+0x210c] ;  /* 0x00210c0001027983 */ /* 0x000ee20000300800 */
[----:B------:R-:W-:-:S02]  /*741f0*/  F2FP.BF16.PACK_AB R17, R24, R25 ;  /* 0x000000191811723e */ /* 0x000fc400000010ff */
[----:B------:R-:W-:Y:S01]  /*74200*/  F2FP.BF16.PACK_AB R5, R26, R5 ;  /* 0x000000051a05723e */ /* 0x000fe200000010ff */
[----:B------:R-:W5:Y:S01]  /*74210*/  LDL.LU R24, [R1+0x168] ;  /* 0x0001680001187983 */ /* 0x000f620000300800 */
[----:B----4-:R-:W-:-:S03]  /*74220*/  F2FP.BF16.PACK_AB R6, R6, R29 ;  /* 0x0000001d0606723e */ /* 0x010fc600000010ff */
[----:B------:R-:W4:Y:S01]  /*74230*/  LDL.LU R25, [R1+0x16c] ;  /* 0x00016c0001197983 */ /* 0x000f220000300800 */
[----:B------:R-:W-:-:S03]  /*74240*/  F2FP.BF16.PACK_AB R10, R3, R10 ;  /* 0x0000000a030a723e */ /* 0x000fc600000010ff */
[----:B------:R-:W4:Y:S04]  /*74250*/  LDL.LU R26, [R1+0x148] ;  /* 0x00014800011a7983 */ /* 0x000f280000300800 */
[----:B------:R-:W4:Y:S04]  /*74260*/  LDL.LU R27, [R1+0x14c] ;  /* 0x00014c00011b7983 */ /* 0x000f280000300800 */
[----:B------:R-:W4:Y:S04]  /*74270*/  LDL.LU R29, [R1+0xdc] ;  /* 0x0000dc00011d7983 */ /* 0x000f280000300800 */
[----:B------:R-:W4:Y:S01]  /*74280*/  LDL.LU R3, [R1+0x2108] ;  /* 0x0021080001037983 */ /* 0x000f220000300800 */
[----:B--2---:R-:W-:-:S03]  /*74290*/  F2FP.BF16.PACK_AB R14, R0, R14 ;  /* 0x0000000e000e723e */ /* 0x004fc600000010ff */
[----:B------:R-:W2:Y:S01]  /*742a0*/  LDL.LU R0, [R1+0x2104] ;  /* 0x0021040001007983 */ /* 0x000ea20000300800 */
[----:B---3--:R-:W-:-:S03]  /*742b0*/  F2FP.BF16.PACK_AB R19, R2, R19 ;  /* 0x000000130213723e */ /* 0x008fc600000010ff */
[----:B------:R-:W2:Y:S01]  /*742c0*/  LDL.LU R2, [R1+0x2100] ;  /* 0x0021000001027983 */ /* 0x000ea20000300800 */
[----:B------:R-:W-:-:S03]  /*742d0*/  F2FP.BF16.PACK_AB R7, R7, R11 ;  /* 0x0000000b0707723e */ /* 0x000fc600000010ff */
[----:B------:R0:W-:Y:S04]  /*742e0*/  STS.128 [R28+0x880], R20 ;  /* 0x000880141c007388 */ /* 0x0001e80000000c00 */
[----:B------:R1:W-:Y:S01]  /*742f0*/  STS.128 [R28+0x100], R16 ;  /* 0x000100101c007388 */ /* 0x0003e20000000c00 */
[----:B----4-:R-:W-:-:S03]  /*74300*/  F2FP.BF16.PACK_AB R11, R15, R3 ;  /* 0x000000030f0b723e */ /* 0x010fc600000010ff */
[----:B------:R-:W3:Y:S01]  /*74310*/  LDL.LU R3, [R1+0x20fc] ;  /* 0x0020fc0001037983 */ /* 0x000ee20000300800 */
[----:B--2---:R-:W-:-:S03]  /*74320*/  F2FP.BF16.PACK_AB R15, R2, R0 ;  /* 0x00000000020f723e */ /* 0x004fc600000010ff */
[----:B------:R-:W2:Y:S04]  /*74330*/  LDL.LU R2, [R1+0x20f8] ;  /* 0x0020f80001027983 */ /* 0x000ea80000300800 */
[----:B------:R-:W4:Y:S04]  /*74340*/  LDL.LU R0, [R1+0x20f4] ;  /* 0x0020f40001007983 */ /* 0x000f280000300800 */
[----:B0-----:R-:W3:Y:S04]  /*74350*/  LDL.LU R20, [R1+0xa0] ;  /* 0x0000a00001147983 */ /* 0x001ee80000300800 */
[----:B------:R-:W4:Y:S04]  /*74360*/  LDL.LU R21, [R1+0xb8] ;  /* 0x0000b80001157983 */ /* 0x000f280000300800 */
[----:B------:R-:W2:Y:S04]  /*74370*/  LDL.LU R22, [R1+0xc0] ;  /* 0x0000c00001167983 */ /* 0x000ea80000300800 */
[----:B------:R-:W2:Y:S04]  /*74380*/  LDL.LU R23, [R1+0xc4] ;  /* 0x0000c40001177983 */ /* 0x000ea80000300800 */
[----:B-1----:R-:W2:Y:S04]  /*74390*/  LDL.LU R16, [R1+0xa4] ;  /* 0x0000a40001107983 */ /* 0x002ea80000300800 */
[----:B------:R-:W4:Y:S04]  /*743a0*/  LDL.LU R17, [R1+0xb4] ;  /* 0x0000b40001117983 */ /* 0x000f280000300800 */
[----:B------:R-:W4:Y:S04]  /*743b0*/  LDL.LU R18, [R1+0xc8] ;  /* 0x0000c80001127983 */ /* 0x000f280000300800 */
[----:B------:R-:W4:Y:S04]  /*743c0*/  LDL.LU R19, [R1+0xcc] ;  /* 0x0000cc0001137983 */ /* 0x000f280000300800 */
[----:B------:R0:W-:Y:S04]  /*743d0*/  STS.128 [R28+0x900], R4 ;  /* 0x000900041c007388 */ /* 0x0001e80000000c00 */
[----:B------:R1:W-:Y:S04]  /*743e0*/  STS.128 [R28+0x180], R8 ;  /* 0x000180081c007388 */ /* 0x0003e80000000c00 */
[----:B------:R1:W-:Y:S04]  /*743f0*/  STS.128 [R28+0x980], R12 ;  /* 0x0009800c1c007388 */ /* 0x0003e80000000c00 */
[----:B0-----:R-:W4:Y:S04]  /*74400*/  LDL.LU R4, [R1+0xd0] ;  /* 0x0000d00001047983 */ /* 0x001f280000300800 */
[----:B------:R-:W4:Y:S04]  /*74410*/  LDL.LU R5, [R1+0x150] ;  /* 0x0001500001057983 */ /* 0x000f280000300800 */
[----:B------:R-:W4:Y:S04]  /*74420*/  LDL.LU R6, [R1+0x154] ;  /* 0x0001540001067983 */ /* 0x000f280000300800 */
[----:B------:R-:W4:Y:S04]  /*74430*/  LDL.LU R7, [R1+0x170] ;  /* 0x0001700001077983 */ /* 0x000f280000300800 */
[----:B-1----:R-:W4:Y:S04]  /*74440*/  LDL.LU R8, [R1+0xd4] ;  /* 0x0000d40001087983 */ /* 0x002f280000300800 */
[----:B------:R-:W4:Y:S04]  /*74450*/  LDL.LU R9, [R1+0x158] ;  /* 0x0001580001097983 */ /* 0x000f280000300800 */
[----:B------:R-:W4:Y:S04]  /*74460*/  LDL.LU R10, [R1+0x15c] ;  /* 0x00015c00010a7983 */ /* 0x000f280000300800 */
[----:B------:R-:W4:Y:S04]  /*74470*/  LDL.LU R11, [R1+0x17c] ;  /* 0x00017c00010b7983 */ /* 0x000f280000300800 */
[----:B------:R-:W4:Y:S04]  /*74480*/  LDL.LU R12, [R1+0x180] ;  /* 0x00018000010c7983 */ /* 0x000f280000300800 */
[----:B------:R-:W4:Y:S04]  /*74490*/  LDL.LU R13, [R1+0x198] ;  /* 0x00019800010d7983 */ /* 0x000f280000300800 */
[----:B------:R-:W4:Y:S04]  /*744a0*/  LDL.LU R14, [R1+0x19c] ;  /* 0x00019c00010e7983 */ /* 0x000f280000300800 */
[----:B------:R-:W4:Y:S01]  /*744b0*/  LDL.LU R15, [R1+0x1b0] ;  /* 0x0001b000010f7983 */ /* 0x000f220000300800 */
[----:B---3--:R-:W-:-:S03]  /*744c0*/  F2FP.BF16.PACK_AB R20, R3, R20 ;  /* 0x000000140314723e */ /* 0x008fc600000010ff */
[----:B------:R-:W3:Y:S01]  /*744d0*/  LDL.LU R3, [R1+0x20f0] ;  /* 0x0020f00001037983 */ /* 0x000ee20000300800 */
[----:B--2---:R-:W-:-:S03]  /*744e0*/  F2FP.BF16.PACK_AB R16, R2, R16 ;  /* 0x000000100210723e */ /* 0x004fc600000010ff */
[----:B------:R-:W4:Y:S02]  /*744f0*/  LDL.LU R2, [R1+0x20ec] ;  /* 0x0020ec0001027983 */ /* 0x000f240000300800 */
[----:B----4-:R-:W-:Y:S02]  /*74500*/  F2FP.BF16.PACK_AB R4, R2, R4 ;  /* 0x000000040204723e */ /* 0x010fe400000010ff */
[----:B------:R-:W2:Y:S01]  /*74510*/  LDL.LU R2, [R1+0x20e8] ;  /* 0x0020e80001027983 */ /* 0x000ea20000300800 */
[----:B------:R-:W-:Y:S02]  /*74520*/  F2FP.BF16.PACK_AB R21, R21, R0 ;  /* 0x000000001515723e */ /* 0x000fe400000010ff */
[----:B---3--:R-:W-:Y:S02]  /*74530*/  F2FP.BF16.PACK_AB R17, R3, R17 ;  /* 0x000000110311723e */ /* 0x008fe400000010ff */
[----:B--2---:R-:W-:Y:S02]  /*74540*/  F2FP.BF16.PACK_AB R8, R2, R8 ;  /* 0x000000080208723e */ /* 0x004fe400000010ff */
[----:B------:R-:W5:Y:S04]  /*74550*/  LDL.LU R2, [R1+0x20e4] ;  /* 0x0020e40001027983 */ /* 0x000f680000300800 */
[----:B------:R-:W2:Y:S04]  /*74560*/  LDL.LU R0, [R1+0x20e0] ;  /* 0x0020e00001007983 */ /* 0x000ea80000300800 */
[----:B------:R-:W3:Y:S01]  /*74570*/  LDL.LU R3, [R1+0x20dc] ;  /* 0x0020dc0001037983 */ /* 0x000ee20000300800 */
[----:B------:R-:W-:-:S02]  /*74580*/  F2FP.BF16.PACK_AB R5, R9, R5 ;  /* 0x000000050905723e */ /* 0x000fc400000010ff */
[----:B------:R-:W-:Y:S02]  /*74590*/  F2FP.BF16.PACK_AB R9, R10, R6 ;  /* 0x000000060a09723e */ /* 0x000fe400000010ff */
[----:B------:R-:W-:Y:S02]  /*745a0*/  F2FP.BF16.PACK_AB R22, R18, R22 ;  /* 0x000000161216723e */ /* 0x000fe400000010ff */
[----:B------:R-:W-:Y:S02]  /*745b0*/  F2FP.BF16.PACK_AB R18, R19, R23 ;  /* 0x000000171312723e */ /* 0x000fe400000010ff */
[----:B-----5:R-:W-:Y:S02]  /*745c0*/  F2FP.BF16.PACK_AB R6, R24, R2 ;  /* 0x000000021806723e */ /* 0x020fe400000010ff */
[----:B------:R-:W4:Y:S01]  /*745d0*/  LDL.LU R2, [R1+0x20d8] ;  /* 0x0020d80001027983 */ /* 0x000f220000300800 */
[----:B--2---:R-:W-:Y:S02]  /*745e0*/  F2FP.BF16.PACK_AB R23, R26, R0 ;  /* 0x000000001a17723e */ /* 0x004fe400000010ff */
[----:B---3--:R-:W-:-:S02]  /*745f0*/  F2FP.BF16.PACK_AB R10, R25, R3 ;  /* 0x00000003190a723e */ /* 0x008fc400000010ff */
[----:B------:R-:W2:Y:S04]  /*74600*/  LDL.LU R3, [R1+0x20d4] ;  /* 0x0020d40001037983 */ /* 0x000ea80000300800 */
[----:B------:R-:W3:Y:S01]  /*74610*/  LDL.LU R0, [R1+0x20d0] ;  /* 0x0020d00001007983 */ /* 0x000ee20000300800 */
[----:B------:R-:W-:-:S03]  /*74620*/  F2FP.BF16.PACK_AB R19, R27, R29 ;  /* 0x0000001d1b13723e */ /* 0x000fc600000010ff */
[----:B------:R-:W5:Y:S04]  /*74630*/  LDL.LU R29, [R1+0x204] ;  /* 0x00020400011d7983 */ /* 0x000f680000300800 */
[----:B------:R-:W5:Y:S04]  /*74640*/  LDL.LU R24, [R1+0x228] ;  /* 0x0002280001187983 */ /* 0x000f680000300800 */
[----:B------:R-:W5:Y:S04]  /*74650*/  LDL.LU R25, [R1+0x234] ;  /* 0x0002340001197983 */ /* 0x000f680000300800 */
[----:B------:R-:W5:Y:S04]  /*74660*/  LDL.LU R26, [R1+0x22c] ;  /* 0x00022c00011a7983 */ /* 0x000f680000300800 */
[----:B------:R-:W5:Y:S01]  /*74670*/  LDL.LU R27, [R1+0x240] ;  /* 0x00024000011b7983 */ /* 0x000f620000300800 */
[----:B----4-:R-:W-:-:S03]  /*74680*/  F2FP.BF16.PACK_AB R7, R2, R7 ;  /* 0x000000070207723e */ /* 0x010fc600000010ff */
[----:B------:R-:W4:Y:S01]  /*74690*/  LDL.LU R2, [R1+0x20cc] ;  /* 0x0020cc0001027983 */ /* 0x000f220000300800 */
[----:B--2---:R-:W-:-:S03]  /*746a0*/  F2FP.BF16.PACK_AB R11, R11, R3 ;  /* 0x000000030b0b723e */ /* 0x004fc600000010ff */
[----:B------:R-:W2:Y:S01]  /*746b0*/  LDL.LU R3, [R1+0x20c8] ;  /* 0x0020c80001037983 */ /* 0x000ea20000300800 */
[----:B---3--:R-:W-:-:S03]  /*746c0*/  F2FP.BF16.PACK_AB R12, R0, R12 ;  /* 0x0000000c000c723e */ /* 0x008fc600000010ff */
[----:B------:R-:W3:Y:S01]  /*746d0*/  LDL.LU R0, [R1+0x20c4] ;  /* 0x0020c40001007983 */ /* 0x000ee20000300800 */
[----:B----4-:R-:W-:-:S03]  /*746e0*/  F2FP.BF16.PACK_AB R13, R13, R2 ;  /* 0x000000020d0d723e */ /* 0x010fc600000010ff */
[----:B------:R-:W4:Y:S01]  /*746f0*/  LDL.LU R2, [R1+0x20c0] ;  /* 0x0020c00001027983 */ /* 0x000f220000300800 */
[----:B---3--:R-:W-:-:S03]  /*74700*/  F2FP.BF16.PACK_AB R14, R0, R14 ;  /* 0x0000000e000e723e */ /* 0x008fc600000010ff */
[----:B------:R-:W3:Y:S04]  /*74710*/  LDL.LU R0, [R1+0x20bc] ;  /* 0x0020bc0001007983 */ /* 0x000ee80000300800 */
[----:B------:R0:W-:Y:S04]  /*74720*/  STS.128 [R28+0x200], R20 ;  /* 0x000200141c007388 */ /* 0x0001e80000000c00 */
[----:B------:R1:W-:Y:S01]  /*74730*/  STS.128 [R28+0xa00], R16 ;  /* 0x000a00101c007388 */ /* 0x0003e20000000c00 */
[----:B---3--:R-:W-:-:S03]  /*74740*/  F2FP.BF16.PACK_AB R15, R15, R0 ;  /* 0x000000000f0f723e */ /* 0x008fc600000010ff */
[----:B------:R-:W3:Y:S04]  /*74750*/  LDL.LU R0, [R1+0x20b8] ;  /* 0x0020b80001007983 */ /* 0x000ee80000300800 */
[----:B0-----:R-:W2:Y:S04]  /*74760*/  LDL.LU R20, [R1+0x194] ;  /* 0x0001940001147983 */ /* 0x001ea80000300800 */
[----:B------:R-:W4:Y:S04]  /*74770*/  LDL.LU R21, [R1+0x1a0] ;  /* 0x0001a00001157983 */ /* 0x000f280000300800 */
[----:B------:R-:W3:Y:S04]  /*74780*/  LDL.LU R22, [R1+0x1b4] ;  /* 0x0001b40001167983 */ /* 0x000ee80000300800 */
[----:B------:R-:W3:Y:S04]  /*74790*/  LDL.LU R23, [R1+0x1c8] ;  /* 0x0001c80001177983 */ /* 0x000ee80000300800 */
[----:B-1----:R-:W3:Y:S04]  /*747a0*/  LDL.LU R16, [R1+0x1bc] ;  /* 0x0001bc0001107983 */ /* 0x002ee80000300800 */
[----:B------:R-:W5:Y:S04]  /*747b0*/  LDL.LU R17, [R1+0x1d4] ;  /* 0x0001d40001117983 */ /* 0x000f680000300800 */
[----:B------:R-:W5:Y:S04]  /*747c0*/  LDL.LU R18, [R1+0x1e4] ;  /* 0x0001e40001127983 */ /* 0x000f680000300800 */
[----:B------:R-:W5:Y:S04]  /*747d0*/  LDL.LU R19, [R1+0x1fc] ;  /* 0x0001fc0001137983 */ /* 0x000f680000300800 */
[----:B------:R0:W-:Y:S04]  /*747e0*/  STS.128 [R28+0x280], R4 ;  /* 0x000280041c007388 */ /* 0x0001e80000000c00 */
[----:B------:R1:W-:Y:S04]  /*747f0*/  STS.128 [R28+0xa80], R8 ;  /* 0x000a80081c007388 */ /* 0x0003e80000000c00 */
[----:B------:R1:W-:Y:S04]  /*74800*/  STS.128 [R28+0x300], R12 ;  /* 0x0003000c1c007388 */ /* 0x0003e80000000c00 */
[----:B0-----:R-:W5:Y:S04]  /*74810*/  LDL.LU R4, [R1+0x1c0] ;  /* 0x0001c00001047983 */ /* 0x001f680000300800 */
[----:B------:R-:W5:Y:S04]  /*74820*/  LDL.LU R5, [R1+0x1d8] ;  /* 0x0001d80001057983 */ /* 0x000f680000300800 */
[----:B------:R-:W5:Y:S04]  /*74830*/  LDL.LU R6, [R1+0x1e8] ;  /* 0x0001e80001067983 */ /* 0x000f680000300800 */
[----:B------:R-:W5:Y:S04]  /*74840*/  LDL.LU R7, [R1+0x1f8] ;  /* 0x0001f80001077983 */ /* 0x000f680000300800 */
[----:B-1----:R-:W5:Y:S04]  /*74850*/  LDL.LU R8, [R1+0x210] ;  /* 0x0002100001087983 */ /* 0x002f680000300800 */
[----:B------:R-:W5:Y:S04]  /*74860*/  LDL.LU R9, [R1+0x218] ;  /* 0x0002180001097983 */ /* 0x000f680000300800 */
[----:B------:R-:W5:Y:S04]  /*74870*/  LDL.LU R10, [R1+0x21c] ;  /* 0x00021c00010a7983 */ /* 0x000f680000300800 */
[----:B------:R-:W5:Y:S04]  /*74880*/  LDL.LU R11, [R1+0x230] ;  /* 0x00023000010b7983 */ /* 0x000f680000300800 */
[----:B------:R-:W5:Y:S04]  /*74890*/  LDL.LU R12, [R1+0x1cc] ;  /* 0x0001cc00010c7983 */ /* 0x000f680000300800 */
[----:B------:R-:W5:Y:S04]  /*748a0*/  LDL.LU R13, [R1+0x200] ;  /* 0x00020000010d7983 */ /* 0x000f680000300800 */
[----:B------:R-:W5:Y:S04]  /*748b0*/  LDL.LU R14, [R1+0x220] ;  /* 0x00022000010e7983 */ /* 0x000f680000300800 */
[----:B------:R-:W5:Y:S01]  /*748c0*/  LDL.LU R15, [R1+0x224] ;  /* 0x00022400010f7983 */ /* 0x000f620000300800 */
[----:B--2---:R-:W-:-:S03]  /*748d0*/  F2FP.BF16.PACK_AB R20, R20, R3 ;  /* 0x000000031414723e */ /* 0x004fc600000010ff */
[----:B------:R-:W2:Y:S01]  /*748e0*/  LDL.LU R3, [R1+0x20b4] ;  /* 0x0020b40001037983 */ /* 0x000ea20000300800 */
[----:B---3--:R-:W-:-:S03]  /*748f0*/  F2FP.BF16.PACK_AB R16, R0, R16 ;  /* 0x000000100010723e */ /* 0x008fc600000010ff */
[----:B------:R-:W5:Y:S01]  /*74900*/  LDL.LU R0, [R1+0x20b0] ;  /* 0x0020b00001007983 */ /* 0x000f620000300800 */
[----:B----4-:R-:W-:Y:S02]  /*74910*/  F2FP.BF16.PACK_AB R21, R2, R21 ;  /* 0x000000150215723e */ /* 0x010fe400000010ff */
[----:B-----5:R-:W-:Y:S02]  /*74920*/  F2FP.BF16.PACK_AB R4, R0, R4 ;  /* 0x000000040004723e */ /* 0x020fe400000010ff */
[----:B------:R-:W3:Y:S04]  /*74930*/  LDL.LU R0, [R1+0x20ac] ;  /* 0x0020ac0001007983 */ /* 0x000ee80000300800 */
[----:B------:R-:W4:Y:S01]  /*74940*/  LDL.LU R2, [R1+0x20a8] ;  /* 0x0020a80001027983 */ /* 0x000f220000300800 */
[----:B---3--:R-:W-:-:S03]  /*74950*/  F2FP.BF16.PACK_AB R17, R0, R17 ;  /* 0x000000110011723e */ /* 0x008fc600000010ff */
[----:B------:R-:W3:Y:S01]  /*74960*/  LDL.LU R0, [R1+0x20a4] ;  /* 0x0020a40001007983 */ /* 0x000ee20000300800 */
[----:B----4-:R-:W-:-:S03]  /*74970*/  F2FP.BF16.PACK_AB R5, R2, R5 ;  /* 0x000000050205723e */ /* 0x010fc600000010ff */
[----:B------:R-:W4:Y:S01]  /*74980*/  LDL.LU R2, [R1+0x20a0] ;  /* 0x0020a00001027983 */ /* 0x000f220000300800 */
[----:B--2---:R-:W-:-:S03]  /*74990*/  F2FP.BF16.PACK_AB R22, R3, R22 ;  /* 0x000000160316723e */ /* 0x004fc600000010ff */
[----:B------:R-:W2:Y:S01]  /*749a0*/  LDL.LU R3, [R1+0x209c] ;  /* 0x00209c0001037983 */ /* 0x000ea20000300800 */
[----:B---3--:R-:W-:-:S03]  /*749b0*/  F2FP.BF16.PACK_AB R18, R0, R18 ;  /* 0x000000120012723e */ /* 0x008fc600000010ff */
[----:B------:R-:W3:Y:S01]  /*749c0*/  LDL.LU R0, [R1+0x2098] ;  /* 0x0020980001007983 */ /* 0x000ee20000300800 */
[----:B----4-:R-:W-:-:S03]  /*749d0*/  F2FP.BF16.PACK_AB R6, R2, R6 ;  /* 0x000000060206723e */ /* 0x010fc600000010ff */
[----:B------:R-:W3:Y:S01]  /*749e0*/  LDL.LU R2, [R1+0x2094] ;  /* 0x0020940001027983 */ /* 0x000ee20000300800 */
[----:B------:R-:W-:Y:S02]  /*749f0*/  F2FP.BF16.PACK_AB R23, R12, R23 ;  /* 0x000000170c17723e */ /* 0x000fe400000010ff */
[----:B--2---:R-:W-:Y:S02]  /*74a00*/  F2FP.BF16.PACK_AB R19, R19, R3 ;  /* 0x000000031313723e */ /* 0x004fe400000010ff */
[----:B------:R-:W2:Y:S01]  /*74a10*/  LDL.LU R3, [R1+0x2090] ;  /* 0x0020900001037983 */ /* 0x000ea20000300800 */
[----:B---3--:R-:W-:-:S03]  /*74a20*/  F2FP.BF16.PACK_AB R12, R2, R0 ;  /* 0x00000000020c723e */ /* 0x008fc600000010ff */
[----:B------:R-:W3:Y:S04]  /*74a30*/  LDL.LU R2, [R1+0x208c] ;  /* 0x00208c0001027983 */ /* 0x000ee80000300800 */
[----:B------:R-:W3:Y:S01]  /*74a40*/  LDL.LU R0, [R1+0x2088] ;  /* 0x0020880001007983 */ /* 0x000ee20000300800 */
[----:B------:R-:W-:Y:S02]  /*74a50*/  F2FP.BF16.PACK_AB R7, R13, R7 ;  /* 0x000000070d07723e */ /* 0x000fe400000010ff */
[----:B------:R-:W-:Y:S02]  /*74a60*/  F2FP.BF16.PACK_AB R8, R8, R29 ;  /* 0x0000001d0808723e */ /* 0x000fe400000010ff */
[----:B------:R-:W-:Y:S01]  /*74a70*/  F2FP.BF16.PACK_AB R13, R15, R10 ;  /* 0x0000000a0f0d723e */ /* 0x000fe200000010ff */
[----:B------:R-:W4:Y:S01]  /*74a80*/  LDL.LU R29, [R1+0x300] ;  /* 0x00030000011d7983 */ /* 0x000f220000300800 */
[----:B------:R-:W-:-:S02]  /*74a90*/  F2FP.BF16.PACK_AB R9, R14, R9 ;  /* 0x000000090e09723e */ /* 0x000fc400000010ff */
[----:B------:R-:W-:Y:S02]  /*74aa0*/  F2FP.BF16.PACK_AB R10, R11, R24 ;  /* 0x000000180b0a723e */ /* 0x000fe400000010ff */
[----:B------:R-:W-:Y:S01]  /*74ab0*/  F2FP.BF16.PACK_AB R14, R25, R26 ;  /* 0x0000001a190e723e */ /* 0x000fe200000010ff */
[----:B------:R-:W5:Y:S01]  /*74ac0*/  LDL.LU R24, [R1+0x248] ;  /* 0x0002480001187983 */ /* 0x000f620000300800 */
[----:B--2---:R-:W-:-:S03]  /*74ad0*/  F2FP.BF16.PACK_AB R11, R27, R3 ;  /* 0x000000031b0b723e */ /* 0x004fc600000010ff */
[----:B------:R-:W2:Y:S04]  /*74ae0*/  LDL.LU R25, [R1+0x25c] ;  /* 0x00025c0001197983 */ /* 0x000ea80000300800 */
[----:B------:R-:W2:Y:S04]  /*74af0*/  LDL.LU R26, [R1+0x26c] ;  /* 0x00026c00011a7983 */ /* 0x000ea80000300800 */
[----:B------:R-:W2:Y:S04]  /*74b00*/  LDL.LU R27, [R1+0x27c] ;  /* 0x00027c00011b7983 */ /* 0x000ea80000300800 */
[----:B------:R-:W2:Y:S04]  /*74b10*/  LDL.LU R3, [R1+0x2c4] ;  /* 0x0002c40001037983 */ /* 0x000ea80000300800 */
[----:B------:R0:W-:Y:S04]  /*74b20*/  STS.128 [R28+0xb00], R20 ;  /* 0x000b00141c007388 */ /* 0x0001e80000000c00 */
[----:B------:R1:W-:Y:S01]  /*74b30*/  STS.128 [R28+0x380], R16 ;  /* 0x000380101c007388 */ /* 0x0003e20000000c00 */
[----:B---3--:R-:W-:-:S03]  /*74b40*/  F2FP.BF16.PACK_AB R15, R0, R2 ;  /* 0x00000002000f723e */ /* 0x008fc600000010ff */
[----:B------:R-:W5:Y:S04]  /*74b50*/  LDL.LU R0, [R1+0x2084] ;  /* 0x0020840001007983 */ /* 0x000f680000300800 */
[----:B------:R-:W3:Y:S04]  /*74b60*/  LDL.LU R2, [R1+0x2080] ;  /* 0x0020800001027983 */ /* 0x000ee80000300800 */
[----:B0-----:R-:W2:Y:S04]  /*74b70*/  LDL.LU R20, [R1+0x2ec] ;  /* 0x0002ec0001147983 */ /* 0x001ea80000300800 */
[----:B------:R-:W2:Y:S04]  /*74b80*/  LDL.LU R21, [R1+0x2e4] ;  /* 0x0002e40001157983 */ /* 0x000ea80000300800 */
[----:B------:R-:W2:Y:S04]  /*74b90*/  LDL.LU R22, [R1+0x2cc] ;  /* 0x0002cc0001167983 */ /* 0x000ea80000300800 */
[----:B------:R-:W2:Y:S04]  /*74ba0*/  LDL.LU R23, [R1+0x2c0] ;  /* 0x0002c00001177983 */ /* 0x000ea80000300800 */
[----:B-1----:R-:W3:Y:S04]  /*74bb0*/  LDL.LU R16, [R1+0x250] ;  /* 0x0002500001107983 */ /* 0x002ee80000300800 */
[----:B------:R-:W2:Y:S04]  /*74bc0*/  LDL.LU R17, [R1+0x260] ;  /* 0x0002600001117983 */ /* 0x000ea80000300800 */
[----:B------:R-:W2:Y:S04]  /*74bd0*/  LDL.LU R18, [R1+0x270] ;  /* 0x0002700001127983 */ /* 0x000ea80000300800 */
[----:B------:R-:W2:Y:S04]  /*74be0*/  LDL.LU R19, [R1+0x280] ;  /* 0x0002800001137983 */ /* 0x000ea80000300800 */
[----:B------:R0:W-:Y:S04]  /*74bf0*/  STS.128 [R28+0xb80], R4 ;  /* 0x000b80041c007388 */ /* 0x0001e80000000c00 */
[----:B------:R1:W-:Y:S04]  /*74c00*/  STS.128 [R28+0x400], R8 ;  /* 0x000400081c007388 */ /* 0x0003e80000000c00 */
[----:B------:R1:W-:Y:S04]  /*74c10*/  STS.128 [R28+0xc00], R12 ;  /* 0x000c000c1c007388 */ /* 0x0003e80000000c00 */
[----:B0-----:R-:W2:Y:S04]  /*74c20*/  LDL.LU R4, [R1+0x28c] ;  /* 0x00028c0001047983 */ /* 0x001ea80000300800 */
[----:B------:R-:W2:Y:S04]  /*74c30*/  LDL.LU R5, [R1+0x29c] ;  /* 0x00029c0001057983 */ /* 0x000ea80000300800 */
[----:B------:R-:W2:Y:S04]  /*74c40*/  LDL.LU R6, [R1+0x2ac] ;  /* 0x0002ac0001067983 */ /* 0x000ea80000300800 */
        /* <DEDUP_REMOVED lines=8> */
[----:B------:R-:W2:Y:S01]  /*74cd0*/  LDL.LU R15, [R1+0x2d4] ;  /* 0x0002d400010f7983 */ /* 0x000ea20000300800 */
[----:B-----5:R-:W-:-:S03]  /*74ce0*/  F2FP.BF16.PACK_AB R24, R0, R24 ;  /* 0x000000180018723e */ /* 0x020fc600000010ff */
[----:B------:R-:W2:Y:S01]  /*74cf0*/  LDL.LU R0, [R1+0x207c] ;  /* 0x00207c0001007983 */ /* 0x000ea20000300800 */
[----:B---3--:R-:W-:-:S03]  /*74d00*/  F2FP.BF16.PACK_AB R16, R2, R16 ;  /* 0x000000100210723e */ /* 0x008fc600000010ff */
[----:B------:R-:W3:Y:S01]  /*74d10*/  LDL.LU R2, [R1+0x2078] ;  /* 0x0020780001027983 */ /* 0x000ee20000300800 */
[----:B--2---:R-:W-:-:S03]  /*74d20*/  F2FP.BF16.PACK_AB R25, R0, R25 ;  /* 0x000000190019723e */ /* 0x004fc600000010ff */
        /* <DEDUP_REMOVED lines=11> */
[----:B------:R-:W-:Y:S02]  /*74de0*/  F2FP.BF16.PACK_AB R12, R3, R12 ;  /* 0x0000000c030c723e */ /* 0x000fe400000010ff */
[----:B--2---:R-:W-:Y:S02]  /*74df0*/  F2FP.BF16.PACK_AB R8, R8, R0 ;  /* 0x000000000808723e */ /* 0x004fe400000010ff */
[----:B---3--:R-:W-:Y:S02]  /*74e00*/  F2FP.BF16.PACK_AB R4, R2, R4 ;  /* 0x000000040204723e */ /* 0x008fe400000010ff */
[----:B------:R-:W2:Y:S04]  /*74e10*/  LDL.LU R2, [R1+0x205c] ;  /* 0x00205c0001027983 */ /* 0x000ea80000300800 */
[----:B------:R-:W3:Y:S04]  /*74e20*/  LDL.LU R0, [R1+0x2058] ;  /* 0x0020580001007983 */ /* 0x000ee80000300800 */
[----:B------:R-:W3:Y:S01]  /*74e30*/  LDL.LU R3, [R1+0x2054] ;  /* 0x0020540001037983 */ /* 0x000ee20000300800 */
[----:B------:R-:W-:-:S02]  /*74e40*/  F2FP.BF16.PACK_AB R6, R10, R6 ;  /* 0x000000060a06723e */ /* 0x000fc400000010ff */
[----:B------:R-:W-:Y:S02]  /*74e50*/  F2FP.BF16.PACK_AB R10, R11, R7 ;  /* 0x000000070b0a723e */ /* 0x000fe400000010ff */
[----:B------:R-:W-:Y:S02]  /*74e60*/  F2FP.BF16.PACK_AB R9, R13, R9 ;  /* 0x000000090d09723e */ /* 0x000fe400000010ff */
[----:B------:R-:W-:Y:S02]  /*74e70*/  F2FP.BF16.PACK_AB R13, R14, R15 ;  /* 0x0000000f0e0d723e */ /* 0x000fe400000010ff */
[----:B------:R-:W-:Y:S02]  /*74e80*/  F2FP.BF16.PACK_AB R14, R20, R21 ;  /* 0x00000015140e723e */ /* 0x000fe400000010ff */
[----:B--2---:R-:W-:Y:S02]  /*74e90*/  F2FP.BF16.PACK_AB R5, R2, R5 ;  /* 0x000000050205723e */ /* 0x004fe400000010ff */
[----:B------:R-:W4:Y:S01]  /*74ea0*/  LDL.LU R2, [R1+0x2050] ;  /* 0x0020500001027983 */ /* 0x000f220000300800 */
[----:B---3--:R-:W-:-:S03]  /*74eb0*/  F2FP.BF16.PACK_AB R11, R3, R0 ;  /* 0x00000000030b723e */ /* 0x008fc600000010ff */
[----:B------:R-:W2:Y:S04]  /*74ec0*/  LDL.LU R3, [R1+0x204c] ;  /* 0x00204c0001037983 */ /* 0x000ea80000300800 */
[----:B------:R-:W3:Y:S04]  /*74ed0*/  LDL.LU R0, [R1+0x2048] ;  /* 0x0020480001007983 */ /* 0x000ee80000300800 */
[----:B------:R-:W2:Y:S01]  /*74ee0*/  LDL.LU R20, [R1+0x2e0] ;  /* 0x0002e00001147983 */ /* 0x000ea20000300800 */
[----:B------:R-:W-:-:S03]  /*74ef0*/  F2FP.BF16.PACK_AB R7, R22, R23 ;  /* 0x000000171607723e */ /* 0x000fc600000010ff */
[----:B------:R-:W5:Y:S04]  /*74f00*/  LDL.LU R21, [R1+0x2e8] ;  /* 0x0002e80001157983 */ /* 0x000f680000300800 */
[----:B------:R-:W2:Y:S04]  /*74f10*/  LDL.LU R22, [R1+0x2f4] ;  /* 0x0002f40001167983 */ /* 0x000ea80000300800 */
[----:B------:R-:W3:Y:S04]  /*74f20*/  LDL.LU R23, [R1+0x308] ;  /* 0x0003080001177983 */ /* 0x000ee80000300800 */
[----:B------:R0:W-:Y:S04]  /*74f30*/  STS.128 [R28+0x480], R24 ;  /* 0x000480181c007388 */ /* 0x0001e80000000c00 */
[----:B------:R-:W-:Y:S04]  /*74f40*/  STS.128 [R28+0xc80], R16 ;  /* 0x000c80101c007388 */ /* 0x000fe80000000c00 */
[----:B------:R-:W-:Y:S04]  /*74f50*/  STS.128 [R28+0x500], R4 ;  /* 0x000500041c007388 */ /* 0x000fe80000000c00 */
[----:B------:R-:W-:Y:S01]  /*74f60*/  STS.128 [R28+0xd00], R8 ;  /* 0x000d00081c007388 */ /* 0x000fe20000000c00 */
[----:B----4-:R-:W-:-:S03]  /*74f70*/  F2FP.BF16.PACK_AB R15, R29, R2 ;  /* 0x000000021d0f723e */ /* 0x010fc600000010ff */
[----:B------:R-:W4:Y:S04]  /*74f80*/  LDL.LU R2, [R1+0x344] ;  /* 0x0003440001027983 */ /* 0x000f280000300800 */
[----:B------:R-:W4:Y:S04]  /*74f90*/  LDL.LU R29, [R1+0x354] ;  /* 0x00035400011d7983 */ /* 0x000f280000300800 */
[----:B0-----:R-:W4:Y:S04]  /*74fa0*/  LDL.LU R24, [R1+0x378] ;  /* 0x0003780001187983 */ /* 0x001f280000300800 */
[----:B------:R-:W4:Y:S04]  /*74fb0*/  LDL.LU R25, [R1+0x370] ;  /* 0x0003700001197983 */ /* 0x000f280000300800 */
[----:B------:R0:W-:Y:S04]  /*74fc0*/  STL [R1+0x1f88], R26 ;  /* 0x001f881a01007387 */ /* 0x0001e80000100800 */
[----:B0-----:R-:W4:Y:S04]  /*74fd0*/  LDL.LU R26, [R1+0x36c] ;  /* 0x00036c00011a7983 */ /* 0x001f280000300800 */
[----:B------:R0:W-:Y:S04]  /*74fe0*/  STL [R1+0x1f84], R27 ;  /* 0x001f841b01007387 */ /* 0x0001e80000100800 */
        /* <DEDUP_REMOVED lines=10> */
[----:B------:R-:W5:Y:S04]  /*75090*/  LDL.LU R8, [R1+0x338] ;  /* 0x0003380001087983 */ /* 0x000f680000300800 */
[----:B------:R-:W5:Y:S04]  /*750a0*/  LDL.LU R9, [R1+0x358] ;  /* 0x0003580001097983 */ /* 0x000f680000300800 */
[----:B------:R-:W5:Y:S04]  /*750b0*/  LDL.LU R10, [R1+0x360] ;  /* 0x00036000010a7983 */ /* 0x000f680000300800 */
[----:B------:R0:W-:Y:S01]  /*750c0*/  STS.128 [R28+0x580], R12 ;  /* 0x0005800c1c007388 */ /* 0x0001e20000000c00 */
[----:B--2---:R-:W-:-:S03]  /*750d0*/  F2FP.BF16.PACK_AB R20, R20, R3 ;  /* 0x000000031414723e */ /* 0x004fc600000010ff */
[----:B0-----:R-:W2:Y:S04]  /*750e0*/  LDL.LU R15, [R1+0x2fc] ;  /* 0x0002fc00010f7983 */ /* 0x001ea80000300800 */
[----:B------:R-:W2:Y:S04]  /*750f0*/  LDL.LU R12, [R1+0x350] ;  /* 0x00035000010c7983 */ /* 0x000ea80000300800 */
[----:B------:R-:W2:Y:S04]  /*75100*/  LDL.LU R13, [R1+0x364] ;  /* 0x00036400010d7983 */ /* 0x000ea80000300800 */
[----:B------:R-:W2:Y:S04]  /*75110*/  LDL.LU R14, [R1+0x368] ;  /* 0x00036800010e7983 */ /* 0x000ea80000300800 */
[----:B------:R0:W-:Y:S04]  /*75120*/  STL [R1+0x2024], R28 ;  /* 0x0020241c01007387 */ /* 0x0001e80000100800 */
[----:B0-----:R-:W2:Y:S04]  /*75130*/  LDL.LU R28, [R1+0x2f0] ;  /* 0x0002f000011c7983 */ /* 0x001ea80000300800 */
[----:B------:R-:W2:Y:S01]  /*75140*/  LDL.LU R3, [R1+0x2044] ;  /* 0x0020440001037983 */ /* 0x000ea20000300800 */
[----:B---3--:R-:W-:-:S03]  /*75150*/  F2FP.BF16.PACK_AB R23, R23, R0 ;  /* 0x000000001717723e */ /* 0x008fc600000010ff */
[----:B------:R0:W-:Y:S04]  /*75160*/  STL [R1+0x2028], R20 ;  /* 0x0020281401007387 */ /* 0x0001e80000100800 */
[----:B------:R-:W3:Y:S04]  /*75170*/  LDL.LU R0, [R1+0x2040] ;  /* 0x0020400001007983 */ /* 0x000ee80000300800 */
[----:B0-----:R-:W3:Y:S01]  /*75180*/  LDL.LU R20, [R1+0x384] ;  /* 0x0003840001147983 */ /* 0x001ee20000300800 */
[----:B----4-:R-:W-:-:S03]  /*75190*/  F2FP.BF16.PACK_AB R16, R11, R16 ;  /* 0x000000100b10723e */ /* 0x010fc600000010ff */
[----:B------:R-:W4:Y:S01]  /*751a0*/  LDL.LU R11, [R1+0x37c] ;  /* 0x00037c00010b7983 */ /* 0x000f220000300800 */
[----:B-----5:R-:W-:Y:S02]  /*751b0*/  F2FP.BF16.PACK_AB R8, R2, R8 ;  /* 0x000000080208723e */ /* 0x020fe400000010ff */
[----:B--2---:R-:W-:Y:S02]  /*751c0*/  F2FP.BF16.PACK_AB R22, R15, R22 ;  /* 0x000000160f16723e */ /* 0x004fe400000010ff */
[----:B------:R-:W-:Y:S02]  /*751d0*/  F2FP.BF16.PACK_AB R21, R28, R21 ;  /* 0x000000151c15723e */ /* 0x000fe400000010ff */
[----:B------:R-:W2:Y:S01]  /*751e0*/  LDL.LU R28, [R1+0x388] ;  /* 0x00038800011c7983 */ /* 0x000ea20000300800 */
[----:B------:R-:W-:-:S03]  /*751f0*/  F2FP.BF16.PACK_AB R4, R3, R4 ;  /* 0x000000040304723e */ /* 0x000fc600000010ff */
[----:B------:R-:W2:Y:S04]  /*75200*/  LDL.LU R15, [R1+0x380] ;  /* 0x00038000010f7983 */ /* 0x000ea80000300800 */
[----:B------:R-:W3:Y:S04]  /*75210*/  LDL.LU R3, [R1+0x203c] ;  /* 0x00203c0001037983 */ /* 0x000ee80000300800 */
[----:B------:R-:W5:Y:S01]  /*75220*/  LDL.LU R2, [R1+0x2038] ;  /* 0x0020380001027983 */ /* 0x000f620000300800 */
[----:B------:R-:W-:Y:S02]  /*75230*/  F2FP.BF16.PACK_AB R12, R12, R17 ;  /* 0x000000110c0c723e */ /* 0x000fe400000010ff */
[----:B------:R-:W-:-:S02]  /*75240*/  F2FP.BF16.PACK_AB R9, R13, R9 ;  /* 0x000000090d09723e */ /* 0x000fc400000010ff */
[----:B------:R-:W-:Y:S02]  /*75250*/  F2FP.BF16.PACK_AB R13, R14, R10 ;  /* 0x0000000a0e0d723e */ /* 0x000fe400000010ff */
[----:B------:R-:W-:Y:S02]  /*75260*/  F2FP.BF16.PACK_AB R10, R27, R26 ;  /* 0x0000001a1b0a723e */ /* 0x000fe400000010ff */
[----:B---3--:R-:W-:Y:S02]  /*75270*/  F2FP.BF16.PACK_AB R17, R3, R0 ;  /* 0x000000000311723e */ /* 0x008fe400000010ff */
[----:B------:R-:W3:Y:S01]  /*75280*/  LDL.LU R3, [R1+0x2034] ;  /* 0x0020340001037983 */ /* 0x000ee20000300800 */
[----:B-----5:R-:W-:-:S03]  /*75290*/  F2FP.BF16.PACK_AB R5, R2, R5 ;  /* 0x000000050205723e */ /* 0x020fc600000010ff */
[----:B------:R-:W5:Y:S04]  /*752a0*/  LDL.LU R0, [R1+0x2030] ;  /* 0x0020300001007983 */ /* 0x000f680000300800 */
[----:B------:R-:W5:Y:S04]  /*752b0*/  LDL.LU R2, [R1+0x202c] ;  /* 0x00202c0001027983 */ /* 0x000f680000300800 */
[----:B------:R-:W2:Y:S01]  /*752c0*/  LDL.LU R26, [R1+0x4b4] ;  /* 0x0004b400011a7983 */ /* 0x000ea20000300800 */
[----:B------:R-:W-:-:S03]  /*752d0*/  F2FP.BF16.PACK_AB R14, R24, R25 ;  /* 0x00000019180e723e */ /* 0x000fc600000010ff */
[----:B--2---:R-:W-:Y:S04]  /*752e0*/  STL [R1+0x2014], R26 ;  /* 0x0020141a01007387 */ /* 0x004fe80000100800 */
[----:B------:R-:W2:Y:S04]  /*752f0*/  LDL.LU R25, [R1+0x394] ;  /* 0x0003940001197983 */ /* 0x000ea80000300800 */
[----:B--2---:R0:W-:Y:S04]  /*75300*/  STL [R1+0x2020], R25 ;  /* 0x0020201901007387 */ /* 0x0041e80000100800 */
[----:B0-----:R-:W2:Y:S04]  /*75310*/  LDL.LU R25, [R1+0x398] ;  /* 0x0003980001197983 */ /* 0x001ea80000300800 */
[----:B------:R-:W2:Y:S04]  /*75320*/  LDL.LU R27, [R1+0x484] ;  /* 0x00048400011b7983 */ /* 0x000ea80000300800 */
[----:B--2---:R0:W-:Y:S04]  /*75330*/  STL [R1+0x201c], R27 ;  /* 0x00201c1b01007387 */ /* 0x0041e80000100800 */
[----:B0-----:R-:W2:Y:S04]  /*75340*/  LDL.LU R27, [R1+0x488] ;  /* 0x00048800011b7983 */ /* 0x001ea80000300800 */
[----:B------:R-:W2:Y:S01]  /*75350*/  LDL.LU R26, [R1+0x45c] ;  /* 0x00045c00011a7983 */ /* 0x000ea20000300800 */
[----:B------:R-:W-:-:S02]  /*75360*/  F2FP.BF16.PACK_AB R18, R6, R18 ;  /* 0x000000120612723e */ /* 0x000fc400000010ff */
[----:B------:R-:W-:Y:S02]  /*75370*/  F2FP.BF16.PACK_AB R6, R7, R19 ;  /* 0x000000130706723e */ /* 0x000fe400000010ff */
[----:B---3--:R-:W-:Y:S02]  /*75380*/  F2FP.BF16.PACK_AB R19, R29, R3 ;  /* 0x000000031d13723e */ /* 0x008fe400000010ff */
[----:B-----5:R-:W-:Y:S02]  /*75390*/  F2FP.BF16.PACK_AB R7, R2, R0 ;  /* 0x000000000207723e */ /* 0x020fe400000010ff */
[----:B----4-:R-:W-:Y:S02]  /*753a0*/  F2FP.BF16.PACK_AB R11, R20, R11 ;  /* 0x0000000b140b723e */ /* 0x010fe400000010ff */
[----:B------:R-:W-:Y:S01]  /*753b0*/  F2FP.BF16.PACK_AB R15, R28, R15 ;  /* 0x0000000f1c0f723e */ /* 0x000fe200000010ff */
        /* <DEDUP_REMOVED lines=9> */
[----:B--2---:R0:W-:Y:S04]  /*75450*/  STS.128 [R28+0xd80], R20 ;  /* 0x000d80141c007388 */ /* 0x0041e80000000c00 */
[----:B------:R1:W-:Y:S04]  /*75460*/  STS.128 [R28+0x600], R16 ;  /* 0x000600101c007388 */ /* 0x0003e80000000c00 */
[----:B------:R2:W-:Y:S04]  /*75470*/  STS.128 [R28+0xe00], R4 ;  /* 0x000e00041c007388 */ /* 0x0005e80000000c00 */
[----:B0-----:R-:W3:Y:S04]  /*75480*/  LDL.LU R20, [R1+0x4a0] ;  /* 0x0004a00001147983 */ /* 0x001ee80000300800 */
[----:B------:R-:W3:Y:S04]  /*75490*/  LDL.LU R23, [R1+0x470] ;  /* 0x0004700001177983 */ /* 0x000ee80000300800 */
[----:B------:R-:W3:Y:S04]  /*754a0*/  LDL.LU R21, [R1+0x4b0] ;  /* 0x0004b00001157983 */ /* 0x000ee80000300800 */
[----:B------:R-:W3:Y:S04]  /*754b0*/  LDL.LU R22, [R1+0x4bc] ;  /* 0x0004bc0001167983 */ /* 0x000ee80000300800 */
[----:B-1----:R-:W3:Y:S04]  /*754c0*/  LDL.LU R16, [R1+0x48c] ;  /* 0x00048c0001107983 */ /* 0x002ee80000300800 */
[----:B------:R-:W4:Y:S04]  /*754d0*/  LDL.LU R17, [R1+0x49c] ;  /* 0x00049c0001117983 */ /* 0x000f280000300800 */
[----:B------:R-:W3:Y:S04]  /*754e0*/  LDL.LU R18, [R1+0x4a4] ;  /* 0x0004a40001127983 */ /* 0x000ee80000300800 */
[----:B------:R-:W3:Y:S04]  /*754f0*/  LDL.LU R19, [R1+0x4b8] ;  /* 0x0004b80001137983 */ /* 0x000ee80000300800 */
[----:B--2---:R-:W2:Y:S04]  /*75500*/  LDL.LU R4, [R1+0x390] ;  /* 0x0003900001047983 */ /* 0x004ea80000300800 */
[----:B------:R-:W3:Y:S04]  /*75510*/  LDL.LU R5, [R1+0x450] ;  /* 0x0004500001057983 */ /* 0x000ee80000300800 */
[----:B------:R-:W5:Y:S04]  /*75520*/  LDL.LU R6, [R1+0x460] ;  /* 0x0004600001067983 */ /* 0x000f680000300800 */
[----:B------:R-:W3:Y:S04]  /*75530*/  LDL.LU R7, [R1+0x478] ;  /* 0x0004780001077983 */ /* 0x000ee80000300800 */
        /* <DEDUP_REMOVED lines=8> */
[----:B------:R-:W4:Y:S04]  /*755c0*/  LDL.LU R14, [R1+0x4a8] ;  /* 0x0004a800010e7983 */ /* 0x000f280000300800 */
[----:B------:R-:W4:Y:S01]  /*755d0*/  LDL.LU R15, [R1+0x47c] ;  /* 0x00047c00010f7983 */ /* 0x000f220000300800 */
[----:B--2---:R-:W-:-:S03]  /*755e0*/  F2FP.BF16.PACK_AB R4, R25, R4 ;  /* 0x000000041904723e */ /* 0x004fc600000010ff */
[----:B------:R-:W2:Y:S01]  /*755f0*/  LDL.LU R25, [R1+0x2020] ;  /* 0x0020200001197983 */ /* 0x000ea20000300800 */
[----:B---3--:R-:W-:Y:S02]  /*75600*/  F2FP.BF16.PACK_AB R12, R27, R12 ;  /* 0x0000000c1b0c723e */ /* 0x008fe400000010ff */
[----:B--2---:R-:W-:Y:S02]  /*75610*/  F2FP.BF16.PACK_AB R8, R8, R25 ;  /* 0x000000190808723e */ /* 0x004fe400000010ff */
[----:B------:R-:W2:Y:S04]  /*75620*/  LDL.LU R25, [R1+0x38c] ;  /* 0x00038c0001197983 */ /* 0x000ea80000300800 */
[----:B------:R-:W3:Y:S01]  /*75630*/  LDL.LU R27, [R1+0x201c] ;  /* 0x00201c00011b7983 */ /* 0x000ee20000300800 */
[----:B------:R-:W-:-:S02]  /*75640*/  F2FP.BF16.PACK_AB R5, R26, R5 ;  /* 0x000000051a05723e */ /* 0x000fc400000010ff */
[----:B---3--:R-:W-:Y:S02]  /*75650*/  F2FP.BF16.PACK_AB R16, R16, R27 ;  /* 0x0000001b1010723e */ /* 0x008fe400000010ff */
[----:B------:R-:W3:Y:S04]  /*75660*/  LDL R27, [R1+0x514] ;  /* 0x00051400011b7983 */ /* 0x000ee80000100800 */
[----:B------:R-:W2:Y:S01]  /*75670*/  LDL.LU R26, [R1+0x2018] ;  /* 0x00201800011a7983 */ /* 0x000ea20000300800 */
[----:B----4-:R-:W-:Y:S02]  /*75680*/  F2FP.BF16.PACK_AB R13, R29, R13 ;  /* 0x0000000d1d0d723e */ /* 0x010fe400000010ff */
[----:B-----5:R-:W-:Y:S02]  /*75690*/  F2FP.BF16.PACK_AB R6, R2, R6 ;  /* 0x000000060206723e */ /* 0x020fe400000010ff */
[----:B--2---:R-:W-:-:S02]  /*756a0*/  F2FP.BF16.PACK_AB R9, R26, R9 ;  /* 0x000000091a09723e */ /* 0x004fc400000010ff */
[----:B------:R-:W2:Y:S04]  /*756b0*/  LDL.LU R26, [R1+0x2014] ;  /* 0x00201400011a7983 */ /* 0x000ea80000300800 */
[----:B------:R-:W4:Y:S04]  /*756c0*/  LDL.LU R29, [R1+0x2010] ;  /* 0x00201000011d7983 */ /* 0x000f280000300800 */
[----:B------:R-:W5:Y:S01]  /*756d0*/  LDL.LU R2, [R1+0x200c] ;  /* 0x00200c0001027983 */ /* 0x000f620000300800 */
[----:B------:R-:W-:Y:S02]  /*756e0*/  F2FP.BF16.PACK_AB R10, R3, R10 ;  /* 0x0000000a030a723e */ /* 0x000fe400000010ff */
[----:B------:R-:W-:Y:S01]  /*756f0*/  F2FP.BF16.PACK_AB R11, R15, R11 ;  /* 0x0000000b0f0b723e */ /* 0x000fe200000010ff */
[----:B------:R-:W3:Y:S01]  /*75700*/  LDL.LU R3, [R1+0x2008] ;  /* 0x0020080001037983 */ /* 0x000ee20000300800 */
[----:B------:R-:W-:-:S02]  /*75710*/  F2FP.BF16.PACK_AB R18, R0, R18 ;  /* 0x000000120012723e */ /* 0x000fc400000010ff */
[----:B------:R-:W-:Y:S01]  /*75720*/  F2FP.BF16.PACK_AB R15, R19, R21 ;  /* 0x00000015130f723e */ /* 0x000fe200000010ff */
[----:B------:R-:W3:Y:S01]  /*75730*/  LDL.LU R0, [R1+0x2004] ;  /* 0x0020040001007983 */ /* 0x000ee20000300800 */
[----:B------:R-:W-:-:S03]  /*75740*/  F2FP.BF16.PACK_AB R17, R17, R24 ;  /* 0x000000181111723e */ /* 0x000fc600000010ff */
[----:B------:R-:W0:Y:S01]  /*75750*/  S2R R24, SR_TID.X ;  /* 0x0000000000187919 */ /* 0x000e220000002100 */
[----:B------:R-:W-:-:S03]  /*75760*/  F2FP.BF16.PACK_AB R7, R7, R23 ;  /* 0x000000170707723e */ /* 0x000fc600000010ff */
[----:B------:R-:W1:Y:S01]  /*75770*/  S2R R23, SR_TID.X ;  /* 0x0000000000177919 */ /* 0x000e620000002100 */
[----:B------:R-:W-:-:S03]  /*75780*/  F2FP.BF16.PACK_AB R14, R14, R20 ;  /* 0x000000140e0e723e */ /* 0x000fc600000010ff */
[----:B------:R0:W-:Y:S04]  /*75790*/  STS.128 [R28+0x700], R4 ;  /* 0x000700041c007388 */ /* 0x0001e80000000c00 */
[----:B------:R-:W-:Y:S04]  /*757a0*/  STS.128 [R28+0xf00], R8 ;  /* 0x000f00081c007388 */ /* 0x000fe80000000c00 */
[----:B------:R-:W-:Y:S01]  /*757b0*/  STS.128 [R28+0x780], R12 ;  /* 0x0007800c1c007388 */ /* 0x000fe20000000c00 */
[----:B0-----:R-:W-:-:S04]  /*757c0*/  SHF.L.U32 R20, R24, 0xe, RZ ;  /* 0x0000000e18147819 */ /* 0x001fc800000006ff */
[----:B------:R-:W-:Y:S02]  /*757d0*/  LOP3.LUT R20, R20, 0x18000, RZ, 0xc0, !PT ;  /* 0x0001800014147812 */ /* 0x000fe400078ec0ff */
[----:B-1----:R-:W-:-:S05]  /*757e0*/  LOP3.LUT R23, R23, 0xff, RZ, 0xc0, !PT ;  /* 0x000000ff17177812 */ /* 0x002fca00078ec0ff */
[----:B------:R-:W-:-:S05]  /*757f0*/  IMAD R4, R23, 0x10, R20 ;  /* 0x0000001017047824 */ /* 0x000fca00078e0214 */
[----:B------:R-:W-:Y:S02]  /*75800*/  LOP3.LUT R6, R4, 0x20, RZ, 0x3c, !PT ;  /* 0x0000002004067812 */ /* 0x000fe400078e3cff */
[----:B------:R-:W-:Y:S02]  /*75810*/  FSEL R5, R25, -INF , P0 ;  /* 0xff80000019057808 */ /* 0x000fe40000000000 */
[----:B--2---:R-:W-:Y:S02]  /*75820*/  F2FP.BF16.PACK_AB R19, R22, R26 ;  /* 0x0000001a1613723e */ /* 0x004fe400000010ff */
[----:B------:R0:W2:Y:S04]  /*75830*/  LDL R26, [R1+0x524] ;  /* 0x00052400011a7983 */ /* 0x0000a80000100800 */
[----:B------:R-:W-:Y:S04]  /*75840*/  STS.128 [R28+0xf80], R16 ;  /* 0x000f80101c007388 */ /* 0x000fe80000000c00 */
[----:B------:R-:W-:Y:S06]  /*75850*/  BAR.SYNC.DEFER_BLOCKING 0x0 ;  /* 0x0000000000007b1d */ /* 0x000fec0000010000 */
[----:B------:R-:W-:Y:S04]  /*75860*/  STL [R1+0x1f8c], R20 ;  /* 0x001f8c1401007387 */ /* 0x000fe80000100800 */
[----:B------:R-:W1:Y:S04]  /*75870*/  LDS.128 R20, [R4] ;  /* 0x0000000004147984 */ /* 0x000e680000000c00 */
[----:B------:R-:W0:Y:S04]  /*75880*/  LDS.128 R8, [R6] ;  /* 0x0000000006087984 */ /* 0x000e280000000c00 */
[----:B------:R-:W-:Y:S04]  /*75890*/  STL [R1+0x1f80], R28 ;  /* 0x001f801c01007387 */ /* 0x000fe80000100800 */
[----:B-1----:R-:W-:Y:S04]  /*758a0*/  STL.64 [R1+0x500], R20 ;  /* 0x0005001401007387 */ /* 0x002fe80000100a00 */
[----:B------:R-:W-:Y:S04]  /*758b0*/  STL.64 [R1+0x508], R22 ;  /* 0x0005081601007387 */ /* 0x000fe80000100a00 */
[----:B-----5:R-:W-:Y:S04]  /*758c0*/  STL [R1+0x1f70], R2 ;  /* 0x001f700201007387 */ /* 0x020fe80000100800 */
[----:B------:R1:W-:Y:S01]  /*758d0*/  STL [R1+0x51c], R5 ;  /* 0x00051c0501007387 */ /* 0x0003e20000100800 */
[----:B0-----:R-:W-:Y:S01]  /*758e0*/  MOV R25, R8 ;  /* 0x0000000800197202 */ /* 0x001fe20000000f00 */
[----:B------:R-:W-:-:S02]  /*758f0*/  IMAD.MOV.U32 R19, RZ, RZ, R9 ;  /* 0x000000ffff137224 */ /* 0x000fc400078e0009 */
[----:B------:R-:W-:Y:S01]  /*75900*/  STL [R1+0x4f0], R8 ;  /* 0x0004f00801007387 */ /* 0x000fe20000100800 */
[----:B-1----:R-:W-:-:S03]  /*75910*/  LOP3.LUT R5, R4, 0x40, RZ, 0x3c, !PT ;  /* 0x0000004004057812 */ /* 0x002fc600078e3cff */
[----:B------:R-:W-:Y:S04]  /*75920*/  STL.64 [R1+0x4f8], R10 ;  /* 0x0004f80a01007387 */ /* 0x000fe80000100a00 */
[----:B------:R-:W0:Y:S01]  /*75930*/  LDS.128 R8, [R5] ;  /* 0x0000000005087984 */ /* 0x000e220000000c00 */
[----:B------:R-:W-:-:S03]  /*75940*/  LOP3.LUT R15, R4, 0x60, RZ, 0x3c, !PT ;  /* 0x00000060040f7812 */ /* 0x000fc600078e3cff */
[----:B------:R-:W-:Y:S01]  /*75950*/  STL [R1+0x1f90], R19 ;  /* 0x001f901301007387 */ /* 0x000fe20000100800 */
[----:B---3--:R-:W-:-:S03]  /*75960*/  ISETP.GE.U32.AND P1, PT, R27, 0x7f800000, PT ;  /* 0x7f8000001b00780c */ /* 0x008fc60003f26070 */
[----:B0-----:R-:W-:Y:S01]  /*75970*/  STL [R1+0x4e0], R8 ;  /* 0x0004e00801007387 */ /* 0x001fe20000100800 */
[----:B------:R-:W-:Y:S02]  /*75980*/  MOV R21, R8 ;  /* 0x0000000800157202 */ /* 0x000fe40000000f00 */
[----:B------:R-:W-:Y:S01]  /*75990*/  MOV R18, R9 ;  /* 0x0000000900127202 */ /* 0x000fe20000000f00 */
[----:B------:R-:W-:Y:S04]  /*759a0*/  STL.64 [R1+0x4e8], R10 ;  /* 0x0004e80a01007387 */ /* 0x000fe80000100a00 */
[----:B------:R-:W0:Y:S04]  /*759b0*/  LDS.128 R8, [R15] ;  /* 0x000000000f087984 */ /* 0x000e280000000c00 */
[----:B------:R-:W-:Y:S01]  /*759c0*/  STL [R1+0x1f94], R18 ;  /* 0x001f941201007387 */ /* 0x000fe20000100800 */
[----:B------:R-:W-:-:S03]  /*759d0*/  MOV R22, R20 ;  /* 0x0000001400167202 */ /* 0x000fc60000000f00 */
[----:B------:R-:W1:Y:S01]  /*759e0*/  S2R R20, SR_TID.X ;  /* 0x0000000000147919 */ /* 0x000e620000002100 */
[----:B0-----:R-:W-:-:S03]  /*759f0*/  IMAD.MOV.U32 R23, RZ, RZ, R8 ;  /* 0x000000ffff177224 */ /* 0x001fc600078e0008 */
[----:B------:R0:W-:Y:S01]  /*75a00*/  STL [R1+0x4b0], R8 ;  /* 0x0004b00801007387 */ /* 0x0001e20000100800 */
[----:B------:R-:W-:-:S03]  /*75a10*/  MOV R17, R9 ;  /* 0x0000000900117202 */ /* 0x000fc60000000f00 */
[----:B------:R-:W-:Y:S01]  /*75a20*/  STL.64 [R1+0x4b8], R10 ;  /* 0x0004b80a01007387 */ /* 0x000fe20000100a00 */
[----:B0-----:R-:W-:Y:S02]  /*75a30*/  @P1 MOV R8, 0x7f800000 ;  /* 0x7f80000000081802 */ /* 0x001fe40000000f00 */
[----:B-1----:R-:W-:Y:S02]  /*75a40*/  SHF.R.U32.HI R7, RZ, 0x7, R20 ;  /* 0x00000007ff077819 */ /* 0x002fe40000011614 */
[----:B------:R-:W-:Y:S01]  /*75a50*/  LOP3.LUT R20, R20, 0xff, RZ, 0xc0, !PT ;  /* 0x000000ff14147812 */ /* 0x000fe200078ec0ff */
[----:B------:R-:W-:Y:S03]  /*75a60*/  STL [R1+0x1f98], R17 ;  /* 0x001f981101007387 */ /* 0x000fe60000100800 */
[----:B------:R-:W-:Y:S02]  /*75a70*/  ISETP.GE.U32.AND P0, PT, R20, 0x80, PT ;  /* 0x000000801400780c */ /* 0x000fe40003f06070 */
[----:B------:R-:W-:Y:S01]  /*75a80*/  SHF.L.U32 R14, R24, 0x4, RZ ;  /* 0x00000004180e7819 */ /* 0x000fe200000006ff */
[----:B--2---:R-:W-:-:S02]  /*75a90*/  @P1 FFMA.FTZ R26, R27, R8, +INF ;  /* 0x7f8000001b1a1423 */ /* 0x004fc40000010008 */
[----:B------:R-:W0:Y:S04]  /*75aa0*/  LDS.128 R8, [R4+0x1000] ;  /* 0x0010000004087984 */ /* 0x000e280000000c00 */
[----:B------:R-:W-:Y:S01]  /*75ab0*/  @P1 STL [R1+0x524], R26 ;  /* 0x0005241a01001387 */ /* 0x000fe20000100800 */
[----:B0-----:R-:W-:-:S03]  /*75ac0*/  IMAD.MOV.U32 R20, RZ, RZ, R9 ;  /* 0x000000ffff147224 */ /* 0x001fc600078e0009 */
[----:B------:R-:W-:Y:S04]  /*75ad0*/  STL [R1+0x4d0], R8 ;  /* 0x0004d00801007387 */ /* 0x000fe80000100800 */
[----:B------:R-:W-:Y:S04]  /*75ae0*/  STL.64 [R1+0x4d8], R10 ;  /* 0x0004d80a01007387 */ /* 0x000fe80000100a00 */
[----:B------:R-:W-:Y:S04]  /*75af0*/  STL [R1+0x1f9c], R20 ;  /* 0x001f9c1401007387 */ /* 0x000fe80000100800 */
[----:B------:R-:W-:Y:S04]  /*75b00*/  STL [R1+0x1ffc], R23 ;  /* 0x001ffc1701007387 */ /* 0x000fe80000100800 */
[----:B------:R-:W-:Y:S04]  /*75b10*/  STL [R1+0x1ff8], R21 ;  /* 0x001ff81501007387 */ /* 0x000fe80000100800 */
[----:B------:R-:W-:Y:S04]  /*75b20*/  STL [R1+0x2000], R22 ;  /* 0x0020001601007387 */ /* 0x000fe80000100800 */
[----:B------:R-:W0:Y:S01]  /*75b30*/  LDS.128 R20, [R6+0x1000] ;  /* 0x0010000006147984 */ /* 0x000e220000000c00 */
[----:B------:R-:W-:-:S02]  /*75b40*/  SGXT.U32 R7, R7, 0x1 ;  /* 0x000000010707781a */ /* 0x000fc40000000000 */
[----:B------:R-:W-:-:S03]  /*75b50*/  LOP3.LUT P2, RZ, R2, 0x20000, RZ, 0xc0, !PT ;  /* 0x0002000002ff7812 */ /* 0x000fc6000784c0ff */
[----:B------:R-:W-:Y:S02]  /*75b60*/  IMAD R7, R7, c[0x0][0x1c8], RZ ;  /* 0x0000720007077a24 */ /* 0x000fe400078e02ff */
[----:B------:R-:W-:Y:S01]  /*75b70*/  IMAD.MOV.U32 R2, RZ, RZ, c[0x0][0x1c8] ;  /* 0x00007200ff027624 */ /* 0x000fe200078e00ff */
[----:B0-----:R-:W-:Y:S01]  /*75b80*/  STL [R1+0x4c0], R20 ;  /* 0x0004c01401007387 */ /* 0x001fe20000100800 */
[----:B------:R-:W-:Y:S01]  /*75b90*/  IMAD.MOV.U32 R24, RZ, RZ, R20 ;  /* 0x000000ffff187224 */ /* 0x000fe200078e0014 */
[----:B------:R-:W-:Y:S02]  /*75ba0*/  MOV R16, R21 ;  /* 0x0000001500107202 */ /* 0x000fe40000000f00 */
[----:B------:R-:W-:Y:S04]  /*75bb0*/  STL.64 [R1+0x4c8], R22 ;  /* 0x0004c81601007387 */ /* 0x000fe80000100a00 */
[----:B------:R-:W0:Y:S01]  /*75bc0*/  LDS.128 R20, [R5+0x1000] ;  /* 0x0010000005147984 */ /* 0x000e220000000c00 */
[----:B------:R-:W-:-:S02]  /*75bd0*/  LEA R10, P1, R7, R0, 0x1 ;  /* 0x00000000070a7211 */ /* 0x000fc400078208ff */
[----:B----4-:R-:W-:Y:S02]  /*75be0*/  LOP3.LUT R13, R29, 0x180, RZ, 0xc0, !PT ;  /* 0x000001801d0d7812 */ /* 0x010fe400078ec0ff */
[----:B------:R-:W-:Y:S02]  /*75bf0*/  LOP3.LUT R14, R14, 0x70, RZ, 0xc0, !PT ;  /* 0x000000700e0e7812 */ /* 0x000fe400078ec0ff */
[----:B------:R-:W-:Y:S02]  /*75c00*/  MOV R19, R8 ;  /* 0x0000000800137202 */ /* 0x000fe40000000f00 */
[----:B------:R-:W-:Y:S02]  /*75c10*/  LEA R8, R2, R7, 0x1 ;  /* 0x0000000702087211 */ /* 0x000fe400078e08ff */
[----:B------:R-:W-:Y:S02]  /*75c20*/  LEA.HI.X.SX32 R11, R7, R3, 0x1, P1 ;  /* 0x00000003070b7211 */ /* 0x000fe400008f0eff */
[----:B------:R-:W-:Y:S01]  /*75c30*/  IADD3 R7, R14, R13, RZ ;  /* 0x0000000d0e077210 */ /* 0x000fe20007ffe0ff */
[----:B------:R-:W-:Y:S04]  /*75c40*/  STL [R1+0x1ff4], R24 ;  /* 0x001ff41801007387 */ /* 0x000fe80000100800 */
[----:B------:R-:W-:Y:S04]  /*75c50*/  STL [R1+0x1fa0], R16 ;  /* 0x001fa01001007387 */ /* 0x000fe80000100800 */
[----:B0-----:R-:W-:Y:S01]  /*75c60*/  STL.64 [R1+0x4a0], R20 ;  /* 0x0004a01401007387 */ /* 0x001fe20000100a00 */
[----:B------:R-:W-:-:S03]  /*75c70*/  IMAD.MOV.U32 R18, RZ, RZ, R20 ;  /* 0x000000ffff127224 */ /* 0x000fc600078e0014 */
[----:B------:R-:W-:Y:S04]  /*75c80*/  STL [R1+0x518], R7 ;  /* 0x0005180701007387 */ /* 0x000fe80000100800 */
[----:B------:R-:W-:Y:S04]  /*75c90*/  STL.64 [R1+0x4a8], R22 ;  /* 0x0004a81601007387 */ /* 0x000fe80000100a00 */
[----:B------:R-:W0:Y:S04]  /*75ca0*/  LDS.128 R20, [R15+0x1000] ;  /* 0x001000000f147984 */ /* 0x000e280000000c00 */
[----:B0-----:R-:W-:Y:S04]  /*75cb0*/  STL.64 [R1+0x490], R20 ;  /* 0x0004901401007387 */ /* 0x001fe80000100a00 */
[----:B------:R0:W-:Y:S04]  /*75cc0*/  STL.64 [R1+0x498], R22 ;  /* 0x0004981601007387 */ /* 0x0001e80000100a00 */
[----:B0-----:R-:W2:Y:S01]  /*75cd0*/  LDL.LU R22, [R1+0x2000] ;  /* 0x0020000001167983 */ /* 0x001ea20000300800 */
[----:B------:R-:W-:-:S02]  /*75ce0*/  MOV R17, R20 ;  /* 0x0000001400117202 */ /* 0x000fc40000000f00 */
[----:B------:R-:W-:Y:S01]  /*75cf0*/  LEA R12, P1, R8, R0, 0x1 ;  /* 0x00000000080c7211 */ /* 0x000fe200078208ff */
[----:B--2---:R-:W-:Y:S04]  /*75d00*/  STG.E.U16 [R10.64], R22 ;  /* 0x000000160a007986 */ /* 0x004fe8000c101504 */
[----:B------:R-:W0:Y:S04]  /*75d10*/  LDS.128 R20, [R4+0x2000] ;  /* 0x0020000004147984 */ /* 0x000e280000000c00 */
[----:B0-----:R-:W-:Y:S04]  /*75d20*/  STL [R1+0x480], R20 ;  /* 0x0004801401007387 */ /* 0x001fe80000100800 */
[----:B------:R0:W-:Y:S02]  /*75d30*/  STL.64 [R1+0x488], R22 ;  /* 0x0004881601007387 */ /* 0x0001e40000100a00 */
[----:B0-----:R-:W-:-:S02]  /*75d40*/  MOV R22, R21 ;  /* 0x0000001500167202 */ /* 0x001fc40000000f00 */
[----:B------:R-:W2:Y:S04]  /*75d50*/  LDL.LU R23, [R1+0x1ffc] ;  /* 0x001ffc0001177983 */ /* 0x000ea80000300800 */
[----:B------:R-:W3:Y:S01]  /*75d60*/  LDL.LU R21, [R1+0x1ff8] ;  /* 0x001ff80001157983 */ /* 0x000ee20000300800 */
[----:B------:R-:W-:-:S05]  /*75d70*/  LEA.HI.X.SX32 R13, R8, R3, 0x1, P1 ;  /* 0x00000003080d7211 */ /* 0x000fca00008f0eff */
[----:B------:R-:W-:Y:S04]  /*75d80*/  STG.E.U16 [R12.64], R25 ;  /* 0x000000190c007986 */ /* 0x000fe8000c101504 */
[----:B------:R-:W0:Y:S01]  /*75d90*/  LDS.128 R24, [R6+0x2000] ;  /* 0x0020000006187984 */ /* 0x000e220000000c00 */
[----:B------:R-:W-:-:S04]  /*75da0*/  LEA R9, R2, R8, 0x1 ;  /* 0x0000000802097211 */ /* 0x000fc800078e08ff */
[C---:B------:R-:W-:Y:S02]  /*75db0*/  LEA R8, P1, R9.reuse, R0, 0x1 ;  /* 0x0000000009087211 */ /* 0x040fe400078208ff */
[----:B------:R-:W-:Y:S02]  /*75dc0*/  LEA R7, R2, R9, 0x1 ;  /* 0x0000000902077211 */ /* 0x000fe400078e08ff */
[----:B------:R-:W-:Y:S01]  /*75dd0*/  LEA.HI.X.SX32 R9, R9, R3, 0x1, P1 ;  /* 0x0000000309097211 */ /* 0x000fe200008f0eff */
[----:B------:R1:W-:Y:S04]  /*75de0*/  STL [R1+0x1fa4], R22 ;  /* 0x001fa41601007387 */ /* 0x0003e80000100800 */
[----:B0-----:R-:W-:Y:S01]  /*75df0*/  STL [R1+0x470], R24 ;  /* 0x0004701801007387 */ /* 0x001fe20000100800 */
[----:B-1----:R-:W-:-:S03]  /*75e00*/  MOV R22, R24 ;  /* 0x0000001800167202 */ /* 0x002fc60000000f00 */
[----:B------:R-:W-:Y:S01]  /*75e10*/  STL.64 [R1+0x478], R26 ;  /* 0x0004781a01007387 */ /* 0x000fe20000100a00 */
[----:B------:R-:W-:Y:S01]  /*75e20*/  IMAD.MOV.U32 R16, RZ, RZ, R20 ;  /* 0x000000ffff107224 */ /* 0x000fe200078e0014 */
[----:B------:R-:W-:-:S04]  /*75e30*/  LEA R10, P1, R7, R0, 0x1 ;  /* 0x00000000070a7211 */ /* 0x000fc800078208ff */
[----:B------:R-:W-:Y:S01]  /*75e40*/  LEA.HI.X.SX32 R11, R7, R3, 0x1, P1 ;  /* 0x00000003070b7211 */ /* 0x000fe200008f0eff */
[----:B---3--:R0:W-:Y:S02]  /*75e50*/  STG.E.U16 [R8.64], R21 ;  /* 0x0000001508007986 */ /* 0x0081e4000c101504 */
[----:B0-----:R-:W-:Y:S02]  /*75e60*/  MOV R21, R25 ;  /* 0x0000001900157202 */ /* 0x001fe40000000f00 */
[----:B------:R-:W0:Y:S04]  /*75e70*/  LDS.128 R24, [R5+0x2000] ;  /* 0x0020000005187984 */ /* 0x000e280000000c00 */
[----:B------:R1:W-:Y:S04]  /*75e80*/  STL [R1+0x1fa8], R21 ;  /* 0x001fa81501007387 */ /* 0x0003e80000100800 */
[----:B0-----:R-:W-:Y:S01]  /*75e90*/  STL.64 [R1+0x460], R24 ;  /* 0x0004601801007387 */ /* 0x001fe20000100a00 */
[----:B-1----:R-:W-:-:S03]  /*75ea0*/  MOV R21, R24 ;  /* 0x0000001800157202 */ /* 0x002fc60000000f00 */
[----:B------:R-:W-:Y:S04]  /*75eb0*/  STL.64 [R1+0x468], R26 ;  /* 0x0004681a01007387 */ /* 0x000fe80000100a00 */
[----:B------:R-:W0:Y:S04]  /*75ec0*/  LDS.128 R24, [R15+0x2000] ;  /* 0x002000000f187984 */ /* 0x000e280000000c00 */
[----:B0-----:R0:W-:Y:S01]  /*75ed0*/  STL [R1+0x450], R24 ;  /* 0x0004501801007387 */ /* 0x0011e20000100800 */
[----:B------:R-:W-:-:S03]  /*75ee0*/  IMAD.MOV.U32 R20, RZ, RZ, R24 ;  /* 0x000000ffff147224 */ /* 0x000fc600078e0018 */
[----:B------:R-:W-:Y:S04]  /*75ef0*/  STL.64 [R1+0x458], R26 ;  /* 0x0004581a01007387 */ /* 0x000fe80000100a00 */
[----:B0-----:R-:W3:Y:S04]  /*75f00*/  LDL.LU R24, [R1+0x1ff4] ;  /* 0x001ff40001187983 */ /* 0x001ee80000300800 */
[----:B------:R-:W-:Y:S04]  /*75f10*/  STL [R1+0x1ff0], R22 ;  /* 0x001ff01601007387 */ /* 0x000fe80000100800 */
[----:B--2---:R-:W-:Y:S04]  /*75f20*/  STG.E.U16 [R10.64], R23 ;  /* 0x000000170a007986 */ /* 0x004fe8000c101504 */
[----:B------:R-:W-:Y:S04]  /*75f30*/  STL.64 [R1+0x1fe8], R20 ;  /* 0x001fe81401007387 */ /* 0x000fe80000100a00 */
[----:B------:R-:W0:Y:S01]  /*75f40*/  LDS.128 R20, [R4+0x3000] ;  /* 0x0030000004147984 */ /* 0x000e220000000c00 */
[----:B------:R-:W-:-:S04]  /*75f50*/  LEA R14, R2, R7, 0x1 ;  /* 0x00000007020e7211 */ /* 0x000fc800078e08ff */
[C---:B------:R-:W-:Y:S01]  /*75f60*/  LEA R12, P1, R14.reuse, R0, 0x1 ;  /* 0x000000000e0c7211 */ /* 0x040fe200078208ff */
[----:B------:R-:W-:Y:S03]  /*75f70*/  STL [R1+0x1fac], R25 ;  /* 0x001fac1901007387 */ /* 0x000fe60000100800 */
[----:B------:R-:W-:-:S05]  /*75f80*/  LEA.HI.X.SX32 R13, R14, R3, 0x1, P1 ;  /* 0x000000030e0d7211 */ /* 0x000fca00008f0eff */
[----:B------:R1:W-:Y:S04]  /*75f90*/  STG.E.U16 [R12.64], R19 ;  /* 0x000000130c007986 */ /* 0x0003e8000c101504 */
[----:B0-----:R-:W-:Y:S01]  /*75fa0*/  STL [R1+0x440], R20 ;  /* 0x0004401401007387 */ /* 0x001fe20000100800 */
[----:B-1----:R-:W-:-:S03]  /*75fb0*/  MOV R19, R20 ;  /* 0x0000001400137202 */ /* 0x002fc60000000f00 */
[----:B------:R0:W-:Y:S02]  /*75fc0*/  STL.64 [R1+0x448], R22 ;  /* 0x0004481601007387 */ /* 0x0001e40000100a00 */
[----:B0-----:R-:W-:Y:S02]  /*75fd0*/  IMAD.MOV.U32 R23, RZ, RZ, R21 ;  /* 0x000000ffff177224 */ /* 0x001fe400078e0015 */
[----:B------:R-:W2:Y:S04]  /*75fe0*/  LDL.LU R22, [R1+0x1ff0] ;  /* 0x001ff00001167983 */ /* 0x000ea80000300800 */
[----:B------:R-:W4:Y:S01]  /*75ff0*/  LDL.LU.64 R20, [R1+0x1fe8] ;  /* 0x001fe80001147983 */ /* 0x000f220000300a00 */
[----:B------:R-:W-:-:S05]  /*76000*/  IMAD R7, R2, 0x2, R14 ;  /* 0x0000000202077824 */ /* 0x000fca00078e020e */
[----:B------:R-:W-:-:S04]  /*76010*/  LEA R8, P1, R7, R0, 0x1 ;  /* 0x0000000007087211 */ /* 0x000fc800078208ff */
[----:B------:R-:W-:Y:S01]  /*76020*/  LEA.HI.X.SX32 R9, R7, R3, 0x1, P1 ;  /* 0x0000000307097211 */ /* 0x000fe200008f0eff */
[----:B------:R-:W-:-:S05]  /*76030*/  IMAD R11, R2, 0x2, R7 ;  /* 0x00000002020b7824 */ /* 0x000fca00078e0207 */
[CC--:B------:R-:W-:Y:S02]  /*76040*/  LEA R10, P1, R11.reuse, R0.reuse, 0x1 ;  /* 0x000000000b0a7211 */ /* 0x0c0fe400078208ff */
[C---:B------:R-:W-:Y:S02]  /*76050*/  LEA R7, R2.reuse, R11, 0x1 ;  /* 0x0000000b02077211 */ /* 0x040fe400078e08ff */
[----:B------:R-:W-:Y:S02]  /*76060*/  LEA.HI.X.SX32 R11, R11, R3, 0x1, P1 ;  /* 0x000000030b0b7211 */ /* 0x000fe400008f0eff */
[C---:B------:R-:W-:Y:S02]  /*76070*/  LEA R12, P1, R7.reuse, R0, 0x1 ;  /* 0x00000000070c7211 */ /* 0x040fe400078208ff */
[C---:B------:R-:W-:Y:S02]  /*76080*/  LEA R14, R2.reuse, R7, 0x1 ;  /* 0x00000007020e7211 */ /* 0x040fe400078e08ff */
[----:B------:R-:W-:Y:S01]  /*76090*/  LEA.HI.X.SX32 R13, R7, R3, 0x1, P1 ;  /* 0x00000003070d7211 */ /* 0x000fe200008f0eff */
[----:B------:R-:W-:Y:S01]  /*760a0*/  STL [R1+0x1fb0], R23 ;  /* 0x001fb01701007387 */ /* 0x000fe20000100800 */
[----:B------:R-:W-:-:S03]  /*760b0*/  LEA R7, R2, R14, 0x1 ;  /* 0x0000000e02077211 */ /* 0x000fc600078e08ff */
[----:B---3--:R0:W-:Y:S04]  /*760c0*/  STG.E.U16 [R8.64], R24 ;  /* 0x0000001808007986 */ /* 0x0081e8000c101504 */
[----:B------:R-:W1:Y:S01]  /*760d0*/  LDS.128 R24, [R6+0x3000] ;  /* 0x0030000006187984 */ /* 0x000e620000000c00 */
[----:B0-----:R-:W-:-:S04]  /*760e0*/  LEA R8, P1, R14, R0, 0x1 ;  /* 0x000000000e087211 */ /* 0x001fc800078208ff */
[----:B------:R-:W-:Y:S02]  /*760f0*/  LEA.HI.X.SX32 R9, R14, R3, 0x1, P1 ;  /* 0x000000030e097211 */ /* 0x000fe400008f0eff */
[----:B-1----:R-:W-:Y:S01]  /*76100*/  MOV R14, R24 ;  /* 0x00000018000e7202 */ /* 0x002fe20000000f00 */
[----:B------:R0:W-:Y:S04]  /*76110*/  STL [R1+0x430], R24 ;  /* 0x0004301801007387 */ /* 0x0001e80000100800 */
[----:B------:R-:W-:Y:S01]  /*76120*/  STL.64 [R1+0x438], R26 ;  /* 0x0004381a01007387 */ /* 0x000fe20000100a00 */
[----:B0-----:R-:W-:-:S05]  /*76130*/  IMAD.MOV.U32 R24, RZ, RZ, R25 ;  /* 0x000000ffff187224 */ /* 0x001fca00078e0019 */
[----:B------:R-:W-:Y:S04]  /*76140*/  STL [R1+0x1fb4], R24 ;  /* 0x001fb41801007387 */ /* 0x000fe80000100800 */
[----:B------:R-:W0:Y:S04]  /*76150*/  LDS.128 R24, [R5+0x3000] ;  /* 0x0030000005187984 */ /* 0x000e280000000c00 */
[----:B------:R1:W-:Y:S04]  /*76160*/  STG.E.U16 [R10.64], R18 ;  /* 0x000000120a007986 */ /* 0x0003e8000c101504 */
[----:B0-----:R-:W-:Y:S01]  /*76170*/  STL.64 [R1+0x400], R24 ;  /* 0x0004001801007387 */ /* 0x001fe20000100a00 */
[----:B-1----:R-:W-:-:S03]  /*76180*/  MOV R18, R24 ;  /* 0x0000001800127202 */ /* 0x002fc60000000f00 */
[----:B------:R-:W-:Y:S04]  /*76190*/  STL.64 [R1+0x408], R26 ;  /* 0x0004081a01007387 */ /* 0x000fe80000100a00 */
[----:B------:R-:W0:Y:S04]  /*761a0*/  LDS.128 R24, [R15+0x3000] ;  /* 0x003000000f187984 */ /* 0x000e280000000c00 */
[----:B------:R1:W-:Y:S04]  /*761b0*/  STG.E.U16 [R12.64], R17 ;  /* 0x000000110c007986 */ /* 0x0003e8000c101504 */
[----:B0-----:R-:W-:Y:S01]  /*761c0*/  STL.64 [R1+0x3f0], R24 ;  /* 0x0003f01801007387 */ /* 0x001fe20000100a00 */
[----:B-1----:R-:W-:-:S03]  /*761d0*/  IMAD.MOV.U32 R17, RZ, RZ, R24 ;  /* 0x000000ffff117224 */ /* 0x002fc600078e0018 */
[----:B------:R-:W-:Y:S04]  /*761e0*/  STL.64 [R1+0x3f8], R26 ;  /* 0x0003f81a01007387 */ /* 0x000fe80000100a00 */
[----:B------:R-:W0:Y:S01]  /*761f0*/  LDS.128 R24, [R4+0x4000] ;  /* 0x0040000004187984 */ /* 0x000e220000000c00 */
[----:B------:R-:W-:-:S03]  /*76200*/  LEA R10, P1, R7, R0, 0x1 ;  /* 0x00000000070a7211 */ /* 0x000fc600078208ff */
[----:B------:R1:W-:Y:S01]  /*76210*/  STG.E.U16 [R8.64], R16 ;  /* 0x0000001008007986 */ /* 0x0003e2000c101504 */
[----:B------:R-:W-:Y:S02]  /*76220*/  LEA.HI.X.SX32 R11, R7, R3, 0x1, P1 ;  /* 0x00000003070b7211 */ /* 0x000fe400008f0eff */
[----:B-1----:R-:W-:-:S04]  /*76230*/  LEA R8, R2, R7, 0x1 ;  /* 0x0000000702087211 */ /* 0x002fc800078e08ff */
[----:B------:R-:W-:Y:S02]  /*76240*/  LEA R12, P1, R8, R0, 0x1 ;  /* 0x00000000080c7211 */ /* 0x000fe400078208ff */
[----:B------:R-:W-:Y:S02]  /*76250*/  LEA R9, R2, R8, 0x1 ;  /* 0x0000000802097211 */ /* 0x000fe400078e08ff */
[----:B------:R-:W-:Y:S02]  /*76260*/  LEA.HI.X.SX32 R13, R8, R3, 0x1, P1 ;  /* 0x00000003080d7211 */ /* 0x000fe400008f0eff */
[C---:B------:R-:W-:Y:S02]  /*76270*/  LEA R8, P1, R9.reuse, R0, 0x1 ;  /* 0x0000000009087211 */ /* 0x040fe400078208ff */
[----:B------:R-:W-:Y:S02]  /*76280*/  LEA R7, R2, R9, 0x1 ;  /* 0x0000000902077211 */ /* 0x000fe400078e08ff */
[----:B------:R-:W-:Y:S01]  /*76290*/  LEA.HI.X.SX32 R9, R9, R3, 0x1, P1 ;  /* 0x0000000309097211 */ /* 0x000fe200008f0eff */
[----:B0-----:R-:W-:Y:S04]  /*762a0*/  STL [R1+0x420], R24 ;  /* 0x0004201801007387 */ /* 0x001fe80000100800 */
[----:B------:R0:W-:Y:S01]  /*762b0*/  STL.64 [R1+0x428], R26 ;  /* 0x0004281a01007387 */ /* 0x0001e20000100a00 */
[----:B------:R-:W-:Y:S01]  /*762c0*/  MOV R16, R24 ;  /* 0x0000001800107202 */ /* 0x000fe20000000f00 */
[----:B0-----:R-:W-:-:S05]  /*762d0*/  IMAD.MOV.U32 R26, RZ, RZ, R25 ;  /* 0x000000ffff1a7224 */ /* 0x001fca00078e0019 */
[----:B------:R-:W-:Y:S04]  /*762e0*/  STL [R1+0x1fb8], R26 ;  /* 0x001fb81a01007387 */ /* 0x000fe80000100800 */
[----:B------:R-:W0:Y:S04]  /*762f0*/  LDS.128 R24, [R6+0x4000] ;  /* 0x0040000006187984 */ /* 0x000e280000000c00 */
[----:B--2---:R-:W-:Y:S04]  /*76300*/  STG.E.U16 [R10.64], R22 ;  /* 0x000000160a007986 */ /* 0x004fe8000c101504 */
[----:B----4-:R-:W-:Y:S04]  /*76310*/  STG.E.U16 [R12.64], R21 ;  /* 0x000000150c007986 */ /* 0x010fe8000c101504 */
[----:B------:R-:W-:Y:S04]  /*76320*/  STG.E.U16 [R8.64], R20 ;  /* 0x0000001408007986 */ /* 0x000fe8000c101504 */
[----:B------:R-:W1:Y:S04]  /*76330*/  LDS.128 R20, [R5+0x4000] ;  /* 0x0040000005147984 */ /* 0x000e680000000c00 */
[----:B0-----:R-:W-:Y:S04]  /*76340*/  STL [R1+0x410], R24 ;  /* 0x0004101801007387 */ /* 0x001fe80000100800 */
[----:B------:R0:W-:Y:S02]  /*76350*/  STL.64 [R1+0x418], R26 ;  /* 0x0004181a01007387 */ /* 0x0001e40000100a00 */
[----:B0-----:R-:W-:-:S05]  /*76360*/  MOV R27, R25 ;  /* 0x00000019001b7202 */ /* 0x001fca0000000f00 */
[----:B------:R0:W-:Y:S04]  /*76370*/  STL [R1+0x1fbc], R27 ;  /* 0x001fbc1b01007387 */ /* 0x0001e80000100800 */
[----:B-1----:R-:W-:Y:S04]  /*76380*/  STL [R1+0x3d4], R21 ;  /* 0x0003d41501007387 */ /* 0x002fe80000100800 */
[----:B------:R-:W-:Y:S01]  /*76390*/  STL.64 [R1+0x3d8], R22 ;  /* 0x0003d81601007387 */ /* 0x000fe20000100a00 */
[----:B0-----:R-:W-:-:S03]  /*763a0*/  MOV R27, R20 ;  /* 0x00000014001b7202 */ /* 0x001fc60000000f00 */
[----:B------:R-:W0:Y:S02]  /*763b0*/  LDS.128 R20, [R15+0x4000] ;  /* 0x004000000f147984 */ /* 0x000e240000000c00 */
[----:B0-----:R-:W-:Y:S02]  /*763c0*/  MOV R28, R21 ;  /* 0x00000015001c7202 */ /* 0x001fe40000000f00 */
[----:B------:R-:W-:Y:S04]  /*763d0*/  STL.64 [R1+0x3b8], R22 ;  /* 0x0003b81601007387 */ /* 0x000fe80000100a00 */
[----:B------:R0:W-:Y:S04]  /*763e0*/  STL [R1+0x1fc0], R28 ;  /* 0x001fc01c01007387 */ /* 0x0001e80000100800 */
[----:B0-----:R-:W2:Y:S01]  /*763f0*/  LDL.LU R28, [R1+0x410] ;  /* 0x00041000011c7983 */ /* 0x001ea20000300800 */
[----:B------:R-:W-:-:S03]  /*76400*/  IMAD.MOV.U32 R26, RZ, RZ, R20 ;  /* 0x000000ffff1a7224 */ /* 0x000fc600078e0014 */
[----:B------:R-:W0:Y:S01]  /*76410*/  LDS.128 R20, [R4+0x5000] ;  /* 0x0050000004147984 */ /* 0x000e220000000c00 */
[----:B------:R-:W-:Y:S01]  /*76420*/  LEA R10, P1, R7, R0, 0x1 ;  /* 0x00000000070a7211 */ /* 0x000fe200078208ff */
[----:B------:R-:W-:-:S03]  /*76430*/  IMAD R12, R2, 0x2, R7 ;  /* 0x00000002020c7824 */ /* 0x000fc600078e0207 */
[-C--:B------:R-:W-:Y:S02]  /*76440*/  LEA.HI.X.SX32 R11, R7, R3.reuse, 0x1, P1 ;  /* 0x00000003070b7211 */ /* 0x080fe400008f0eff */
[----:B------:R-:W-:Y:S02]  /*76450*/  LEA R8, P1, R12, R0, 0x1 ;  /* 0x000000000c087211 */ /* 0x000fe400078208ff */
[----:B------:R-:W-:Y:S01]  /*76460*/  LEA R7, R2, R12, 0x1 ;  /* 0x0000000c02077211 */ /* 0x000fe200078e08ff */
[----:B------:R1:W-:Y:S01]  /*76470*/  STG.E.U16 [R10.64], R19 ;  /* 0x000000130a007986 */ /* 0x0003e2000c101504 */
[----:B------:R-:W-:Y:S02]  /*76480*/  LEA.HI.X.SX32 R9, R12, R3, 0x1, P1 ;  /* 0x000000030c097211 */ /* 0x000fe400008f0eff */
[----:B------:R-:W-:-:S04]  /*76490*/  LEA R12, P1, R7, R0, 0x1 ;  /* 0x00000000070c7211 */ /* 0x000fc800078208ff */
[----:B------:R-:W-:Y:S02]  /*764a0*/  LEA.HI.X.SX32 R13, R7, R3, 0x1, P1 ;  /* 0x00000003070d7211 */ /* 0x000fe400008f0eff */
[----:B-1----:R-:W-:-:S04]  /*764b0*/  LEA R11, R2, R7, 0x1 ;  /* 0x00000007020b7211 */ /* 0x002fc800078e08ff */
[C---:B------:R-:W-:Y:S02]  /*764c0*/  LEA R10, P1, R11.reuse, R0, 0x1 ;  /* 0x000000000b0a7211 */ /* 0x040fe400078208ff */
[----:B------:R-:W-:Y:S01]  /*764d0*/  LEA R7, R2, R11, 0x1 ;  /* 0x0000000b02077211 */ /* 0x000fe200078e08ff */
[----:B------:R1:W-:Y:S01]  /*764e0*/  STG.E.U16 [R8.64], R14 ;  /* 0x0000000e08007986 */ /* 0x0003e2000c101504 */
[----:B------:R-:W-:-:S03]  /*764f0*/  LEA.HI.X.SX32 R11, R11, R3, 0x1, P1 ;  /* 0x000000030b0b7211 */ /* 0x000fc600008f0eff */
[----:B------:R-:W-:Y:S01]  /*76500*/  STG.E.U16 [R12.64], R18 ;  /* 0x000000120c007986 */ /* 0x000fe2000c101504 */
[----:B-1----:R-:W-:-:S03]  /*76510*/  LEA R8, P1, R7, R0, 0x1 ;  /* 0x0000000007087211 */ /* 0x002fc600078208ff */
[----:B0-----:R-:W-:Y:S01]  /*76520*/  STL [R1+0x3e4], R21 ;  /* 0x0003e41501007387 */ /* 0x001fe20000100800 */
[----:B------:R-:W-:-:S03]  /*76530*/  LEA.HI.X.SX32 R9, R7, R3, 0x1, P1 ;  /* 0x0000000307097211 */ /* 0x000fc600008f0eff */
[----:B------:R-:W-:Y:S01]  /*76540*/  STL.64 [R1+0x3e8], R22 ;  /* 0x0003e81601007387 */ /* 0x000fe20000100a00 */
[----:B------:R-:W-:-:S03]  /*76550*/  IMAD.MOV.U32 R24, RZ, RZ, R20 ;  /* 0x000000ffff187224 */ /* 0x000fc600078e0014 */
[----:B------:R-:W0:Y:S04]  /*76560*/  LDS.128 R20, [R6+0x5000] ;  /* 0x0050000006147984 */ /* 0x000e280000000c00 */
[----:B------:R-:W-:Y:S04]  /*76570*/  STG.E.U16 [R10.64], R17 ;  /* 0x000000110a007986 */ /* 0x000fe8000c101504 */
[----:B------:R-:W-:Y:S04]  /*76580*/  STG.E.U16 [R8.64], R16 ;  /* 0x0000001008007986 */ /* 0x000fe8000c101504 */
[----:B------:R-:W1:Y:S04]  /*76590*/  LDS.128 R16, [R5+0x5000] ;  /* 0x0050000005107984 */ /* 0x000e680000000c00 */
[----:B0-----:R-:W-:Y:S04]  /*765a0*/  STL [R1+0x3c4], R21 ;  /* 0x0003c41501007387 */ /* 0x001fe80000100800 */
[----:B------:R-:W-:Y:S04]  /*765b0*/  STL.64 [R1+0x3c8], R22 ;  /* 0x0003c81601007387 */ /* 0x000fe80000100a00 */
[----:B-1----:R-:W-:Y:S01]  /*765c0*/  STL [R1+0x394], R17 ;  /* 0x0003941101007387 */ /* 0x002fe20000100800 */
[----:B------:R-:W-:-:S03]  /*765d0*/  MOV R25, R16 ;  /* 0x0000001000197202 */ /* 0x000fc60000000f00 */
[----:B------:R-:W-:Y:S04]  /*765e0*/  STL.64 [R1+0x398], R18 ;  /* 0x0003981201007387 */ /* 0x000fe80000100a00 */
[----:B------:R-:W0:Y:S02]  /*765f0*/  LDS.128 R16, [R15+0x5000] ;  /* 0x005000000f107984 */ /* 0x000e240000000c00 */
[----:B0-----:R-:W-:Y:S02]  /*76600*/  MOV R21, R16 ;  /* 0x0000001000157202 */ /* 0x001fe40000000f00 */
[----:B------:R-:W-:Y:S01]  /*76610*/  MOV R23, R20 ;  /* 0x0000001400177202 */ /* 0x000fe20000000f00 */
[----:B--2---:R-:W-:Y:S04]  /*76620*/  STL [R1+0x1fc4], R28 ;  /* 0x001fc41c01007387 */ /* 0x004fe80000100800 */
[----:B------:R-:W-:Y:S04]  /*76630*/  STL [R1+0x374], R17 ;  /* 0x0003741101007387 */ /* 0x000fe80000100800 */
[----:B------:R-:W-:Y:S04]  /*76640*/  STL.64 [R1+0x378], R18 ;  /* 0x0003781201007387 */ /* 0x000fe80000100a00 */
[----:B------:R-:W0:Y:S02]  /*76650*/  LDS.128 R16, [R4+0x6000] ;  /* 0x0060000004107984 */ /* 0x000e240000000c00 */
[----:B0-----:R-:W-:-:S02]  /*76660*/  MOV R22, R16 ;  /* 0x0000001000167202 */ /* 0x001fc40000000f00 */
[----:B------:R-:W-:Y:S04]  /*76670*/  STL [R1+0x3a4], R17 ;  /* 0x0003a41101007387 */ /* 0x000fe80000100800 */
[----:B------:R-:W-:Y:S04]  /*76680*/  STL.64 [R1+0x3a8], R18 ;  /* 0x0003a81201007387 */ /* 0x000fe80000100a00 */
[----:B------:R-:W-:Y:S04]  /*76690*/  STL.64 [R1+0x1fe0], R22 ;  /* 0x001fe01601007387 */ /* 0x000fe80000100a00 */
[----:B------:R-:W0:Y:S04]  /*766a0*/  LDS.128 R16, [R6+0x6000] ;  /* 0x0060000006107984 */ /* 0x000e280000000c00 */
[----:B------:R-:W-:Y:S04]  /*766b0*/  STL [R1+0x1fd8], R21 ;  /* 0x001fd81501007387 */ /* 0x000fe80000100800 */
[----:B------:R-:W1:Y:S04]  /*766c0*/  LDS.128 R20, [R5+0x6000] ;  /* 0x0060000005147984 */ /* 0x000e680000000c00 */
[----:B0-----:R-:W-:Y:S04]  /*766d0*/  STL [R1+0x384], R17 ;  /* 0x0003841101007387 */ /* 0x001fe80000100800 */
[----:B------:R-:W-:Y:S04]  /*766e0*/  STL.64 [R1+0x388], R18 ;  /* 0x0003881201007387 */ /* 0x000fe80000100a00 */
[----:B-1----:R-:W-:Y:S04]  /*766f0*/  STL [R1+0x364], R21 ;  /* 0x0003641501007387 */ /* 0x002fe80000100800 */
[----:B------:R0:W-:Y:S04]  /*76700*/  STL.64 [R1+0x368], R22 ;  /* 0x0003681601007387 */ /* 0x0001e80000100a00 */
[----:B0-----:R-:W2:Y:S04]  /*76710*/  LDL.LU.64 R22, [R1+0x1fe0] ;  /* 0x001fe00001167983 */ /* 0x001ea80000300a00 */
[----:B------:R-:W3:Y:S01]  /*76720*/  LDL.LU R21, [R1+0x1fd8] ;  /* 0x001fd80001157983 */ /* 0x000ee20000300800 */
[----:B------:R-:W-:-:S05]  /*76730*/  IMAD R14, R2, 0x2, R7 ;  /* 0x00000002020e7824 */ /* 0x000fca00078e0207 */
[----:B------:R-:W-:Y:S02]  /*76740*/  LEA R12, P1, R14, R0, 0x1 ;  /* 0x000000000e0c7211 */ /* 0x000fe400078208ff */
[----:B------:R-:W-:Y:S02]  /*76750*/  LEA R7, R2, R14, 0x1 ;  /* 0x0000000e02077211 */ /* 0x000fe400078e08ff */
[----:B------:R-:W-:Y:S02]  /*76760*/  LEA.HI.X.SX32 R13, R14, R3, 0x1, P1 ;  /* 0x000000030e0d7211 */ /* 0x000fe400008f0eff */
[----:B------:R-:W-:Y:S01]  /*76770*/  LEA R8, P1, R7, R0, 0x1 ;  /* 0x0000000007087211 */ /* 0x000fe200078208ff */
[----:B------:R-:W-:-:S03]  /*76780*/  IMAD R11, R2, 0x2, R7 ;  /* 0x00000002020b7824 */ /* 0x000fc600078e0207 */
[-C--:B------:R-:W-:Y:S01]  /*76790*/  LEA.HI.X.SX32 R9, R7, R3.reuse, 0x1, P1 ;  /* 0x0000000307097211 */ /* 0x080fe200008f0eff */
[----:B------:R-:W-:Y:S01]  /*767a0*/  IMAD R7, R2, 0x2, R11 ;  /* 0x0000000202077824 */ /* 0x000fe200078e020b */
[CC--:B------:R-:W-:Y:S01]  /*767b0*/  LEA R10, P1, R11.reuse, R0.reuse, 0x1 ;  /* 0x000000000b0a7211 */ /* 0x0c0fe200078208ff */
[----:B------:R-:W-:Y:S03]  /*767c0*/  STG.E.U16 [R12.64], R28 ;  /* 0x0000001c0c007986 */ /* 0x000fe6000c101504 */
[----:B------:R-:W-:Y:S01]  /*767d0*/  LEA.HI.X.SX32 R11, R11, R3, 0x1, P1 ;  /* 0x000000030b0b7211 */ /* 0x000fe200008f0eff */
[----:B------:R0:W-:Y:S04]  /*767e0*/  STG.E.U16 [R8.64], R27 ;  /* 0x0000001b08007986 */ /* 0x0001e8000c101504 */
[----:B------:R-:W-:Y:S01]  /*767f0*/  STG.E.U16 [R10.64], R26 ;  /* 0x0000001a0a007986 */ /* 0x000fe2000c101504 */
[----:B0-----:R-:W-:-:S04]  /*76800*/  LEA R8, P1, R7, R0, 0x1 ;  /* 0x0000000007087211 */ /* 0x001fc800078208ff */
[----:B------:R-:W-:-:S05]  /*76810*/  LEA.HI.X.SX32 R9, R7, R3, 0x1, P1 ;  /* 0x0000000307097211 */ /* 0x000fca00008f0eff */
[----:B------:R-:W-:Y:S04]  /*76820*/  STG.E.U16 [R8.64], R24 ;  /* 0x0000001808007986 */ /* 0x000fe8000c101504 */
[----:B------:R-:W0:Y:S01]  /*76830*/  LDS.128 R8, [R15+0x6000] ;  /* 0x006000000f087984 */ /* 0x000e220000000c00 */
[----:B------:R-:W-:-:S04]  /*76840*/  LEA R13, R2, R7, 0x1 ;  /* 0x00000007020d7211 */ /* 0x000fc800078e08ff */
[C---:B------:R-:W-:Y:S02]  /*76850*/  LEA R12, P1, R13.reuse, R0, 0x1 ;  /* 0x000000000d0c7211 */ /* 0x040fe400078208ff */
[----:B------:R-:W-:Y:S02]  /*76860*/  LEA R7, R2, R13, 0x1 ;  /* 0x0000000d02077211 */ /* 0x000fe400078e08ff */
[----:B------:R-:W-:Y:S01]  /*76870*/  LEA.HI.X.SX32 R13, R13, R3, 0x1, P1 ;  /* 0x000000030d0d7211 */ /* 0x000fe200008f0eff */
[----:B0-----:R-:W-:Y:S04]  /*76880*/  STL [R1+0x354], R9 ;  /* 0x0003540901007387 */ /* 0x001fe80000100800 */
[----:B------:R-:W-:Y:S04]  /*76890*/  STL.64 [R1+0x358], R10 ;  /* 0x0003580a01007387 */ /* 0x000fe80000100a00 */
[----:B--2---:R-:W-:Y:S04]  /*768a0*/  STL.64 [R1+0x1fd0], R22 ;  /* 0x001fd01601007387 */ /* 0x004fe80000100a00 */
[----:B------:R-:W-:Y:S04]  /*768b0*/  STG.E.U16 [R12.64], R23 ;  /* 0x000000170c007986 */ /* 0x000fe8000c101504 */
[----:B---3--:R-:W-:Y:S04]  /*768c0*/  STL.64 [R1+0x1fc8], R20 ;  /* 0x001fc81401007387 */ /* 0x008fe80000100a00 */
[----:B------:R-:W0:Y:S04]  /*768d0*/  LDS.128 R20, [R4+0x7000] ;  /* 0x0070000004147984 */ /* 0x000e280000000c00 */
[----:B0-----:R-:W-:Y:S01]  /*768e0*/  STL [R1+0x344], R21 ;  /* 0x0003441501007387 */ /* 0x001fe20000100800 */
[----:B------:R-:W-:Y:S01]  /*768f0*/  MOV R18, R20 ;  /* 0x0000001400127202 */ /* 0x000fe20000000f00 */
[----:B------:R-:W-:-:S02]  /*76900*/  IMAD.MOV.U32 R14, RZ, RZ, R21 ;  /* 0x000000ffff0e7224 */ /* 0x000fc400078e0015 */
[----:B------:R-:W-:Y:S04]  /*76910*/  STL.64 [R1+0x348], R22 ;  /* 0x0003481601007387 */ /* 0x000fe80000100a00 */
[----:B------:R-:W0:Y:S04]  /*76920*/  LDS.128 R20, [R6+0x7000] ;  /* 0x0070000006147984 */ /* 0x000e280000000c00 */
[----:B0-----:R-:W-:Y:S01]  /*76930*/  STL [R1+0x334], R21 ;  /* 0x0003341501007387 */ /* 0x001fe20000100800 */
[----:B------:R-:W-:-:S03]  /*76940*/  MOV R19, R20 ;  /* 0x0000001400137202 */ /* 0x000fc60000000f00 */
[----:B------:R-:W-:Y:S04]  /*76950*/  STL.64 [R1+0x338], R22 ;  /* 0x0003381601007387 */ /* 0x000fe80000100a00 */
[----:B------:R-:W0:Y:S02]  /*76960*/  LDS.128 R20, [R5+0x7000] ;  /* 0x0070000005147984 */ /* 0x000e240000000c00 */
[----:B0-----:R-:W-:Y:S02]  /*76970*/  IMAD.MOV.U32 R13, RZ, RZ, R20 ;  /* 0x000000ffff0d7224 */ /* 0x001fe400078e0014 */
[----:B------:R-:W-:Y:S01]  /*76980*/  STL.64 [R1+0x328], R22 ;  /* 0x0003281601007387 */ /* 0x000fe20000100a00 */
[----:B------:R-:W-:-:S03]  /*76990*/  MOV R29, R21 ;  /* 0x00000015001d7202 */ /* 0x000fc60000000f00 */
[----:B------:R-:W0:Y:S04]  /*769a0*/  LDS.128 R20, [R15+0x7000] ;  /* 0x007000000f147984 */ /* 0x000e280000000c00 */
[----:B0-----:R-:W-:Y:S01]  /*769b0*/  STL [R1+0x314], R21 ;  /* 0x0003141501007387 */ /* 0x001fe20000100800 */
[----:B------:R-:W-:-:S03]  /*769c0*/  IMAD.MOV.U32 R12, RZ, RZ, R20 ;  /* 0x000000ffff0c7224 */ /* 0x000fc600078e0014 */
[----:B------:R0:W-:Y:S04]  /*769d0*/  STL.64 [R1+0x318], R22 ;  /* 0x0003181601007387 */ /* 0x0001e80000100a00 */
[----:B0-----:R-:W2:Y:S04]  /*769e0*/  LDL.LU.64 R22, [R1+0x1fd0] ;  /* 0x001fd00001167983 */ /* 0x001ea80000300a00 */
[----:B------:R-:W3:Y:S01]  /*769f0*/  LDL.LU.64 R20, [R1+0x1fc8] ;  /* 0x001fc80001147983 */ /* 0x000ee20000300a00 */
[----:B------:R-:W-:Y:S01]  /*76a00*/  IMAD.MOV.U32 R17, RZ, RZ, R8 ;  /* 0x000000ffff117224 */ /* 0x000fe200078e0008 */
[----:B------:R-:W-:-:S02]  /*76a10*/  LEA R8, P1, R7, R0, 0x1 ;  /* 0x0000000007087211 */ /* 0x000fc400078208ff */
[----:B------:R-:W-:Y:S01]  /*76a20*/  LEA R10, R2, R7, 0x1 ;  /* 0x00000007020a7211 */ /* 0x000fe200078e08ff */
[----:B------:R-:W4:Y:S01]  /*76a30*/  LDL.LU R28, [R1+0x500] ;  /* 0x00050000011c7983 */ /* 0x000f220000300800 */
[-C--:B------:R-:W-:Y:S02]  /*76a40*/  LEA.HI.X.SX32 R9, R7, R3.reuse, 0x1, P1 ;  /* 0x0000000307097211 */ /* 0x080fe400008f0eff */
[----:B------:R-:W-:Y:S02]  /*76a50*/  LEA R4, P1, R10, R0, 0x1 ;  /* 0x000000000a047211 */ /* 0x000fe400078208ff */
[----:B------:R-:W-:Y:S02]  /*76a60*/  LEA R7, R2, R10, 0x1 ;  /* 0x0000000a02077211 */ /* 0x000fe400078e08ff */
[----:B------:R-:W-:Y:S02]  /*76a70*/  LEA.HI.X.SX32 R5, R10, R3, 0x1, P1 ;  /* 0x000000030a057211 */ /* 0x000fe400008f0eff */
[----:B------:R-:W-:-:S02]  /*76a80*/  LEA R6, P1, R7, R0, 0x1 ;  /* 0x0000000007067211 */ /* 0x000fc400078208ff */
[C---:B------:R-:W-:Y:S01]  /*76a90*/  LEA R10, R2.reuse, R7, 0x1 ;  /* 0x00000007020a7211 */ /* 0x040fe200078e08ff */
[----:B------:R0:W-:Y:S01]  /*76aa0*/  STG.E.U16 [R8.64], R25 ;  /* 0x0000001908007986 */ /* 0x0001e2000c101504 */
[----:B------:R-:W-:Y:S02]  /*76ab0*/  LEA.HI.X.SX32 R7, R7, R3, 0x1, P1 ;  /* 0x0000000307077211 */ /* 0x000fe400008f0eff */
[----:B------:R-:W-:Y:S02]  /*76ac0*/  LEA R11, R2, R10, 0x1 ;  /* 0x0000000a020b7211 */ /* 0x000fe400078e08ff */
[----:B0-----:R-:W-:-:S04]  /*76ad0*/  LEA R8, P1, R10, R0, 0x1 ;  /* 0x000000000a087211 */ /* 0x001fc800078208ff */
[----:B------:R-:W-:Y:S02]  /*76ae0*/  LEA.HI.X.SX32 R9, R10, R3, 0x1, P1 ;  /* 0x000000030a097211 */ /* 0x000fe400008f0eff */
[----:B------:R-:W-:Y:S01]  /*76af0*/  LEA R10, R2, R11, 0x1 ;  /* 0x0000000b020a7211 */ /* 0x000fe200078e08ff */
[----:B---3--:R0:W-:Y:S04]  /*76b00*/  STG.E.U16 [R4.64], R21 ;  /* 0x0000001504007986 */ /* 0x0081e8000c101504 */
[----:B--2---:R1:W-:Y:S01]  /*76b10*/  STG.E.U16 [R6.64], R22 ;  /* 0x0000001606007986 */ /* 0x0043e2000c101504 */
[----:B0-----:R-:W-:-:S04]  /*76b20*/  LEA R4, P1, R11, R0, 0x1 ;  /* 0x000000000b047211 */ /* 0x001fc800078208ff */
[-C--:B------:R-:W-:Y:S01]  /*76b30*/  LEA.HI.X.SX32 R5, R11, R3.reuse, 0x1, P1 ;  /* 0x000000030b057211 */ /* 0x080fe200008f0eff */
[----:B------:R-:W-:Y:S01]  /*76b40*/  IMAD R11, R2, 0x2, R10 ;  /* 0x00000002020b7824 */ /* 0x000fe200078e020a */
[CC--:B-1----:R-:W-:Y:S01]  /*76b50*/  LEA R6, P1, R10.reuse, R0.reuse, 0x1 ;  /* 0x000000000a067211 */ /* 0x0c2fe200078208ff */
[----:B------:R0:W-:Y:S03]  /*76b60*/  STG.E.U16 [R8.64], R16 ;  /* 0x0000001008007986 */ /* 0x0001e6000c101504 */
[----:B------:R-:W-:Y:S02]  /*76b70*/  LEA.HI.X.SX32 R7, R10, R3, 0x1, P1 ;  /* 0x000000030a077211 */ /* 0x000fe400008f0eff */
[----:B------:R-:W-:Y:S01]  /*76b80*/  LEA R10, R2, R11, 0x1 ;  /* 0x0000000b020a7211 */ /* 0x000fe200078e08ff */
[----:B------:R1:W-:Y:S01]  /*76b90*/  STG.E.U16 [R4.64], R20 ;  /* 0x0000001404007986 */ /* 0x0003e2000c101504 */
[----:B0-----:R-:W-:-:S04]  /*76ba0*/  LEA R8, P1, R11, R0, 0x1 ;  /* 0x000000000b087211 */ /* 0x001fc800078208ff */
[-C--:B------:R-:W-:Y:S02]  /*76bb0*/  LEA.HI.X.SX32 R9, R11, R3.reuse, 0x1, P1 ;  /* 0x000000030b097211 */ /* 0x080fe400008f0eff */
[----:B-1----:R-:W-:Y:S02]  /*76bc0*/  LEA R4, P1, R10, R0, 0x1 ;  /* 0x000000000a047211 */ /* 0x002fe400078208ff */
[----:B------:R-:W-:Y:S01]  /*76bd0*/  LEA R11, R2, R10, 0x1 ;  /* 0x0000000a020b7211 */ /* 0x000fe200078e08ff */
[----:B------:R0:W-:Y:S01]  /*76be0*/  STG.E.U16 [R6.64], R17 ;  /* 0x0000001106007986 */ /* 0x0001e2000c101504 */
[----:B------:R-:W-:-:S03]  /*76bf0*/  LEA.HI.X.SX32 R5, R10, R3, 0x1, P1 ;  /* 0x000000030a057211 */ /* 0x000fc600008f0eff */
[----:B------:R-:W-:Y:S01]  /*76c00*/  IMAD R10, R2, 0x2, R11 ;  /* 0x00000002020a7824 */ /* 0x000fe200078e020b */
[----:B------:R1:W-:Y:S01]  /*76c10*/  STG.E.U16 [R8.64], R18 ;  /* 0x0000001208007986 */ /* 0x0003e2000c101504 */
[----:B0-----:R-:W-:-:S04]  /*76c20*/  LEA R6, P1, R11, R0, 0x1 ;  /* 0x000000000b067211 */ /* 0x001fc800078208ff */
[-C--:B------:R-:W-:Y:S02]  /*76c30*/  LEA.HI.X.SX32 R7, R11, R3.reuse, 0x1, P1 ;  /* 0x000000030b077211 */ /* 0x080fe400008f0eff */
[C---:B-1----:R-:W-:Y:S01]  /*76c40*/  LEA R8, P1, R10.reuse, R0, 0x1 ;  /* 0x000000000a087211 */ /* 0x042fe200078208ff */
[----:B------:R0:W-:Y:S03]  /*76c50*/  STG.E.U16 [R4.64], R19 ;  /* 0x0000001304007986 */ /* 0x0001e6000c101504 */
[----:B------:R-:W-:Y:S02]  /*76c60*/  LEA.HI.X.SX32 R9, R10, R3, 0x1, P1 ;  /* 0x000000030a097211 */ /* 0x000fe400008f0eff */
[----:B0-----:R-:W-:Y:S02]  /*76c70*/  LEA R5, R2, R10, 0x1 ;  /* 0x0000000a02057211 */ /* 0x001fe400078e08ff */
[----:B------:R-:W2:Y:S02]  /*76c80*/  LDL.LU R10, [R1+0x4f0] ;  /* 0x0004f000010a7983 */ /* 0x000ea40000300800 */
[----:B------:R-:W-:-:S02]  /*76c90*/  LEA R4, P1, R5, R0, 0x1 ;  /* 0x0000000005047211 */ /* 0x000fc400078208ff */
[----:B------:R0:W-:Y:S04]  /*76ca0*/  STG.E.U16 [R6.64], R13 ;  /* 0x0000000d06007986 */ /* 0x0001e8000c101504 */
[----:B------:R4:W-:Y:S01]  /*76cb0*/  STG.E.U16 [R8.64], R12 ;  /* 0x0000000c08007986 */ /* 0x0009e2000c101504 */
[----:B0-----:R-:W-:Y:S02]  /*76cc0*/  LEA R7, R2, R5, 0x1 ;  /* 0x0000000502077211 */ /* 0x001fe400078e08ff */
[-C--:B------:R-:W-:Y:S02]  /*76cd0*/  LEA.HI.X.SX32 R5, R5, R3.reuse, 0x1, P1 ;  /* 0x0000000305057211 */ /* 0x080fe400008f0eff */
[----:B----4-:R-:W-:Y:S02]  /*76ce0*/  PRMT R9, R28, 0x7632, R9 ;  /* 0x000076321c097816 */ /* 0x010fe40000000009 */
[C---:B------:R-:W-:Y:S01]  /*76cf0*/  LEA R6, P1, R7.reuse, R0, 0x1 ;  /* 0x0000000007067211 */ /* 0x040fe200078208ff */
[----:B------:R-:W3:Y:S04]  /*76d00*/  LDL.LU R28, [R1+0x1fc4] ;  /* 0x001fc400011c7983 */ /* 0x000ee80000300800 */
[----:B------:R0:W-:Y:S01]  /*76d10*/  STG.E.U16 [R4.64], R9 ;  /* 0x0000000904007986 */ /* 0x0001e2000c101504 */
[----:B--2---:R-:W-:Y:S01]  /*76d20*/  PRMT R8, R10, 0x7632, R8 ;  /* 0x000076320a087816 */ /* 0x004fe20000000008 */
[----:B------:R-:W-:Y:S01]  /*76d30*/  IMAD R10, R2, 0x2, R7 ;  /* 0x00000002020a7824 */ /* 0x000fe200078e0207 */
[----:B------:R-:W-:-:S04]  /*76d40*/  LEA.HI.X.SX32 R7, R7, R3, 0x1, P1 ;  /* 0x0000000307077211 */ /* 0x000fc800008f0eff */
[----:B0-----:R-:W-:Y:S01]  /*76d50*/  LEA R4, P1, R10, R0, 0x1 ;  /* 0x000000000a047211 */ /* 0x001fe200078208ff */
[----:B------:R0:W-:Y:S01]  /*76d60*/  STG.E.U16 [R6.64], R8 ;  /* 0x0000000806007986 */ /* 0x0001e2000c101504 */
[----:B------:R-:W-:Y:S02]  /*76d70*/  LEA R9, R2, R10, 0x1 ;  /* 0x0000000a02097211 */ /* 0x000fe400078e08ff */
[----:B------:R-:W-:Y:S02]  /*76d80*/  LEA.HI.X.SX32 R5, R10, R3, 0x1, P1 ;  /* 0x000000030a057211 */ /* 0x000fe400008f0eff */
[----:B------:R-:W2:Y:S04]  /*76d90*/  LDL.LU R10, [R1+0x4b0] ;  /* 0x0004b000010a7983 */ /* 0x000ea80000300800 */
[----:B0-----:R-:W4:Y:S01]  /*76da0*/  LDL.LU R7, [R1+0x4e0] ;  /* 0x0004e00001077983 */ /* 0x001f220000300800 */
[----:B------:R-:W-:-:S02]  /*76db0*/  LEA R6, P1, R9, R0, 0x1 ;  /* 0x0000000009067211 */ /* 0x000fc400078208ff */
[----:B--2---:R-:W-:Y:S02]  /*76dc0*/  PRMT R8, R10, 0x7632, R8 ;  /* 0x000076320a087816 */ /* 0x004fe40000000008 */
[----:B------:R-:W-:Y:S02]  /*76dd0*/  LEA R10, R2, R9, 0x1 ;  /* 0x00000009020a7211 */ /* 0x000fe400078e08ff */
[----:B----4-:R-:W-:Y:S02]  /*76de0*/  PRMT R11, R7, 0x7632, R11 ;  /* 0x00007632070b7816 */ /* 0x010fe4000000000b */
[----:B------:R-:W-:-:S03]  /*76df0*/  LEA.HI.X.SX32 R7, R9, R3, 0x1, P1 ;  /* 0x0000000309077211 */ /* 0x000fc600008f0eff */
[----:B------:R0:W-:Y:S01]  /*76e00*/  STG.E.U16 [R4.64], R11 ;  /* 0x0000000b04007986 */ /* 0x0001e2000c101504 */
[----:B------:R-:W-:-:S03]  /*76e10*/  IMAD R9, R2, 0x2, R10 ;  /* 0x0000000202097824 */ /* 0x000fc600078e020a */
[----:B------:R1:W-:Y:S01]  /*76e20*/  STG.E.U16 [R6.64], R8 ;  /* 0x0000000806007986 */ /* 0x0003e2000c101504 */
[----:B0-----:R-:W-:-:S04]  /*76e30*/  LEA R4, P1, R10, R0, 0x1 ;  /* 0x000000000a047211 */ /* 0x001fc800078208ff */
[----:B------:R-:W-:Y:S02]  /*76e40*/  LEA.HI.X.SX32 R5, R10, R3, 0x1, P1 ;  /* 0x000000030a057211 */ /* 0x000fe400008f0eff */
[----:B------:R-:W2:Y:S04]  /*76e50*/  LDL.LU R10, [R1+0x4c0] ;  /* 0x0004c000010a7983 */ /* 0x000ea80000300800 */
[----:B-1----:R-:W4:Y:S01]  /*76e60*/  LDL.LU R7, [R1+0x4d0] ;  /* 0x0004d00001077983 */ /* 0x002f220000300800 */
[----:B------:R-:W-:Y:S02]  /*76e70*/  LEA R6, P1, R9, R0, 0x1 ;  /* 0x0000000009067211 */ /* 0x000fe400078208ff */
[----:B--2---:R-:W-:Y:S02]  /*76e80*/  PRMT R8, R10, 0x7632, R8 ;  /* 0x000076320a087816 */ /* 0x004fe40000000008 */
[----:B------:R-:W-:-:S02]  /*76e90*/  LEA R10, R2, R9, 0x1 ;  /* 0x00000009020a7211 */ /* 0x000fc400078e08ff */
[----:B----4-:R-:W-:Y:S02]  /*76ea0*/  PRMT R11, R7, 0x7632, R11 ;  /* 0x00007632070b7816 */ /* 0x010fe4000000000b */
[----:B------:R-:W-:-:S03]  /*76eb0*/  LEA.HI.X.SX32 R7, R9, R3, 0x1, P1 ;  /* 0x0000000309077211 */ /* 0x000fc600008f0eff */
[----:B------:R0:W-:Y:S01]  /*76ec0*/  STG.E.U16 [R4.64], R11 ;  /* 0x0000000b04007986 */ /* 0x0001e2000c101504 */
[----:B------:R-:W-:-:S03]  /*76ed0*/  LEA R9, R2, R10, 0x1 ;  /* 0x0000000a02097211 */ /* 0x000fc600078e08ff */
[----:B------:R1:W-:Y:S01]  /*76ee0*/  STG.E.U16 [R6.64], R8 ;  /* 0x0000000806007986 */ /* 0x0003e2000c101504 */
[----:B0-----:R-:W-:-:S04]  /*76ef0*/  LEA R4, P1, R10, R0, 0x1 ;  /* 0x000000000a047211 */ /* 0x001fc800078208ff */
[----:B------:R-:W-:Y:S02]  /*76f00*/  LEA.HI.X.SX32 R5, R10, R3, 0x1, P1 ;  /* 0x000000030a057211 */ /* 0x000fe400008f0eff */
[----:B------:R-:W2:Y:S04]  /*76f10*/  LDL.LU R10, [R1+0x490] ;  /* 0x00049000010a7983 */ /* 0x000ea80000300800 */
[----:B-1----:R-:W4:Y:S01]  /*76f20*/  LDL.LU R7, [R1+0x4a0] ;  /* 0x0004a00001077983 */ /* 0x002f220000300800 */
[----:B------:R-:W-:Y:S02]  /*76f30*/  LEA R6, P1, R9, R0, 0x1 ;  /* 0x0000000009067211 */ /* 0x000fe400078208ff */
[----:B--2---:R-:W-:Y:S01]  /*76f40*/  PRMT R8, R10, 0x7632, R8 ;  /* 0x000076320a087816 */ /* 0x004fe20000000008 */
[----:B------:R-:W-:Y:S01]  /*76f50*/  IMAD R10, R2, 0x2, R9 ;  /* 0x00000002020a7824 */ /* 0x000fe200078e0209 */
[----:B----4-:R-:W-:-:S02]  /*76f60*/  PRMT R11, R7, 0x7632, R11 ;  /* 0x00007632070b7816 */ /* 0x010fc4000000000b */
        /* <DEDUP_REMOVED lines=50> */
[----:B------:R-:W-:Y:S01]  /*77290*/  IMAD R9, R2, 0x2, R10 ;  /* 0x0000000202097824 */ /* 0x000fe200078e020a */
[----:B0-----:R-:W-:-:S04]  /*772a0*/  LEA R4, P1, R10, R0, 0x1 ;  /* 0x000000000a047211 */ /* 0x001fc800078208ff */
[----:B------:R-:W-:Y:S02]  /*772b0*/  LEA.HI.X.SX32 R5, R10, R3, 0x1, P1 ;  /* 0x000000030a057211 */ /* 0x000fe400008f0eff */
[----:B------:R-:W2:Y:S04]  /*772c0*/  LDL.LU R10, [R1+0x420] ;  /* 0x00042000010a7983 */ /* 0x000ea80000300800 */
[----:B------:R0:W-:Y:S02]  /*772d0*/  STG.E.U16 [R6.64], R8 ;  /* 0x0000000806007986 */ /* 0x0001e4000c101504 */
[----:B0-----:R-:W-:Y:S02]  /*772e0*/  LEA R6, P1, R9, R0, 0x1 ;  /* 0x0000000009067211 */ /* 0x001fe400078208ff */
[----:B---3--:R-:W-:-:S02]  /*772f0*/  PRMT R8, R28, 0x7632, R8 ;  /* 0x000076321c087816 */ /* 0x008fc40000000008 */
[----:B------:R-:W-:Y:S01]  /*77300*/  LEA.HI.X.SX32 R7, R9, R3, 0x1, P1 ;  /* 0x0000000309077211 */ /* 0x000fe200008f0eff */
[----:B------:R-:W3:Y:S01]  /*77310*/  LDL.LU R28, [R1+0x1fc0] ;  /* 0x001fc000011c7983 */ /* 0x000ee20000300800 */
[----:B--2---:R-:W-:Y:S02]  /*77320*/  PRMT R11, R10, 0x7632, R11 ;  /* 0x000076320a0b7816 */ /* 0x004fe4000000000b */
[----:B------:R-:W-:-:S03]  /*77330*/  LEA R10, R2, R9, 0x1 ;  /* 0x00000009020a7211 */ /* 0x000fc600078e08ff */
[----:B------:R0:W-:Y:S01]  /*77340*/  STG.E.U16 [R4.64], R11 ;  /* 0x0000000b04007986 */ /* 0x0001e2000c101504 */
[----:B------:R-:W-:-:S03]  /*77350*/  LEA R9, R2, R10, 0x1 ;  /* 0x0000000a02097211 */ /* 0x000fc600078e08ff */
[----:B------:R1:W-:Y:S01]  /*77360*/  STG.E.U16 [R6.64], R8 ;  /* 0x0000000806007986 */ /* 0x0003e2000c101504 */
[CC--:B0-----:R-:W-:Y:S02]  /*77370*/  LEA R4, P1, R10.reuse, R0.reuse, 0x1 ;  /* 0x000000000a047211 */ /* 0x0c1fe400078208ff */
[----:B------:R-:W-:Y:S02]  /*77380*/  PRMT R11, R27, 0x7632, R11 ;  /* 0x000076321b0b7816 */ /* 0x000fe4000000000b */
[-C--:B------:R-:W-:Y:S01]  /*77390*/  LEA.HI.X.SX32 R5, R10, R3.reuse, 0x1, P1 ;  /* 0x000000030a057211 */ /* 0x080fe200008f0eff */
[----:B------:R-:W-:Y:S01]  /*773a0*/  IMAD R10, R2, 0x2, R9 ;  /* 0x00000002020a7824 */ /* 0x000fe200078e0209 */
[C---:B-1----:R-:W-:Y:S01]  /*773b0*/  LEA R6, P1, R9.reuse, R0, 0x1 ;  /* 0x0000000009067211 */ /* 0x042fe200078208ff */
[----:B------:R-:W2:Y:S01]  /*773c0*/  LDL.LU R27, [R1+0x1fbc] ;  /* 0x001fbc00011b7983 */ /* 0x000ea20000300800 */
[----:B------:R-:W-:Y:S02]  /*773d0*/  PRMT R8, R26, 0x7632, R8 ;  /* 0x000076321a087816 */ /* 0x000fe40000000008 */
[----:B------:R-:W-:Y:S01]  /*773e0*/  LEA.HI.X.SX32 R7, R9, R3, 0x1, P1 ;  /* 0x0000000309077211 */ /* 0x000fe200008f0eff */
[----:B------:R0:W-:Y:S01]  /*773f0*/  STG.E.U16 [R4.64], R11 ;  /* 0x0000000b04007986 */ /* 0x0001e2000c101504 */
[----:B------:R-:W-:-:S03]  /*77400*/  LEA R9, R2, R10, 0x1 ;  /* 0x0000000a02097211 */ /* 0x000fc600078e08ff */
[----:B------:R1:W-:Y:S04]  /*77410*/  STG.E.U16 [R6.64], R8 ;  /* 0x0000000806007986 */ /* 0x0003e8000c101504 */
[----:B------:R-:W4:Y:S01]  /*77420*/  LDL.LU R26, [R1+0x1fb8] ;  /* 0x001fb800011a7983 */ /* 0x000f220000300800 */
[-C--:B0-----:R-:W-:Y:S02]  /*77430*/  LEA R4, P1, R10, R0.reuse, 0x1 ;  /* 0x000000000a047211 */ /* 0x081fe400078208ff */
[----:B------:R-:W-:Y:S02]  /*77440*/  PRMT R11, R24, 0x7632, R11 ;  /* 0x00007632180b7816 */ /* 0x000fe4000000000b */
[----:B------:R-:W-:Y:S01]  /*77450*/  LEA.HI.X.SX32 R5, R10, R3, 0x1, P1 ;  /* 0x000000030a057211 */ /* 0x000fe200008f0eff */
[----:B------:R-:W5:Y:S01]  /*77460*/  LDL.LU R24, [R1+0x1fb4] ;  /* 0x001fb40001187983 */ /* 0x000f620000300800 */
[----:B-1----:R-:W-:-:S02]  /*77470*/  LEA R6, P1, R9, R0, 0x1 ;  /* 0x0000000009067211 */ /* 0x002fc400078208ff */
[C---:B------:R-:W-:Y:S01]  /*77480*/  LEA R10, R2.reuse, R9, 0x1 ;  /* 0x00000009020a7211 */ /* 0x040fe200078e08ff */
[----:B------:R0:W-:Y:S01]  /*77490*/  STG.E.U16 [R4.64], R11 ;  /* 0x0000000b04007986 */ /* 0x0001e2000c101504 */
[----:B------:R-:W-:Y:S02]  /*774a0*/  PRMT R8, R23, 0x7632, R8 ;  /* 0x0000763217087816 */ /* 0x000fe40000000008 */
[----:B------:R-:W-:Y:S01]  /*774b0*/  LEA.HI.X.SX32 R7, R9, R3, 0x1, P1 ;  /* 0x0000000309077211 */ /* 0x000fe200008f0eff */
[----:B------:R-:W-:Y:S01]  /*774c0*/  IMAD R9, R2, 0x2, R10 ;  /* 0x0000000202097824 */ /* 0x000fe200078e020a */
[----:B------:R-:W2:Y:S01]  /*774d0*/  LDL.LU R23, [R1+0x1fb0] ;  /* 0x001fb00001177983 */ /* 0x000ea20000300800 */
[----:B0-----:R-:W-:-:S03]  /*774e0*/  LEA R4, P1, R10, R0, 0x1 ;  /* 0x000000000a047211 */ /* 0x001fc600078208ff */
[----:B------:R0:W-:Y:S01]  /*774f0*/  STG.E.U16 [R6.64], R8 ;  /* 0x0000000806007986 */ /* 0x0001e2000c101504 */
[----:B------:R-:W-:Y:S02]  /*77500*/  PRMT R11, R25, 0x7632, R11 ;  /* 0x00007632190b7816 */ /* 0x000fe4000000000b */
[----:B------:R-:W-:Y:S01]  /*77510*/  LEA.HI.X.SX32 R5, R10, R3, 0x1, P1 ;  /* 0x000000030a057211 */ /* 0x000fe200008f0eff */
[----:B------:R-:W2:Y:S01]  /*77520*/  LDL.LU R25, [R1+0x1fac] ;  /* 0x001fac0001197983 */ /* 0x000ea20000300800 */
[----:B------:R-:W-:-:S03]  /*77530*/  LEA R10, R2, R9, 0x1 ;  /* 0x00000009020a7211 */ /* 0x000fc600078e08ff */
[----:B------:R1:W-:Y:S01]  /*77540*/  STG.E.U16 [R4.64], R11 ;  /* 0x0000000b04007986 */ /* 0x0003e2000c101504 */
[----:B0-----:R-:W-:Y:S02]  /*77550*/  LEA R6, P1, R9, R0, 0x1 ;  /* 0x0000000009067211 */ /* 0x001fe400078208ff */
[----:B------:R-:W-:Y:S02]  /*77560*/  PRMT R8, R21, 0x7632, R8 ;  /* 0x0000763215087816 */ /* 0x000fe40000000008 */
[----:B------:R-:W-:Y:S01]  /*77570*/  LEA.HI.X.SX32 R7, R9, R3, 0x1, P1 ;  /* 0x0000000309077211 */ /* 0x000fe200008f0eff */
[----:B------:R-:W2:Y:S01]  /*77580*/  LDL.LU R21, [R1+0x1fa8] ;  /* 0x001fa80001157983 */ /* 0x000ea20000300800 */
[----:B------:R-:W-:Y:S02]  /*77590*/  LEA R9, R2, R10, 0x1 ;  /* 0x0000000a02097211 */ /* 0x000fe400078e08ff */
[----:B-1----:R-:W-:Y:S01]  /*775a0*/  LEA R4, P1, R10, R0, 0x1 ;  /* 0x000000000a047211 */ /* 0x002fe200078208ff */
[----:B------:R0:W-:Y:S01]  /*775b0*/  STG.E.U16 [R6.64], R8 ;  /* 0x0000000806007986 */ /* 0x0001e2000c101504 */
[----:B------:R-:W-:-:S02]  /*775c0*/  PRMT R11, R22, 0x7632, R11 ;  /* 0x00007632160b7816 */ /* 0x000fc4000000000b */
        /* <DEDUP_REMOVED lines=10> */
[----:B0-----:R-:W-:-:S04]  /*77670*/  LEA R4, P1, R10, R0, 0x1 ;  /* 0x000000000a047211 */ /* 0x001fc800078208ff */
[----:B------:R-:W-:Y:S02]  /*77680*/  LEA.HI.X.SX32 R5, R10, R3, 0x1, P1 ;  /* 0x000000030a057211 */ /* 0x000fe400008f0eff */
[----:B------:R-:W-:Y:S02]  /*77690*/  LEA R10, R2, R9, 0x1 ;  /* 0x00000009020a7211 */ /* 0x000fe400078e08ff */
[----:B-1----:R-:W-:Y:S02]  /*776a0*/  LEA R8, P1, R9, R0, 0x1 ;  /* 0x0000000009087211 */ /* 0x002fe400078208ff */
[----:B------:R-:W-:Y:S02]  /*776b0*/  PRMT R6, R20, 0x7632, R6 ;  /* 0x0000763214067816 */ /* 0x000fe40000000006 */
[----:B------:R-:W-:Y:S01]  /*776c0*/  PRMT R7, R17, 0x7632, R7 ;  /* 0x0000763211077816 */ /* 0x000fe20000000007 */
[----:B------:R-:W2:Y:S01]  /*776d0*/  LDL.LU R20, [R1+0x1f9c] ;  /* 0x001f9c0001147983 */ /* 0x000ea20000300800 */
[----:B------:R-:W-:-:S03]  /*776e0*/  LEA.HI.X.SX32 R9, R9, R3, 0x1, P1 ;  /* 0x0000000309097211 */ /* 0x000fc600008f0eff */
[----:B------:R0:W-:Y:S04]  /*776f0*/  STG.E.U16 [R4.64], R6 ;  /* 0x0000000604007986 */ /* 0x0001e8000c101504 */
[----:B------:R1:W-:Y:S01]  /*77700*/  STG.E.U16 [R8.64], R7 ;  /* 0x0000000708007986 */ /* 0x0003e2000c101504 */
[----:B------:R-:W-:-:S03]  /*77710*/  PRMT R11, R18, 0x7632, R11 ;  /* 0x00007632120b7816 */ /* 0x000fc6000000000b */
[----:B------:R-:W2:Y:S01]  /*77720*/  LDL.LU R17, [R1+0x1f98] ;  /* 0x001f980001117983 */ /* 0x000ea20000300800 */
[-C--:B0-----:R-:W-:Y:S01]  /*77730*/  LEA R6, P1, R10, R0.reuse, 0x1 ;  /* 0x000000000a067211 */ /* 0x081fe200078208ff */
[--C-:B------:R-:W-:Y:S02]  /*77740*/  IMAD R4, R2, 0x2, R10.reuse ;  /* 0x0000000202047824 */ /* 0x100fe400078e020a */
[----:B------:R-:W2:Y:S01]  /*77750*/  LDL.LU R18, [R1+0x1f94] ;  /* 0x001f940001127983 */ /* 0x000ea20000300800 */
[----:B-1----:R-:W-:Y:S02]  /*77760*/  LEA.HI.X.SX32 R7, R10, R3, 0x1, P1 ;  /* 0x000000030a077211 */ /* 0x002fe400008f0eff */
[----:B------:R-:W-:Y:S02]  /*77770*/  LEA R8, P1, R4, R0, 0x1 ;  /* 0x0000000004087211 */ /* 0x000fe400078208ff */
[----:B------:R-:W-:Y:S02]  /*77780*/  LEA R5, R2, R4, 0x1 ;  /* 0x0000000402057211 */ /* 0x000fe400078e08ff */
[----:B------:R-:W-:-:S02]  /*77790*/  PRMT R10, R19, 0x7632, R10 ;  /* 0x00007632130a7816 */ /* 0x000fc4000000000a */
[----:B------:R-:W-:Y:S01]  /*777a0*/  LEA.HI.X.SX32 R9, R4, R3, 0x1, P1 ;  /* 0x0000000304097211 */ /* 0x000fe200008f0eff */
[----:B------:R0:W-:Y:S01]  /*777b0*/  STG.E.U16 [R6.64], R11 ;  /* 0x0000000b06007986 */ /* 0x0001e2000c101504 */
[----:B------:R-:W-:-:S03]  /*777c0*/  LEA R4, P1, R5, R0, 0x1 ;  /* 0x0000000005047211 */ /* 0x000fc600078208ff */
[----:B------:R1:W-:Y:S04]  /*777d0*/  STG.E.U16 [R8.64], R10 ;  /* 0x0000000a08007986 */ /* 0x0003e8000c101504 */
[----:B------:R-:W2:Y:S01]  /*777e0*/  LDL.LU R19, [R1+0x1f90] ;  /* 0x001f900001137983 */ /* 0x000ea20000300800 */
[----:B0-----:R-:W-:Y:S02]  /*777f0*/  LEA R6, R2, R5, 0x1 ;  /* 0x0000000502067211 */ /* 0x001fe400078e08ff */
[-C--:B------:R-:W-:Y:S02]  /*77800*/  LEA.HI.X.SX32 R5, R5, R3.reuse, 0x1, P1 ;  /* 0x0000000305057211 */ /* 0x080fe400008f0eff */
[----:B-1----:R-:W-:Y:S02]  /*77810*/  PRMT R10, R13, 0x7632, R10 ;  /* 0x000076320d0a7816 */ /* 0x002fe4000000000a */
[C---:B------:R-:W-:Y:S01]  /*77820*/  LEA R8, P1, R6.reuse, R0, 0x1 ;  /* 0x0000000006087211 */ /* 0x040fe200078208ff */
[----:B------:R-:W2:Y:S03]  /*77830*/  LDL R13, [R1+0x494] ;  /* 0x00049400010d7983 */ /* 0x000ea60000100800 */
[----:B------:R-:W-:Y:S01]  /*77840*/  LEA.HI.X.SX32 R9, R6, R3, 0x1, P1 ;  /* 0x0000000306097211 */ /* 0x000fe200008f0eff */
[----:B------:R0:W-:Y:S02]  /*77850*/  STG.E.U16 [R4.64], R10 ;  /* 0x0000000a04007986 */ /* 0x0001e4000c101504 */
[----:B0-----:R-:W-:-:S02]  /*77860*/  PRMT R5, R12, 0x7632, R5 ;  /* 0x000076320c057816 */ /* 0x001fc40000000005 */
[----:B------:R-:W2:Y:S04]  /*77870*/  LDL R12, [R1+0x4a4] ;  /* 0x0004a400010c7983 */ /* 0x000ea80000100800 */
[----:B------:R0:W-:Y:S04]  /*77880*/  STG.E.U16 [R8.64], R5 ;  /* 0x0000000508007986 */ /* 0x0001e8000c101504 */
[----:B0-----:R-:W2:Y:S01]  /*77890*/  LDL R9, [R1+0x504] ;  /* 0x0005040001097983 */ /* 0x001ea20000100800 */
[----:B------:R-:W-:-:S05]  /*778a0*/  IMAD R7, R2, 0x2, R6 ;  /* 0x0000000202077824 */ /* 0x000fca00078e0206 */
[CC--:B------:R-:W-:Y:S02]  /*778b0*/  LEA R6, P1, R7.reuse, R0.reuse, 0x1 ;  /* 0x0000000007067211 */ /* 0x0c0fe400078208ff */
[C---:B------:R-:W-:Y:S02]  /*778c0*/  LEA R11, R2.reuse, R7, 0x1 ;  /* 0x00000007020b7211 */ /* 0x040fe400078e08ff */
[----:B------:R-:W-:Y:S02]  /*778d0*/  LEA.HI.X.SX32 R7, R7, R3, 0x1, P1 ;  /* 0x0000000307077211 */ /* 0x000fe400008f0eff */
[C---:B------:R-:W-:Y:S02]  /*778e0*/  LEA R4, P1, R11.reuse, R0, 0x1 ;  /* 0x000000000b047211 */ /* 0x040fe400078208ff */
[----:B------:R-:W-:Y:S02]  /*778f0*/  LEA R10, R2, R11, 0x1 ;  /* 0x0000000b020a7211 */ /* 0x000fe400078e08ff */
[----:B------:R-:W-:-:S02]  /*77900*/  LEA.HI.X.SX32 R5, R11, R3, 0x1, P1 ;  /* 0x000000030b057211 */ /* 0x000fc400008f0eff */
[-C--:B------:R-:W-:Y:S01]  /*77910*/  LEA R8, P1, R10, R0.reuse, 0x1 ;  /* 0x000000000a087211 */ /* 0x080fe200078208ff */
[----:B------:R-:W-:Y:S01]  /*77920*/  IMAD R11, R2, 0x2, R10 ;  /* 0x00000002020b7824 */ /* 0x000fe200078e020a */
[----:B--2---:R0:W-:Y:S04]  /*77930*/  STG.E.U16 [R6.64], R9 ;  /* 0x0000000906007986 */ /* 0x0041e8000c101504 */
[----:B------:R1:W-:Y:S01]  /*77940*/  STG.E.U16 [R4.64], R19 ;  /* 0x0000001304007986 */ /* 0x0003e2000c101504 */
[----:B0-----:R-:W-:Y:S02]  /*77950*/  LEA.HI.X.SX32 R9, R10, R3, 0x1, P1 ;  /* 0x000000030a097211 */ /* 0x001fe400008f0eff */
[----:B------:R-:W-:Y:S02]  /*77960*/  LEA R6, P1, R11, R0, 0x1 ;  /* 0x000000000b067211 */ /* 0x000fe400078208ff */
[----:B------:R-:W-:-:S02]  /*77970*/  LEA R10, R2, R11, 0x1 ;  /* 0x0000000b020a7211 */ /* 0x000fc400078e08ff */
        /* <DEDUP_REMOVED lines=9> */
[----:B-1----:R-:W-:Y:S02]  /*77a10*/  LEA R6, P1, R10, R0, 0x1 ;  /* 0x000000000a067211 */ /* 0x002fe400078208ff */
[----:B------:R-:W-:Y:S01]  /*77a20*/  LEA R11, R2, R10, 0x1 ;  /* 0x0000000a020b7211 */ /* 0x000fe200078e08ff */
[----:B------:R0:W-:Y:S01]  /*77a30*/  STG.E.U16 [R4.64], R20 ;  /* 0x0000001404007986 */ /* 0x0001e2000c101504 */
[----:B------:R-:W-:Y:S02]  /*77a40*/  LEA.HI.X.SX32 R7, R10, R3, 0x1, P1 ;  /* 0x000000030a077211 */ /* 0x000fe400008f0eff */
[----:B------:R-:W-:Y:S01]  /*77a50*/  LEA R10, R2, R11, 0x1 ;  /* 0x0000000b020a7211 */ /* 0x000fe200078e08ff */
[----:B------:R1:W-:Y:S01]  /*77a60*/  STG.E.U16 [R8.64], R16 ;  /* 0x0000001008007986 */ /* 0x0003e2000c101504 */
[----:B0-----:R-:W-:-:S04]  /*77a70*/  LEA R4, P1, R11, R0, 0x1 ;  /* 0x000000000b047211 */ /* 0x001fc800078208ff */
[-C--:B------:R-:W-:Y:S01]  /*77a80*/  LEA.HI.X.SX32 R5, R11, R3.reuse, 0x1, P1 ;  /* 0x000000030b057211 */ /* 0x080fe200008f0eff */
[----:B------:R-:W-:Y:S01]  /*77a90*/  IMAD R11, R2, 0x2, R10 ;  /* 0x00000002020b7824 */ /* 0x000fe200078e020a */
[CC--:B-1----:R-:W-:Y:S01]  /*77aa0*/  LEA R8, P1, R10.reuse, R0.reuse, 0x1 ;  /* 0x000000000a087211 */ /* 0x0c2fe200078208ff */
[----:B------:R0:W-:Y:S03]  /*77ab0*/  STG.E.U16 [R6.64], R12 ;  /* 0x0000000c06007986 */ /* 0x0001e6000c101504 */
[----:B------:R-:W-:Y:S01]  /*77ac0*/  LEA.HI.X.SX32 R9, R10, R3, 0x1, P1 ;  /* 0x000000030a097211 */ /* 0x000fe200008f0eff */
[----:B------:R1:W-:Y:S01]  /*77ad0*/  STG.E.U16 [R4.64], R13 ;  /* 0x0000000d04007986 */ /* 0x0003e2000c101504 */
[----:B0-----:R-:W-:-:S03]  /*77ae0*/  LEA R6, P1, R11, R0, 0x1 ;  /* 0x000000000b067211 */ /* 0x001fc600078208ff */
[----:B------:R-:W2:Y:S01]  /*77af0*/  LDL R12, [R1+0x404] ;  /* 0x00040400010c7983 */ /* 0x000ea20000100800 */
[----:B------:R-:W-:-:S03]  /*77b00*/  LEA.HI.X.SX32 R7, R11, R3, 0x1, P1 ;  /* 0x000000030b077211 */ /* 0x000fc600008f0eff */
[----:B------:R-:W-:Y:S04]  /*77b10*/  STG.E.U16 [R8.64], R22 ;  /* 0x0000001608007986 */ /* 0x000fe8000c101504 */
[----:B------:R0:W-:Y:S04]  /*77b20*/  STG.E.U16 [R6.64], R21 ;  /* 0x0000001506007986 */ /* 0x0001e8000c101504 */
[----:B-1----:R-:W2:Y:S04]  /*77b30*/  LDL R13, [R1+0x3f4] ;  /* 0x0003f400010d7983 */ /* 0x002ea80000100800 */
[----:B0-----:R-:W2:Y:S01]  /*77b40*/  LDL R7, [R1+0x464] ;  /* 0x0004640001077983 */ /* 0x001ea20000100800 */
[----:B------:R-:W-:-:S04]  /*77b50*/  LEA R10, R2, R11, 0x1 ;  /* 0x0000000b020a7211 */ /* 0x000fc800078e08ff */
[----:B------:R-:W-:Y:S02]  /*77b60*/  LEA R4, P1, R10, R0, 0x1 ;  /* 0x000000000a047211 */ /* 0x000fe400078208ff */
[----:B------:R-:W-:Y:S02]  /*77b70*/  LEA R11, R2, R10, 0x1 ;  /* 0x0000000a020b7211 */ /* 0x000fe400078e08ff */
[----:B------:R-:W-:Y:S02]  /*77b80*/  LEA.HI.X.SX32 R5, R10, R3, 0x1, P1 ;  /* 0x000000030a057211 */ /* 0x000fe400008f0eff */
[----:B------:R-:W-:Y:S01]  /*77b90*/  LEA R8, P1, R11, R0, 0x1 ;  /* 0x000000000b087211 */ /* 0x000fe200078208ff */
[----:B------:R-:W-:-:S03]  /*77ba0*/  IMAD R10, R2, 0x2, R11 ;  /* 0x00000002020a7824 */ /* 0x000fc600078e020b */
[-C--:B------:R-:W-:Y:S02]  /*77bb0*/  LEA.HI.X.SX32 R9, R11, R3.reuse, 0x1, P1 ;  /* 0x000000030b097211 */ /* 0x080fe400008f0eff */
[----:B------:R-:W-:Y:S02]  /*77bc0*/  LEA R6, P1, R10, R0, 0x1 ;  /* 0x000000000a067211 */ /* 0x000fe400078208ff */
[----:B------:R-:W-:Y:S01]  /*77bd0*/  LEA R11, R2, R10, 0x1 ;  /* 0x0000000a020b7211 */ /* 0x000fe200078e08ff */
[----:B--2---:R0:W-:Y:S04]  /*77be0*/  STG.E.U16 [R4.64], R7 ;  /* 0x0000000704007986 */ /* 0x0041e8000c101504 */
[----:B------:R1:W-:Y:S01]  /*77bf0*/  STG.E.U16 [R8.64], R25 ;  /* 0x0000001908007986 */ /* 0x0003e2000c101504 */
[----:B0-----:R-:W-:-:S02]  /*77c00*/  LEA.HI.X.SX32 R7, R10, R3, 0x1, P1 ;  /* 0x000000030a077211 */ /* 0x001fc400008f0eff */
[CC--:B------:R-:W-:Y:S02]  /*77c10*/  LEA R4, P1, R11.reuse, R0.reuse, 0x1 ;  /* 0x000000000b047211 */ /* 0x0c0fe400078208ff */
[----:B------:R-:W-:Y:S02]  /*77c20*/  LEA R10, R2, R11, 0x1 ;  /* 0x0000000b020a7211 */ /* 0x000fe400078e08ff */
[-C--:B------:R-:W-:Y:S02]  /*77c30*/  LEA.HI.X.SX32 R5, R11, R3.reuse, 0x1, P1 ;  /* 0x000000030b057211 */ /* 0x080fe400008f0eff */
[----:B-1----:R-:W-:Y:S01]  /*77c40*/  LEA R8, P1, R10, R0, 0x1 ;  /* 0x000000000a087211 */ /* 0x002fe200078208ff */
[----:B------:R-:W-:Y:S01]  /*77c50*/  IMAD R11, R2, 0x2, R10 ;  /* 0x00000002020b7824 */ /* 0x000fe200078e020a */
[----:B------:R0:W-:Y:S02]  /*77c60*/  STG.E.U16 [R6.64], R23 ;  /* 0x0000001706007986 */ /* 0x0001e4000c101504 */
[----:B------:R-:W-:-:S02]  /*77c70*/  LEA.HI.X.SX32 R9, R10, R3, 0x1, P1 ;  /* 0x000000030a097211 */ /* 0x000fc400008f0eff */
[----:B------:R-:W-:Y:S01]  /*77c80*/  LEA R10, R2, R11, 0x1 ;  /* 0x0000000b020a7211 */ /* 0x000fe200078e08ff */
[----:B-----5:R1:W-:Y:S01]  /*77c90*/  STG.E.U16 [R4.64], R24 ;  /* 0x0000001804007986 */ /* 0x0203e2000c101504 */
[----:B0-----:R-:W-:-:S04]  /*77ca0*/  LEA R6, P1, R11, R0, 0x1 ;  /* 0x000000000b067211 */ /* 0x001fc800078208ff */
[-C--:B------:R-:W-:Y:S02]  /*77cb0*/  LEA.HI.X.SX32 R7, R11, R3.reuse, 0x1, P1 ;  /* 0x000000030b077211 */ /* 0x080fe400008f0eff */
[----:B-1----:R-:W-:Y:S02]  /*77cc0*/  LEA R4, P1, R10, R0, 0x1 ;  /* 0x000000000a047211 */ /* 0x002fe400078208ff */
[----:B------:R-:W-:Y:S01]  /*77cd0*/  LEA R11, R2, R10, 0x1 ;  /* 0x0000000a020b7211 */ /* 0x000fe200078e08ff */
[----:B------:R0:W-:Y:S01]  /*77ce0*/  STG.E.U16 [R8.64], R12 ;  /* 0x0000000c08007986 */ /* 0x0001e2000c101504 */
[----:B------:R-:W-:-:S03]  /*77cf0*/  LEA.HI.X.SX32 R5, R10, R3, 0x1, P1 ;  /* 0x000000030a057211 */ /* 0x000fc600008f0eff */
[----:B------:R1:W-:Y:S01]  /*77d00*/  STG.E.U16 [R6.64], R13 ;  /* 0x0000000d06007986 */ /* 0x0003e2000c101504 */
[----:B0-----:R-:W-:-:S03]  /*77d10*/  LEA R8, P1, R11, R0, 0x1 ;  /* 0x000000000b087211 */ /* 0x001fc600078208ff */
[----:B------:R-:W2:Y:S01]  /*77d20*/  LDL R12, [R1+0x374] ;  /* 0x00037400010c7983 */ /* 0x000ea20000100800 */
[----:B------:R-:W-:-:S03]  /*77d30*/  LEA.HI.X.SX32 R9, R11, R3, 0x1, P1 ;  /* 0x000000030b097211 */ /* 0x000fc600008f0eff */
[----:B----4-:R-:W-:Y:S04]  /*77d40*/  STG.E.U16 [R4.64], R26 ;  /* 0x0000001a04007986 */ /* 0x010fe8000c101504 */
[----:B------:R0:W-:Y:S01]  /*77d50*/  STG.E.U16 [R8.64], R27 ;  /* 0x0000001b08007986 */ /* 0x0001e2000c101504 */
[----:B------:R-:W-:-:S03]  /*77d60*/  IMAD R10, R2, 0x2, R11 ;  /* 0x00000002020a7824 */ /* 0x000fc600078e020b */
[----:B-1----:R-:W4:Y:S04]  /*77d70*/  LDL R13, [R1+0x384] ;  /* 0x00038400010d7983 */ /* 0x002f280000100800 */
[----:B0-----:R-:W5:Y:S01]  /*77d80*/  LDL R9, [R1+0x3d4] ;  /* 0x0003d40001097983 */ /* 0x001f620000100800 */
[----:B------:R-:W-:Y:S02]  /*77d90*/  LEA R6, P1, R10, R0, 0x1 ;  /* 0x000000000a067211 */ /* 0x000fe400078208ff */
[----:B------:R-:W-:Y:S02]  /*77da0*/  LEA R11, R2, R10, 0x1 ;  /* 0x0000000a020b7211 */ /* 0x000fe400078e08ff */
[----:B------:R-:W-:Y:S02]  /*77db0*/  LEA.HI.X.SX32 R7, R10, R3, 0x1, P1 ;  /* 0x000000030a077211 */ /* 0x000fe400008f0eff */
[----:B------:R-:W-:-:S04]  /*77dc0*/  LEA R4, P1, R11, R0, 0x1 ;  /* 0x000000000b047211 */ /* 0x000fc800078208ff */
[----:B------:R-:W-:Y:S01]  /*77dd0*/  LEA.HI.X.SX32 R5, R11, R3, 0x1, P1 ;  /* 0x000000030b057211 */ /* 0x000fe200008f0eff */
[----:B-----5:R-:W-:Y:S04]  /*77de0*/  STG.E.U16 [R6.64], R9 ;  /* 0x0000000906007986 */ /* 0x020fe8000c101504 */
[----:B---3--:R0:W-:Y:S04]  /*77df0*/  STG.E.U16 [R4.64], R28 ;  /* 0x0000001c04007986 */ /* 0x0081e8000c101504 */
[----:B0-----:R-:W3:Y:S01]  /*77e00*/  LDL R5, [R1+0x3e4] ;  /* 0x0003e40001057983 */ /* 0x001ee20000100800 */
[----:B------:R-:W-:-:S04]  /*77e10*/  LEA R10, R2, R11, 0x1 ;  /* 0x0000000b020a7211 */ /* 0x000fc800078e08ff */
[----:B------:R-:W-:-:S04]  /*77e20*/  LEA R8, P1, R10, R0, 0x1 ;  /* 0x000000000a087211 */ /* 0x000fc800078208ff */
[----:B------:R-:W-:Y:S01]  /*77e30*/  LEA.HI.X.SX32 R9, R10, R3, 0x1, P1 ;  /* 0x000000030a097211 */ /* 0x000fe200008f0eff */
[----:B------:R-:W-:-:S04]  /*77e40*/  IMAD R11, R2, 0x2, R10 ;  /* 0x00000002020b7824 */ /* 0x000fc800078e020a */
[----:B---3--:R0:W-:Y:S04]  /*77e50*/  STG.E.U16 [R8.64], R5 ;  /* 0x0000000508007986 */ /* 0x0081e8000c101504 */
[----:B0-----:R-:W3:Y:S01]  /*77e60*/  LDL R9, [R1+0x3c4] ;  /* 0x0003c40001097983 */ /* 0x001ee20000100800 */
[----:B------:R-:W-:-:S04]  /*77e70*/  LEA R6, P1, R11, R0, 0x1 ;  /* 0x000000000b067211 */ /* 0x000fc800078208ff */
[----:B------:R-:W-:Y:S02]  /*77e80*/  LEA.HI.X.SX32 R7, R11, R3, 0x1, P1 ;  /* 0x000000030b077211 */ /* 0x000fe400008f0eff */
[----:B------:R-:W-:-:S04]  /*77e90*/  LEA R10, R2, R11, 0x1 ;  /* 0x0000000b020a7211 */ /* 0x000fc800078e08ff */
[----:B------:R-:W-:Y:S01]  /*77ea0*/  LEA R4, P1, R10, R0, 0x1 ;  /* 0x000000000a047211 */ /* 0x000fe200078208ff */
[----:B---3--:R0:W-:Y:S04]  /*77eb0*/  STG.E.U16 [R6.64], R9 ;  /* 0x0000000906007986 */ /* 0x0081e8000c101504 */
[----:B0-----:R-:W3:Y:S01]  /*77ec0*/  LDL R7, [R1+0x394] ;  /* 0x0003940001077983 */ /* 0x001ee20000100800 */
[----:B------:R-:W-:Y:S02]  /*77ed0*/  LEA R11, R2, R10, 0x1 ;  /* 0x0000000a020b7211 */ /* 0x000fe400078e08ff */
[----:B------:R-:W-:Y:S02]  /*77ee0*/  LEA.HI.X.SX32 R5, R10, R3, 0x1, P1 ;  /* 0x000000030a057211 */ /* 0x000fe400008f0eff */
[----:B------:R-:W-:-:S04]  /*77ef0*/  LEA R8, P1, R11, R0, 0x1 ;  /* 0x000000000b087211 */ /* 0x000fc800078208ff */
[----:B------:R-:W-:Y:S01]  /*77f00*/  LEA.HI.X.SX32 R9, R11, R3, 0x1, P1 ;  /* 0x000000030b097211 */ /* 0x000fe200008f0eff */
[----:B------:R-:W-:Y:S01]  /*77f10*/  IMAD R10, R2, 0x2, R11 ;  /* 0x00000002020a7824 */ /* 0x000fe200078e020b */
[----:B---3--:R-:W-:Y:S04]  /*77f20*/  STG.E.U16 [R4.64], R7 ;  /* 0x0000000704007986 */ /* 0x008fe8000c101504 */
[----:B--2---:R0:W-:Y:S04]  /*77f30*/  STG.E.U16 [R8.64], R12 ;  /* 0x0000000c08007986 */ /* 0x0041e8000c101504 */
[----:B0-----:R-:W2:Y:S01]  /*77f40*/  LDL R9, [R1+0x3a4] ;  /* 0x0003a40001097983 */ /* 0x001ea20000100800 */
[----:B------:R-:W-:-:S02]  /*77f50*/  LEA R6, P1, R10, R0, 0x1 ;  /* 0x000000000a067211 */ /* 0x000fc400078208ff */
[----:B------:R-:W-:Y:S02]  /*77f60*/  LEA R11, R2, R10, 0x1 ;  /* 0x0000000a020b7211 */ /* 0x000fe400078e08ff */
[----:B------:R-:W-:Y:S02]  /*77f70*/  LEA.HI.X.SX32 R7, R10, R3, 0x1, P1 ;  /* 0x000000030a077211 */ /* 0x000fe400008f0eff */
[----:B------:R-:W-:Y:S02]  /*77f80*/  LEA R10, R2, R11, 0x1 ;  /* 0x0000000b020a7211 */ /* 0x000fe400078e08ff */
[----:B------:R-:W-:-:S03]  /*77f90*/  LEA R4, P1, R11, R0, 0x1 ;  /* 0x000000000b047211 */ /* 0x000fc600078208ff */
[----:B------:R-:W-:Y:S01]  /*77fa0*/  IMAD R12, R2, 0x2, R10 ;  /* 0x00000002020c7824 */ /* 0x000fe200078e020a */
[-C--:B------:R-:W-:Y:S02]  /*77fb0*/  LEA.HI.X.SX32 R5, R11, R3.reuse, 0x1, P1 ;  /* 0x000000030b057211 */ /* 0x080fe400008f0eff */
[----:B------:R-:W-:Y:S02]  /*77fc0*/  LEA R8, P1, R10, R0, 0x1 ;  /* 0x000000000a087211 */ /* 0x000fe400078208ff */
[----:B------:R-:W-:Y:S01]  /*77fd0*/  LEA R11, R2, R12, 0x1 ;  /* 0x0000000c020b7211 */ /* 0x000fe200078e08ff */
[----:B--2---:R0:W-:Y:S02]  /*77fe0*/  STG.E.U16 [R6.64], R9 ;  /* 0x0000000906007986 */ /* 0x0041e4000c101504 */
[----:B0-----:R-:W-:Y:S02]  /*77ff0*/  LEA.HI.X.SX32 R9, R10, R3, 0x1, P1 ;  /* 0x000000030a097211 */ /* 0x001fe400008f0eff */
[----:B------:R-:W-:-:S04]  /*78000*/  LEA R6, P1, R12, R0, 0x1 ;  /* 0x000000000c067211 */ /* 0x000fc800078208ff */
[----:B------:R-:W-:Y:S02]  /*78010*/  LEA.HI.X.SX32 R7, R12, R3, 0x1, P1 ;  /* 0x000000030c077211 */ /* 0x000fe400008f0eff */
[----:B------:R-:W2:Y:S04]  /*78020*/  LDL R12, [R1+0x364] ;  /* 0x00036400010c7983 */ /* 0x000ea80000100800 */
[----:B----4-:R-:W-:Y:S01]  /*78030*/  STG.E.U16 [R4.64], R13 ;  /* 0x0000000d04007986 */ /* 0x010fe2000c101504 */
[----:B------:R-:W-:-:S03]  /*78040*/  LEA R10, R2, R11, 0x1 ;  /* 0x0000000b020a7211 */ /* 0x000fc600078e08ff */
[----:B--2---:R0:W-:Y:S04]  /*78050*/  STG.E.U16 [R8.64], R12 ;  /* 0x0000000c08007986 */ /* 0x0041e8000c101504 */
[----:B0-----:R-:W2:Y:S01]  /*78060*/  LDL R9, [R1+0x354] ;  /* 0x0003540001097983 */ /* 0x001ea20000100800 */
[----:B------:R-:W-:Y:S01]  /*78070*/  LEA R4, P1, R11, R0, 0x1 ;  /* 0x000000000b047211 */ /* 0x000fe200078208ff */
[----:B------:R-:W-:-:S03]  /*78080*/  IMAD R13, R2, 0x2, R10 ;  /* 0x00000002020d7824 */ /* 0x000fc600078e020a */
[----:B------:R-:W-:Y:S02]  /*78090*/  LEA.HI.X.SX32 R5, R11, R3, 0x1, P1 ;  /* 0x000000030b057211 */ /* 0x000fe400008f0eff */
[-C--:B------:R-:W-:Y:S02]  /*780a0*/  LEA R8, P1, R10, R0.reuse, 0x1 ;  /* 0x000000000a087211 */ /* 0x080fe400078208ff */
[----:B------:R-:W-:Y:S01]  /*780b0*/  LEA R12, R2, R13, 0x1 ;  /* 0x0000000d020c7211 */ /* 0x000fe200078e08ff */
[----:B--2---:R0:W-:Y:S02]  /*780c0*/  STG.E.U16 [R6.64], R9 ;  /* 0x0000000906007986 */ /* 0x0041e4000c101504 */
[----:B0-----:R-:W-:Y:S02]  /*780d0*/  LEA.HI.X.SX32 R9, R10, R3, 0x1, P1 ;  /* 0x000000030a097211 */ /* 0x001fe400008f0eff */
[----:B------:R-:W-:-:S04]  /*780e0*/  LEA R6, P1, R13, R0, 0x1 ;  /* 0x000000000d067211 */ /* 0x000fc800078208ff */
[----:B------:R-:W-:Y:S02]  /*780f0*/  LEA.HI.X.SX32 R7, R13, R3, 0x1, P1 ;  /* 0x000000030d077211 */ /* 0x000fe400008f0eff */
[----:B------:R-:W2:Y:S04]  /*78100*/  LDL R13, [R1+0x334] ;  /* 0x00033400010d7983 */ /* 0x000ea80000100800 */
[----:B------:R-:W-:Y:S01]  /*78110*/  STG.E.U16 [R4.64], R14 ;  /* 0x0000000e04007986 */ /* 0x000fe2000c101504 */
[----:B------:R-:W-:-:S03]  /*78120*/  LEA R11, R2, R12, 0x1 ;  /* 0x0000000c020b7211 */ /* 0x000fc600078e08ff */
[----:B--2---:R0:W-:Y:S04]  /*78130*/  STG.E.U16 [R8.64], R13 ;  /* 0x0000000d08007986 */ /* 0x0041e8000c101504 */
[----:B0-----:R-:W2:Y:S04]  /*78140*/  LDL R8, [R1+0x314] ;  /* 0x0003140001087983 */ /* 0x001ea80000100800 */
[----:B------:R-:W3:Y:S01]  /*78150*/  LDL.LU R9, [R1+0x504] ;  /* 0x0005040001097983 */ /* 0x000ee20000300800 */
[----:B------:R-:W-:Y:S01]  /*78160*/  LEA R4, P1, R12, R0, 0x1 ;  /* 0x000000000c047211 */ /* 0x000fe200078208ff */
[----:B------:R-:W-:-:S02]  /*78170*/  IMAD R10, R2, 0x2, R11 ;  /* 0x00000002020a7824 */ /* 0x000fc400078e020b */
[----:B------:R0:W-:Y:S01]  /*78180*/  STG.E.U16 [R6.64], R29 ;  /* 0x0000001d06007986 */ /* 0x0001e2000c101504 */
[----:B------:R-:W-:Y:S02]  /*78190*/  LEA.HI.X.SX32 R5, R12, R3, 0x1, P1 ;  /* 0x000000030c057211 */ /* 0x000fe400008f0eff */
[----:B------:R-:W-:Y:S02]  /*781a0*/  LEA R14, R2, R10, 0x1 ;  /* 0x0000000a020e7211 */ /* 0x000fe400078e08ff */
[----:B0-----:R-:W-:-:S04]  /*781b0*/  LEA R6, P1, R11, R0, 0x1 ;  /* 0x000000000b067211 */ /* 0x001fc800078208ff */
[----:B------:R-:W-:Y:S02]  /*781c0*/  LEA.HI.X.SX32 R7, R11, R3, 0x1, P1 ;  /* 0x000000030b077211 */ /* 0x000fe400008f0eff */
[----:B------:R-:W-:Y:S02]  /*781d0*/  PRMT R15, R19, 0x7632, R15 ;  /* 0x00007632130f7816 */ /* 0x000fe4000000000f */
[----:B------:R-:W-:-:S05]  /*781e0*/  LEA R13, R2, R14, 0x1 ;  /* 0x0000000e020d7211 */ /* 0x000fca00078e08ff */
[----:B------:R-:W-:Y:S01]  /*781f0*/  IMAD R12, R2, 0x2, R13 ;  /* 0x00000002020c7824 */ /* 0x000fe200078e020d */
[----:B------:R0:W-:Y:S04]  /*78200*/  STL [R1+0x1f74], R29 ;  /* 0x001f741d01007387 */ /* 0x0001e80000100800 */
[----:B0-----:R-:W4:Y:S04]  /*78210*/  LDL.LU R29, [R1+0x494] ;  /* 0x00049400011d7983 */ /* 0x001f280000300800 */
[----:B--2---:R0:W-:Y:S01]  /*78220*/  STG.E.U16 [R4.64], R8 ;  /* 0x0000000804007986 */ /* 0x0041e2000c101504 */
[----:B---3--:R-:W-:-:S02]  /*78230*/  PRMT R11, R9, 0x7632, R11 ;  /* 0x00007632090b7816 */ /* 0x008fc4000000000b */
[----:B0-----:R-:W-:-:S03]  /*78240*/  LEA R4, P1, R10, R0, 0x1 ;  /* 0x000000000a047211 */ /* 0x001fc600078208ff */
[----:B------:R0:W-:Y:S01]  /*78250*/  STG.E.U16 [R6.64], R11 ;  /* 0x0000000b06007986 */ /* 0x0001e2000c101504 */
[----:B------:R-:W-:-:S05]  /*78260*/  LEA.HI.X.SX32 R5, R10, R3, 0x1, P1 ;  /* 0x000000030a057211 */ /* 0x000fca00008f0eff */
[----:B------:R1:W-:Y:S01]  /*78270*/  STG.E.U16 [R4.64], R15 ;  /* 0x0000000f04007986 */ /* 0x0003e2000c101504 */
[----:B0-----:R-:W-:-:S04]  /*78280*/  LEA R6, P1, R14, R0, 0x1 ;  /* 0x000000000e067211 */ /* 0x001fc800078208ff */
[----:B------:R-:W-:Y:S02]  /*78290*/  LEA.HI.X.SX32 R7, R14, R3, 0x1, P1 ;  /* 0x000000030e077211 */ /* 0x000fe400008f0eff */
[----:B-1----:R-:W-:Y:S02]  /*782a0*/  PRMT R15, R18, 0x7632, R15 ;  /* 0x00007632120f7816 */ /* 0x002fe4000000000f */
[----:B------:R-:W-:-:S03]  /*782b0*/  LEA R4, P1, R13, R0, 0x1 ;  /* 0x000000000d047211 */ /* 0x000fc600078208ff */
[----:B------:R0:W-:Y:S01]  /*782c0*/  STG.E.U16 [R6.64], R15 ;  /* 0x0000000f06007986 */ /* 0x0001e2000c101504 */
[-C--:B------:R-:W-:Y:S02]  /*782d0*/  LEA.HI.X.SX32 R5, R13, R3.reuse, 0x1, P1 ;  /* 0x000000030d057211 */ /* 0x080fe400008f0eff */
[----:B------:R-:W-:Y:S02]  /*782e0*/  PRMT R14, R17, 0x7632, R14 ;  /* 0x00007632110e7816 */ /* 0x000fe4000000000e */
[----:B0-----:R-:W-:Y:S02]  /*782f0*/  LEA R6, P1, R12, R0, 0x1 ;  /* 0x000000000c067211 */ /* 0x001fe400078208ff */
[----:B------:R-:W-:Y:S02]  /*78300*/  PRMT R15, R20, 0x7632, R15 ;  /* 0x00007632140f7816 */ /* 0x000fe4000000000f */
[----:B------:R-:W-:Y:S01]  /*78310*/  LEA.HI.X.SX32 R7, R12, R3, 0x1, P1 ;  /* 0x000000030c077211 */ /* 0x000fe200008f0eff */
[----:B------:R-:W-:Y:S04]  /*78320*/  STG.E.U16 [R4.64], R14 ;  /* 0x0000000e04007986 */ /* 0x000fe8000c101504 */
[----:B------:R-:W4:Y:S04]  /*78330*/  LDL.LU R20, [R1+0x1f8c] ;  /* 0x001f8c0001147983 */ /* 0x000f280000300800 */
[----:B------:R0:W-:Y:S04]  /*78340*/  STG.E.U16 [R6.64], R15 ;  /* 0x0000000f06007986 */ /* 0x0001e8000c101504 */
[----:B0-----:R-:W2:Y:S01]  /*78350*/  LDL.LU R15, [R1+0x4a4] ;  /* 0x0004a400010f7983 */ /* 0x001ea20000300800 */
[----:B------:R-:W-:-:S04]  /*78360*/  LEA R8, R2, R12, 0x1 ;  /* 0x0000000c02087211 */ /* 0x000fc800078e08ff */
[----:B------:R-:W-:Y:S02]  /*78370*/  LEA R9, R2, R8, 0x1 ;  /* 0x0000000802097211 */ /* 0x000fe400078e08ff */
[-C--:B------:R-:W-:Y:S02]  /*78380*/  LEA R4, P1, R8, R0.reuse, 0x1 ;  /* 0x0000000008047211 */ /* 0x080fe400078208ff */
[----:B------:R-:W-:Y:S01]  /*78390*/  PRMT R14, R16, 0x7632, R14 ;  /* 0x00007632100e7816 */ /* 0x000fe2000000000e */
[----:B------:R-:W-:Y:S01]  /*783a0*/  IMAD R10, R2, 0x2, R9 ;  /* 0x00000002020a7824 */ /* 0x000fe200078e0209 */
[----:B------:R-:W-:Y:S02]  /*783b0*/  LEA.HI.X.SX32 R5, R8, R3, 0x1, P1 ;  /* 0x0000000308057211 */ /* 0x000fe400008f0eff */
[----:B------:R-:W-:-:S03]  /*783c0*/  LEA R8, P1, R9, R0, 0x1 ;  /* 0x0000000009087211 */ /* 0x000fc600078208ff */
[----:B------:R0:W-:Y:S01]  /*783d0*/  STG.E.U16 [R4.64], R14 ;  /* 0x0000000e04007986 */ /* 0x0001e2000c101504 */
[----:B------:R-:W-:Y:S02]  /*783e0*/  LEA.HI.X.SX32 R9, R9, R3, 0x1, P1 ;  /* 0x0000000309097211 */ /* 0x000fe400008f0eff */
[----:B------:R-:W-:Y:S02]  /*783f0*/  LEA R11, R2, R10, 0x1 ;  /* 0x0000000a020b7211 */ /* 0x000fe400078e08ff */
[-C--:B0-----:R-:W-:Y:S02]  /*78400*/  LEA R4, P1, R10, R0.reuse, 0x1 ;  /* 0x000000000a047211 */ /* 0x081fe400078208ff */
[----:B------:R-:W-:Y:S02]  /*78410*/  LEA R19, R2, R11, 0x1 ;  /* 0x0000000b02137211 */ /* 0x000fe400078e08ff */
[----:B------:R-:W-:Y:S02]  /*78420*/  LEA.HI.X.SX32 R5, R10, R3, 0x1, P1 ;  /* 0x000000030a057211 */ /* 0x000fe400008f0eff */
[----:B------:R-:W-:-:S04]  /*78430*/  LEA R10, P1, R11, R0, 0x1 ;  /* 0x000000000b0a7211 */ /* 0x000fc800078208ff */
[----:B------:R-:W-:Y:S01]  /*78440*/  LEA.HI.X.SX32 R11, R11, R3, 0x1, P1 ;  /* 0x000000030b0b7211 */ /* 0x000fe200008f0eff */
[----:B------:R-:W-:Y:S01]  /*78450*/  IMAD R18, R2, 0x2, R19 ;  /* 0x0000000202127824 */ /* 0x000fe200078e0213 */
[----:B----4-:R-:W-:Y:S02]  /*78460*/  PRMT R20, R29, 0x7632, R20 ;  /* 0x000076321d147816 */ /* 0x010fe40000000014 */
[----:B------:R-:W3:Y:S01]  /*78470*/  LDL.LU R29, [R1+0x3f4] ;  /* 0x0003f400011d7983 */ /* 0x000ee20000300800 */
[----:B--2---:R-:W-:-:S05]  /*78480*/  PRMT R6, R15, 0x7632, R6 ;  /* 0x000076320f067816 */ /* 0x004fca0000000006 */
[----:B------:R0:W-:Y:S02]  /*78490*/  STG.E.U16 [R8.64], R6 ;  /* 0x0000000608007986 */ /* 0x0001e4000c101504 */
[----:B0-----:R-:W-:-:S04]  /*784a0*/  LEA R8, P1, R19, R0, 0x1 ;  /* 0x0000000013087211 */ /* 0x001fc800078208ff */
[----:B------:R-:W-:Y:S02]  /*784b0*/  LEA.HI.X.SX32 R9, R19, R3, 0x1, P1 ;  /* 0x0000000313097211 */ /* 0x000fe400008f0eff */
[----:B------:R-:W2:Y:S01]  /*784c0*/  LDL.LU R19, [R1+0x464] ;  /* 0x0004640001137983 */ /* 0x000ea20000300800 */
[----:B------:R-:W-:-:S04]  /*784d0*/  LEA R17, R2, R18, 0x1 ;  /* 0x0000001202117211 */ /* 0x000fc800078e08ff */
[----:B------:R-:W-:-:S05]  /*784e0*/  LEA R13, R2, R17, 0x1 ;  /* 0x00000011020d7211 */ /* 0x000fca00078e08ff */
[----:B------:R-:W-:-:S05]  /*784f0*/  IMAD R12, R2, 0x2, R13 ;  /* 0x00000002020c7824 */ /* 0x000fca00078e020d */
[----:B------:R-:W-:-:S04]  /*78500*/  LEA R7, R2, R12, 0x1 ;  /* 0x0000000c02077211 */ /* 0x000fc800078e08ff */
[----:B------:R-:W-:-:S05]  /*78510*/  LEA R16, R2, R7, 0x1 ;  /* 0x0000000702107211 */ /* 0x000fca00078e08ff */
[----:B------:R-:W-:-:S05]  /*78520*/  IMAD R14, R2, 0x2, R16 ;  /* 0x00000002020e7824 */ /* 0x000fca00078e0210 */
[----:B------:R-:W-:-:S04]  /*78530*/  LEA R15, R2, R14, 0x1 ;  /* 0x0000000e020f7211 */ /* 0x000fc800078e08ff */
[C---:B------:R-:W-:Y:S01]  /*78540*/  LEA R6, R2.reuse, R15, 0x1 ;  /* 0x0000000f02067211 */ /* 0x040fe200078e08ff */
[----:B------:R0:W-:Y:S04]  /*78550*/  STG.E.U16 [R4.64], R20 ;  /* 0x0000001404007986 */ /* 0x0001e8000c101504 */
[----:B0-----:R-:W-:Y:S01]  /*78560*/  IMAD R4, R2, 0x2, R6 ;  /* 0x0000000202047824 */ /* 0x001fe200078e0206 */
[----:B------:R-:W-:-:S04]  /*78570*/  PRMT R20, R22, 0x7632, R20 ;  /* 0x0000763216147816 */ /* 0x000fc80000000014 */
[C---:B------:R-:W-:Y:S02]  /*78580*/  LEA R22, R2.reuse, R4, 0x1 ;  /* 0x0000000402167211 */ /* 0x040fe400078e08ff */
[----:B------:R-:W-:Y:S02]  /*78590*/  PRMT R5, R21, 0x7632, R5 ;  /* 0x0000763215057816 */ /* 0x000fe40000000005 */
[----:B------:R-:W-:Y:S01]  /*785a0*/  LEA R21, R2, R22, 0x1 ;  /* 0x0000001602157211 */ /* 0x000fe200078e08ff */
[----:B------:R0:W-:Y:S04]  /*785b0*/  STG.E.U16 [R10.64], R20 ;  /* 0x000000140a007986 */ /* 0x0001e8000c101504 */
[----:B------:R1:W-:Y:S01]  /*785c0*/  STG.E.U16 [R8.64], R5 ;  /* 0x0000000508007986 */ /* 0x0003e2000c101504 */
[----:B0-----:R-:W-:Y:S01]  /*785d0*/  LEA R10, P1, R18, R0, 0x1 ;  /* 0x00000000120a7211 */ /* 0x001fe200078208ff */
[----:B------:R-:W-:-:S03]  /*785e0*/  IMAD R20, R2, 0x2, R21 ;  /* 0x0000000202147824 */ /* 0x000fc600078e0215 */
[-C--:B------:R-:W-:Y:S02]  /*785f0*/  LEA.HI.X.SX32 R11, R18, R3.reuse, 0x1, P1 ;  /* 0x00000003120b7211 */ /* 0x080fe400008f0eff */
[----:B-1----:R-:W-:Y:S02]  /*78600*/  LEA R8, P1, R17, R0, 0x1 ;  /* 0x0000000011087211 */ /* 0x002fe400078208ff */
[----:B------:R-:W-:Y:S02]  /*78610*/  PRMT R5, R25, 0x7632, R5 ;  /* 0x0000763219057816 */ /* 0x000fe40000000005 */
[----:B------:R-:W-:Y:S02]  /*78620*/  LEA.HI.X.SX32 R9, R17, R3, 0x1, P1 ;  /* 0x0000000311097211 */ /* 0x000fe400008f0eff */
[----:B------:R-:W-:Y:S02]  /*78630*/  PRMT R17, R23, 0x7632, R17 ;  /* 0x0000763217117816 */ /* 0x000fe40000000011 */
[----:B--2---:R-:W-:-:S02]  /*78640*/  PRMT R18, R19, 0x7632, R18 ;  /* 0x0000763213127816 */ /* 0x004fc40000000012 */
[----:B------:R-:W-:-:S03]  /*78650*/  LEA R19, R2, R20, 0x1 ;  /* 0x0000001402137211 */ /* 0x000fc600078e08ff */
[----:B------:R0:W-:Y:S04]  /*78660*/  STG.E.U16 [R10.64], R18 ;  /* 0x000000120a007986 */ /* 0x0001e8000c101504 */
[----:B------:R1:W-:Y:S01]  /*78670*/  STG.E.U16 [R8.64], R5 ;  /* 0x0000000508007986 */ /* 0x0003e2000c101504 */
[----:B0-----:R-:W-:-:S05]  /*78680*/  LEA R18, R2, R19, 0x1 ;  /* 0x0000001302127211 */ /* 0x001fca00078e08ff */
[----:B-1----:R-:W-:-:S05]  /*78690*/  IMAD R5, R2, 0x2, R18 ;  /* 0x0000000202057824 */ /* 0x002fca00078e0212 */
[----:B------:R-:W-:-:S04]  /*786a0*/  LEA R23, R2, R5, 0x1 ;  /* 0x0000000502177211 */ /* 0x000fc800078e08ff */
[----:B------:R-:W-:Y:S01]  /*786b0*/  LEA R25, R2, R23, 0x1 ;  /* 0x0000001702197211 */ /* 0x000fe200078e08ff */
[----:B------:R0:W-:Y:S04]  /*786c0*/  STL [R1+0x1f7c], R23 ;  /* 0x001f7c1701007387 */ /* 0x0001e80000100800 */
[----:B0-----:R-:W2:Y:S01]  /*786d0*/  LDL.LU R23, [R1+0x404] ;  /* 0x0004040001177983 */ /* 0x001ea20000300800 */
[----:B------:R-:W-:-:S04]  /*786e0*/  LEA R10, P1, R13, R0, 0x1 ;  /* 0x000000000d0a7211 */ /* 0x000fc800078208ff */
[-C--:B------:R-:W-:Y:S02]  /*786f0*/  LEA.HI.X.SX32 R11, R13, R3.reuse, 0x1, P1 ;  /* 0x000000030d0b7211 */ /* 0x080fe400008f0eff */
[-C--:B------:R-:W-:Y:S02]  /*78700*/  LEA R8, P1, R12, R0.reuse, 0x1 ;  /* 0x000000000c087211 */ /* 0x080fe400078208ff */
[----:B------:R-:W-:Y:S02]  /*78710*/  PRMT R13, R24, 0x7632, R13 ;  /* 0x00007632180d7816 */ /* 0x000fe4000000000d */
[-C--:B------:R-:W-:Y:S02]  /*78720*/  LEA.HI.X.SX32 R9, R12, R3.reuse, 0x1, P1 ;  /* 0x000000030c097211 */ /* 0x080fe400008f0eff */
[C---:B------:R-:W-:Y:S01]  /*78730*/  LEA R12, P1, R7.reuse, R0, 0x1 ;  /* 0x00000000070c7211 */ /* 0x040fe200078208ff */
[----:B------:R-:W-:Y:S04]  /*78740*/  STG.E.U16 [R10.64], R17 ;  /* 0x000000110a007986 */ /* 0x000fe8000c101504 */
[----:B------:R0:W-:Y:S01]  /*78750*/  STG.E.U16 [R8.64], R13 ;  /* 0x0000000d08007986 */ /* 0x0001e2000c101504 */
[----:B------:R-:W-:Y:S01]  /*78760*/  IMAD R24, R2, 0x2, R25 ;  /* 0x0000000202187824 */ /* 0x000fe200078e0219 */
[----:B0-----:R-:W-:-:S02]  /*78770*/  LEA.HI.X.SX32 R13, R7, R3, 0x1, P1 ;  /* 0x00000003070d7211 */ /* 0x001fc400008f0eff */
[C---:B------:R-:W-:Y:S02]  /*78780*/  LEA R10, P1, R16.reuse, R0, 0x1 ;  /* 0x00000000100a7211 */ /* 0x040fe400078208ff */
[----:B---3--:R-:W-:Y:S02]  /*78790*/  PRMT R17, R29, 0x7632, R17 ;  /* 0x000076321d117816 */ /* 0x008fe40000000011 */
[----:B------:R-:W-:Y:S01]  /*787a0*/  LEA.HI.X.SX32 R11, R16, R3, 0x1, P1 ;  /* 0x00000003100b7211 */ /* 0x000fe200008f0eff */
[----:B------:R0:W-:Y:S01]  /*787b0*/  STL [R1+0x1f78], R24 ;  /* 0x001f781801007387 */ /* 0x0001e20000100800 */
[----:B------:R-:W-:Y:S02]  /*787c0*/  LEA R7, R2, R24, 0x1 ;  /* 0x0000001802077211 */ /* 0x000fe400078e08ff */
[----:B------:R-:W-:Y:S01]  /*787d0*/  PRMT R16, R26, 0x7632, R16 ;  /* 0x000076321a107816 */ /* 0x000fe20000000010 */
[----:B0-----:R-:W3:Y:S04]  /*787e0*/  LDL.LU R24, [R1+0x3d4] ;  /* 0x0003d40001187983 */ /* 0x001ee80000300800 */
[----:B------:R-:W4:Y:S04]  /*787f0*/  LDL.LU R29, [R1+0x3c4] ;  /* 0x0003c400011d7983 */ /* 0x000f280000300800 */
[----:B------:R-:W3:Y:S01]  /*78800*/  LDL.LU R26, [R1+0x1f88] ;  /* 0x001f8800011a7983 */ /* 0x000ee20000300800 */
[----:B--2---:R-:W-:-:S05]  /*78810*/  PRMT R9, R23, 0x7632, R9 ;  /* 0x0000763217097816 */ /* 0x004fca0000000009 */
[----:B------:R-:W-:Y:S04]  /*78820*/  STG.E.U16 [R12.64], R9 ;  /* 0x000000090c007986 */ /* 0x000fe8000c101504 */
[----:B------:R0:W-:Y:S02]  /*78830*/  STG.E.U16 [R10.64], R17 ;  /* 0x000000110a007986 */ /* 0x0001e4000c101504 */
[----:B0-----:R-:W-:Y:S02]  /*78840*/  PRMT R17, R27, 0x7632, R17 ;  /* 0x000076321b117816 */ /* 0x001fe40000000011 */
[----:B------:R-:W2:Y:S01]  /*78850*/  LDL.LU R27, [R1+0x1f84] ;  /* 0x001f8400011b7983 */ /* 0x000ea20000300800 */
[----:B------:R-:W-:-:S03]  /*78860*/  LEA R12, P1, R14, R0, 0x1 ;  /* 0x000000000e0c7211 */ /* 0x000fc600078208ff */
[----:B------:R-:W5:Y:S01]  /*78870*/  LDL.LU R23, [R1+0x374] ;  /* 0x0003740001177983 */ /* 0x000f620000300800 */
[----:B------:R-:W-:Y:S02]  /*78880*/  LEA.HI.X.SX32 R13, R14, R3, 0x1, P1 ;  /* 0x000000030e0d7211 */ /* 0x000fe400008f0eff */
[----:B------:R-:W-:-:S03]  /*78890*/  LEA R14, P1, R15, R0, 0x1 ;  /* 0x000000000f0e7211 */ /* 0x000fc600078208ff */
[----:B------:R0:W-:Y:S01]  /*788a0*/  STG.E.U16 [R12.64], R16 ;  /* 0x000000100c007986 */ /* 0x0001e2000c101504 */
[----:B------:R-:W-:-:S05]  /*788b0*/  LEA.HI.X.SX32 R15, R15, R3, 0x1, P1 ;  /* 0x000000030f0f7211 */ /* 0x000fca00008f0eff */
[----:B------:R1:W-:Y:S01]  /*788c0*/  STG.E.U16 [R14.64], R17 ;  /* 0x000000110e007986 */ /* 0x0003e2000c101504 */
[----:B0-----:R-:W-:-:S04]  /*788d0*/  LEA R16, P1, R6, R0, 0x1 ;  /* 0x0000000006107211 */ /* 0x001fc800078208ff */
[-C--:B-1----:R-:W-:Y:S02]  /*788e0*/  LEA.HI.X.SX32 R17, R6, R3.reuse, 0x1, P1 ;  /* 0x0000000306117211 */ /* 0x082fe400008f0eff */
[----:B------:R-:W-:Y:S02]  /*788f0*/  LEA R14, P1, R4, R0, 0x1 ;  /* 0x00000000040e7211 */ /* 0x000fe400078208ff */
[----:B---3--:R-:W-:Y:S02]  /*78900*/  PRMT R26, R24, 0x7632, R26 ;  /* 0x00007632181a7816 */ /* 0x008fe4000000001a */
[----:B------:R-:W-:-:S03]  /*78910*/  LEA.HI.X.SX32 R15, R4, R3, 0x1, P1 ;  /* 0x00000003040f7211 */ /* 0x000fc600008f0eff */
[----:B------:R-:W-:Y:S01]  /*78920*/  STG.E.U16 [R16.64], R26 ;  /* 0x0000001a10007986 */ /* 0x000fe2000c101504 */
[----:B------:R-:W-:Y:S02]  /*78930*/  LEA R8, R2, R7, 0x1 ;  /* 0x0000000702087211 */ /* 0x000fe400078e08ff */
[----:B--2---:R-:W-:Y:S02]  /*78940*/  PRMT R27, R28, 0x7632, R27 ;  /* 0x000076321c1b7816 */ /* 0x004fe4000000001b */
[----:B------:R-:W2:Y:S04]  /*78950*/  LDL.LU R28, [R1+0x1f80] ;  /* 0x001f8000011c7983 */ /* 0x000ea80000300800 */
[----:B------:R-:W3:Y:S04]  /*78960*/  LDL.LU R24, [R1+0x384] ;  /* 0x0003840001187983 */ /* 0x000ee80000300800 */
[----:B------:R0:W-:Y:S04]  /*78970*/  STG.E.U16 [R14.64], R27 ;  /* 0x0000001b0e007986 */ /* 0x0001e8000c101504 */
[----:B0-----:R-:W2:Y:S01]  /*78980*/  LDL.LU R15, [R1+0x3e4] ;  /* 0x0003e400010f7983 */ /* 0x001ea20000300800 */
[----:B------:R-:W-:-:S05]  /*78990*/  IMAD R9, R2, 0x2, R8 ;  /* 0x0000000202097824 */ /* 0x000fca00078e0208 */
[----:B------:R-:W-:-:S04]  /*789a0*/  LEA R10, R2, R9, 0x1 ;  /* 0x00000009020a7211 */ /* 0x000fc800078e08ff */
[----:B------:R-:W-:-:S05]  /*789b0*/  LEA R11, R2, R10, 0x1 ;  /* 0x0000000a020b7211 */ /* 0x000fca00078e08ff */
[----:B------:R-:W-:-:S05]  /*789c0*/  IMAD R12, R2, 0x2, R11 ;  /* 0x00000002020c7824 */ /* 0x000fca00078e020b */
[----:B------:R-:W-:-:S04]  /*789d0*/  LEA R13, R2, R12, 0x1 ;  /* 0x0000000c020d7211 */ /* 0x000fc800078e08ff */
[----:B------:R-:W-:-:S05]  /*789e0*/  LEA R6, R2, R13, 0x1 ;  /* 0x0000000d02067211 */ /* 0x000fca00078e08ff */
[----:B------:R-:W-:Y:S01]  /*789f0*/  IMAD R4, R2, 0x2, R6 ;  /* 0x0000000202047824 */ /* 0x000fe200078e0206 */
[----:B------:R-:W-:-:S04]  /*78a00*/  LEA R16, P1, R22, R0, 0x1 ;  /* 0x0000000016107211 */ /* 0x000fc800078208ff */
[----:B------:R-:W-:Y:S02]  /*78a10*/  LEA R26, R2, R4, 0x1 ;  /* 0x00000004021a7211 */ /* 0x000fe400078e08ff */
[----:B------:R-:W-:Y:S02]  /*78a20*/  LEA.HI.X.SX32 R17, R22, R3, 0x1, P1 ;  /* 0x0000000316117211 */ /* 0x000fe400008f0eff */
[----:B------:R-:W-:Y:S02]  /*78a30*/  LEA R14, P1, R21, R0, 0x1 ;  /* 0x00000000150e7211 */ /* 0x000fe400078208ff */
[----:B------:R-:W-:Y:S02]  /*78a40*/  LEA R22, R2, R26, 0x1 ;  /* 0x0000001a02167211 */ /* 0x000fe400078e08ff */
[----:B----4-:R-:W-:Y:S02]  /*78a50*/  PRMT R27, R29, 0x7632, R27 ;  /* 0x000076321d1b7816 */ /* 0x010fe4000000001b */
[----:B------:R-:W4:Y:S01]  /*78a60*/  LDL.LU R29, [R1+0x354] ;  /* 0x00035400011d7983 */ /* 0x000f220000300800 */
[----:B--2---:R-:W-:-:S02]  /*78a70*/  PRMT R28, R15, 0x7632, R28 ;  /* 0x000076320f1c7816 */ /* 0x004fc4000000001c */
[----:B------:R-:W-:Y:S01]  /*78a80*/  LEA.HI.X.SX32 R15, R21, R3, 0x1, P1 ;  /* 0x00000003150f7211 */ /* 0x000fe200008f0eff */
[----:B------:R-:W-:Y:S02]  /*78a90*/  IMAD R21, R2, 0x2, R22 ;  /* 0x0000000202157824 */ /* 0x000fe400078e0216 */
[----:B------:R0:W-:Y:S04]  /*78aa0*/  STG.E.U16 [R16.64], R28 ;  /* 0x0000001c10007986 */ /* 0x0001e8000c101504 */
[----:B------:R1:W-:Y:S01]  /*78ab0*/  STG.E.U16 [R14.64], R27 ;  /* 0x0000001b0e007986 */ /* 0x0003e2000c101504 */
[----:B0-----:R-:W-:Y:S02]  /*78ac0*/  LEA R16, P1, R20, R0, 0x1 ;  /* 0x0000000014107211 */ /* 0x001fe400078208ff */
[----:B-1----:R-:W-:-:S02]  /*78ad0*/  LEA R15, R2, R21, 0x1 ;  /* 0x00000015020f7211 */ /* 0x002fc400078e08ff */
[----:B------:R-:W-:Y:S02]  /*78ae0*/  LEA R17, R2, R21, 0x1 ;  /* 0x0000001502117211 */ /* 0x000fe400078e08ff */
[----:B------:R-:W-:Y:S01]  /*78af0*/  LEA.HI.X.SX32 R17, R20, R3, 0x1, P1 ;  /* 0x0000000314117211 */ /* 0x000fe200008f0eff */
[C---:B------:R-:W-:Y:S02]  /*78b00*/  IMAD R20, R2.reuse, 0x2, R15 ;  /* 0x0000000202147824 */ /* 0x040fe400078e020f */
[----:B------:R-:W2:Y:S01]  /*78b10*/  LDL.LU R15, [R1+0x394] ;  /* 0x00039400010f7983 */ /* 0x000ea20000300800 */
[----:B-----5:R-:W-:Y:S02]  /*78b20*/  PRMT R27, R23, 0x7632, R27 ;  /* 0x00007632171b7816 */ /* 0x020fe4000000001b */
[----:B------:R-:W-:Y:S02]  /*78b30*/  LEA R14, P1, R19, R0, 0x1 ;  /* 0x00000000130e7211 */ /* 0x000fe400078208ff */
[----:B------:R-:W-:-:S04]  /*78b40*/  LEA R23, R2, R20, 0x1 ;  /* 0x0000001402177211 */ /* 0x000fc800078e08ff */
[----:B------:R-:W-:Y:S02]  /*78b50*/  LEA R2, R2, R23, 0x1 ;  /* 0x0000001702027211 */ /* 0x000fe400078e08ff */
[----:B------:R-:W5:Y:S01]  /*78b60*/  LDL.LU R23, [R1+0x1f7c] ;  /* 0x001f7c0001177983 */ /* 0x000f620000300800 */
[----:B--2---:R-:W-:Y:S02]  /*78b70*/  PRMT R28, R15, 0x7632, R28 ;  /* 0x000076320f1c7816 */ /* 0x004fe4000000001c */
[----:B------:R-:W-:-:S03]  /*78b80*/  LEA.HI.X.SX32 R15, R19, R3, 0x1, P1 ;  /* 0x00000003130f7211 */ /* 0x000fc600008f0eff */
[----:B------:R0:W-:Y:S04]  /*78b90*/  STG.E.U16 [R16.64], R28 ;  /* 0x0000001c10007986 */ /* 0x0001e8000c101504 */
[----:B------:R1:W-:Y:S04]  /*78ba0*/  STG.E.U16 [R14.64], R27 ;  /* 0x0000001b0e007986 */ /* 0x0003e8000c101504 */
[----:B0-----:R-:W2:Y:S04]  /*78bb0*/  LDL.LU R28, [R1+0x334] ;  /* 0x00033400011c7983 */ /* 0x001ea80000300800 */
[----:B------:R0:W-:Y:S04]  /*78bc0*/  STL [R1+0x24], R2 ;  /* 0x0000240201007387 */ /* 0x0001e80000100800 */
[----:B-1----:R-:W2:Y:S01]  /*78bd0*/  LDL.LU R15, [R1+0x3a4] ;  /* 0x0003a400010f7983 */ /* 0x002ea20000300800 */
[----:B------:R-:W-:-:S05]  /*78be0*/  IMAD.MOV.U32 R27, RZ, RZ, c[0x0][0x1c8] ;  /* 0x00007200ff1b7624 */ /* 0x000fca00078e00ff */
[----:B0-----:R-:W-:Y:S02]  /*78bf0*/  LEA R2, R27, R2, 0x1 ;  /* 0x000000021b027211 */ /* 0x001fe400078e08ff */
[----:B------:R-:W-:-:S03]  /*78c00*/  LEA R16, P1, R18, R0, 0x1 ;  /* 0x0000000012107211 */ /* 0x000fc600078208ff */
[----:B------:R0:W-:Y:S01]  /*78c10*/  STL [R1+0x2c], R2 ;  /* 0x00002c0201007387 */ /* 0x0001e20000100800 */
[----:B------:R-:W-:Y:S02]  /*78c20*/  LEA.HI.X.SX32 R17, R18, R3, 0x1, P1 ;  /* 0x0000000312117211 */ /* 0x000fe400008f0eff */
[----:B---3--:R-:W-:Y:S02]  /*78c30*/  PRMT R18, R24, 0x7632, R18 ;  /* 0x0000763218127816 */ /* 0x008fe40000000012 */
[----:B------:R-:W-:Y:S02]  /*78c40*/  LEA R14, P1, R5, R0, 0x1 ;  /* 0x00000000050e7211 */ /* 0x000fe400078208ff */
[----:B0-----:R-:W-:-:S05]  /*78c50*/  LEA R2, R27, R2, 0x1 ;  /* 0x000000021b027211 */ /* 0x001fca00078e08ff */
[----:B------:R-:W-:-:S05]  /*78c60*/  IMAD R24, R27, 0x2, R2 ;  /* 0x000000021b187824 */ /* 0x000fca00078e0202 */
[----:B------:R0:W-:Y:S02]  /*78c70*/  STL [R1+0x44], R24 ;  /* 0x0000441801007387 */ /* 0x0001e40000100800 */
[----:B0-----:R-:W-:-:S04]  /*78c80*/  LEA R24, R27, R24, 0x1 ;  /* 0x000000181b187211 */ /* 0x001fc800078e08ff */
[----:B------:R-:W-:Y:S02]  /*78c90*/  LEA R27, R27, R24, 0x1 ;  /* 0x000000181b1b7211 */ /* 0x000fe400078e08ff */
[----:B--2---:R-:W-:Y:S02]  /*78ca0*/  PRMT R19, R15, 0x7632, R19 ;  /* 0x000076320f137816 */ /* 0x004fe40000000013 */
[----:B------:R-:W-:-:S03]  /*78cb0*/  LEA.HI.X.SX32 R15, R5, R3, 0x1, P1 ;  /* 0x00000003050f7211 */ /* 0x000fc600008f0eff */
[----:B------:R5:W-:Y:S04]  /*78cc0*/  STG.E.U16 [R16.64], R19 ;  /* 0x0000001310007986 */ /* 0x000be8000c101504 */
[----:B------:R0:W-:Y:S01]  /*78cd0*/  STG.E.U16 [R14.64], R18 ;  /* 0x000000120e007986 */ /* 0x0001e2000c101504 */
[----:B-----5:R-:W-:-:S04]  /*78ce0*/  LEA R16, P1, R23, R0, 0x1 ;  /* 0x0000000017107211 */ /* 0x020fc800078208ff */
[----:B------:R-:W-:Y:S02]  /*78cf0*/  LEA.HI.X.SX32 R17, R23, R3, 0x1, P1 ;  /* 0x0000000317117211 */ /* 0x000fe400008f0eff */
[----:B------:R-:W2:Y:S04]  /*78d00*/  LDL.LU R23, [R1+0x344] ;  /* 0x0003440001177983 */ /* 0x000ea80000300800 */
[----:B------:R1:W-:Y:S04]  /*78d10*/  STL [R1+0x40], R24 ;  /* 0x0000401801007387 */ /* 0x0003e80000100800 */
[----:B0-----:R-:W3:Y:S04]  /*78d20*/  LDL.LU R15, [R1+0x364] ;  /* 0x00036400010f7983 */ /* 0x001ee80000300800 */
[----:B-1----:R-:W5:Y:S01]  /*78d30*/  LDL.LU R24, [R1+0x1f78] ;  /* 0x001f780001187983 */ /* 0x002f620000300800 */
[----:B------:R-:W-:-:S02]  /*78d40*/  LEA R14, P1, R25, R0, 0x1 ;  /* 0x00000000190e7211 */ /* 0x000fc400078208ff */
[----:B----4-:R-:W-:Y:S01]  /*78d50*/  PRMT R5, R29, 0x7632, R5 ;  /* 0x000076321d057816 */ /* 0x010fe20000000005 */
[----:B------:R0:W-:Y:S01]  /*78d60*/  STL [R1+0x38], R27 ;  /* 0x0000381b01007387 */ /* 0x0001e20000100800 */
[----:B---3--:R-:W-:Y:S02]  /*78d70*/  PRMT R18, R15, 0x7632, R18 ;  /* 0x000076320f127816 */ /* 0x008fe40000000012 */
[----:B------:R-:W-:Y:S01]  /*78d80*/  LEA.HI.X.SX32 R15, R25, R3, 0x1, P1 ;  /* 0x00000003190f7211 */ /* 0x000fe200008f0eff */
[----:B------:R-:W-:-:S05]  /*78d90*/  IMAD.MOV.U32 R25, RZ, RZ, c[0x0][0x1c8] ;  /* 0x00007200ff197624 */ /* 0x000fca00078e00ff */
[C---:B------:R-:W-:Y:S02]  /*78da0*/  LEA R29, R25.reuse, R27, 0x1 ;  /* 0x0000001b191d7211 */ /* 0x040fe400078e08ff */
[----:B0-----:R-:W3:Y:S02]  /*78db0*/  LDL.LU R27, [R1+0x314] ;  /* 0x00031400011b7983 */ /* 0x001ee40000300800 */
[----:B------:R-:W-:Y:S02]  /*78dc0*/  LEA R25, R25, R29, 0x1 ;  /* 0x0000001d19197211 */ /* 0x000fe400078e08ff */
[----:B------:R0:W-:Y:S04]  /*78dd0*/  STL [R1+0x30], R29 ;  /* 0x0000301d01007387 */ /* 0x0001e80000100800 */
[----:B0-----:R-:W4:Y:S04]  /*78de0*/  LDL.LU R29, [R1+0x1f74] ;  /* 0x001f7400011d7983 */ /* 0x001f280000300800 */
[----:B------:R5:W-:Y:S02]  /*78df0*/  STG.E.U16 [R16.64], R18 ;  /* 0x0000001210007986 */ /* 0x000be4000c101504 */
[----:B-----5:R-:W-:-:S04]  /*78e00*/  LEA R16, P1, R24, R0, 0x1 ;  /* 0x0000000018107211 */ /* 0x020fc800078208ff */
[----:B------:R-:W-:Y:S01]  /*78e10*/  LEA.HI.X.SX32 R17, R24, R3, 0x1, P1 ;  /* 0x0000000318117211 */ /* 0x000fe200008f0eff */
[----:B------:R-:W-:Y:S01]  /*78e20*/  IMAD.MOV.U32 R24, RZ, RZ, c[0x0][0x1c8] ;  /* 0x00007200ff187624 */ /* 0x000fe200078e00ff */
[----:B--2---:R-:W-:-:S04]  /*78e30*/  PRMT R19, R23, 0x7632, R19 ;  /* 0x0000763217137816 */ /* 0x004fc80000000013 */
[C---:B------:R-:W-:Y:S01]  /*78e40*/  LEA R18, R24.reuse, R25, 0x1 ;  /* 0x0000001918127211 */ /* 0x040fe200078e08ff */
[----:B------:R-:W-:Y:S03]  /*78e50*/  STL [R1+0x28], R25 ;  /* 0x0000281901007387 */ /* 0x000fe60000100800 */
[C---:B------:R-:W-:Y:S01]  /*78e60*/  LEA R23, R24.reuse, R18, 0x1 ;  /* 0x0000001218177211 */ /* 0x040fe200078e08ff */
[----:B------:R-:W-:Y:S04]  /*78e70*/  STG.E.U16 [R14.64], R5 ;  /* 0x000000050e007986 */ /* 0x000fe8000c101504 */
[----:B------:R-:W-:Y:S04]  /*78e80*/  STL [R1+0x20], R18 ;  /* 0x0000201201007387 */ /* 0x000fe80000100800 */
[----:B------:R-:W-:Y:S04]  /*78e90*/  STL [R1+0x1c], R23 ;  /* 0x00001c1701007387 */ /* 0x000fe80000100800 */
[----:B------:R0:W-:Y:S04]  /*78ea0*/  STG.E.U16 [R16.64], R19 ;  /* 0x0000001310007986 */ /* 0x0001e8000c101504 */
[----:B0-----:R-:W2:Y:S01]  /*78eb0*/  LDL R16, [R1+0x508] ;  /* 0x0005080001107983 */ /* 0x001ea20000100800 */
[----:B------:R-:W-:Y:S01]  /*78ec0*/  LEA R14, P1, R7, R0, 0x1 ;  /* 0x00000000070e7211 */ /* 0x000fe200078208ff */
[----:B------:R-:W-:-:S03]  /*78ed0*/  IMAD R23, R24, 0x2, R23 ;  /* 0x0000000218177824 */ /* 0x000fc600078e0217 */
[----:B------:R-:W-:Y:S02]  /*78ee0*/  LEA.HI.X.SX32 R15, R7, R3, 0x1, P1 ;  /* 0x00000003070f7211 */ /* 0x000fe400008f0eff */
[----:B------:R-:W5:Y:S01]  /*78ef0*/  LDL R7, [R1+0x4e8] ;  /* 0x0004e80001077983 */ /* 0x000f620000100800 */
[----:B------:R-:W-:-:S03]  /*78f00*/  PRMT R5, R28, 0x7632, R5 ;  /* 0x000076321c057816 */ /* 0x000fc60000000005 */
[----:B------:R0:W-:Y:S04]  /*78f10*/  STL [R1+0x18], R23 ;  /* 0x0000181701007387 */ /* 0x0001e80000100800 */
[----:B------:R-:W5:Y:S01]  /*78f20*/  LDL R17, [R1+0x4f8] ;  /* 0x0004f80001117983 */ /* 0x000f620000100800 */
[----:B------:R-:W-:-:S03]  /*78f30*/  LEA R18, P1, R8, R0, 0x1 ;  /* 0x0000000008127211 */ /* 0x000fc600078208ff */
[----:B------:R1:W-:Y:S01]  /*78f40*/  STG.E.U16 [R14.64], R5 ;  /* 0x000000050e007986 */ /* 0x0003e2000c101504 */
[----:B------:R-:W-:Y:S02]  /*78f50*/  LEA.HI.X.SX32 R19, R8, R3, 0x1, P1 ;  /* 0x0000000308137211 */ /* 0x000fe400008f0eff */
[----:B0-----:R-:W-:-:S05]  /*78f60*/  LEA R23, R24, R23, 0x1 ;  /* 0x0000001718177211 */ /* 0x001fca00078e08ff */
[----:B------:R0:W-:Y:S04]  /*78f70*/  STL [R1+0x14], R23 ;  /* 0x0000141701007387 */ /* 0x0001e80000100800 */
[----:B------:R-:W5:Y:S01]  /*78f80*/  LDL R25, [R1+0x4d8] ;  /* 0x0004d80001197983 */ /* 0x000f620000100800 */
[----:B------:R-:W-:-:S04]  /*78f90*/  LEA R8, P1, R9, R0, 0x1 ;  /* 0x0000000009087211 */ /* 0x000fc800078208ff */
[----:B------:R-:W-:Y:S02]  /*78fa0*/  LEA.HI.X.SX32 R9, R9, R3, 0x1, P1 ;  /* 0x0000000309097211 */ /* 0x000fe400008f0eff */
[----:B-1----:R-:W-:-:S04]  /*78fb0*/  LEA R14, P1, R10, R0, 0x1 ;  /* 0x000000000a0e7211 */ /* 0x002fc800078208ff */
[----:B------:R-:W-:Y:S02]  /*78fc0*/  LEA.HI.X.SX32 R15, R10, R3, 0x1, P1 ;  /* 0x000000030a0f7211 */ /* 0x000fe400008f0eff */
[----:B----4-:R-:W-:-:S05]  /*78fd0*/  PRMT R5, R29, 0x7632, R5 ;  /* 0x000076321d057816 */ /* 0x010fca0000000005 */
[----:B------:R1:W-:Y:S01]  /*78fe0*/  STG.E.U16 [R18.64], R5 ;  /* 0x0000000512007986 */ /* 0x0003e2000c101504 */
[----:B------:R-:W-:-:S03]  /*78ff0*/  LEA R29, R24, R23, 0x1 ;  /* 0x00000017181d7211 */ /* 0x000fc600078e08ff */
[----:B0-----:R-:W4:Y:S04]  /*79000*/  LDL R23, [R1+0x4c8] ;  /* 0x0004c80001177983 */ /* 0x001f280000100800 */
[----:B-1----:R-:W4:Y:S01]  /*79010*/  LDL R19, [R1+0x4b8] ;  /* 0x0004b80001137983 */ /* 0x002f220000100800 */
[----:B---3--:R-:W-:-:S05]  /*79020*/  PRMT R5, R27, 0x7632, R5 ;  /* 0x000076321b057816 */ /* 0x008fca0000000005 */
[----:B------:R-:W-:Y:S04]  /*79030*/  STG.E.U16 [R8.64], R5 ;  /* 0x0000000508007986 */ /* 0x000fe8000c101504 */
[----:B--2---:R0:W-:Y:S04]  /*79040*/  STG.E.U16 [R14.64], R16 ;  /* 0x000000100e007986 */ /* 0x0041e8000c101504 */
[----:B0-----:R-:W2:Y:S01]  /*79050*/  LDL R16, [R1+0x4a8] ;  /* 0x0004a80001107983 */ /* 0x001ea20000100800 */
[----:B------:R-:W-:-:S05]  /*79060*/  IMAD R28, R24, 0x2, R29 ;  /* 0x00000002181c7824 */ /* 0x000fca00078e021d */
[----:B------:R-:W-:-:S04]  /*79070*/  LEA R18, R24, R28, 0x1 ;  /* 0x0000001c18127211 */ /* 0x000fc800078e08ff */
[----:B------:R-:W-:Y:S02]  /*79080*/  LEA R18, R24, R18, 0x1 ;  /* 0x0000001218127211 */ /* 0x000fe400078e08ff */
[----:B------:R-:W-:-:S03]  /*79090*/  LEA R10, P1, R11, R0, 0x1 ;  /* 0x000000000b0a7211 */ /* 0x000fc600078208ff */
[----:B------:R-:W-:Y:S01]  /*790a0*/  IMAD R27, R24, 0x2, R18 ;  /* 0x00000002181b7824 */ /* 0x000fe200078e0212 */
[----:B------:R-:W-:Y:S02]  /*790b0*/  LEA.HI.X.SX32 R11, R11, R3, 0x1, P1 ;  /* 0x000000030b0b7211 */ /* 0x000fe400008f0eff */
[-C--:B------:R-:W-:Y:S02]  /*790c0*/  LEA R8, P1, R12, R0.reuse, 0x1 ;  /* 0x000000000c087211 */ /* 0x080fe400078208ff */
[----:B------:R-:W-:Y:S02]  /*790d0*/  LEA R5, R24, R27, 0x1 ;  /* 0x0000001b18057211 */ /* 0x000fe400078e08ff */
[----:B------:R-:W-:Y:S02]  /*790e0*/  LEA.HI.X.SX32 R9, R12, R3, 0x1, P1 ;  /* 0x000000030c097211 */ /* 0x000fe400008f0eff */
[----:B------:R-:W-:Y:S01]  /*790f0*/  LEA R5, R24, R5, 0x1 ;  /* 0x0000000518057211 */ /* 0x000fe200078e08ff */
[----:B-----5:R0:W-:Y:S01]  /*79100*/  STG.E.U16 [R10.64], R17 ;  /* 0x000000110a007986 */ /* 0x0201e2000c101504 */
[----:B------:R-:W-:-:S03]  /*79110*/  LEA R12, P1, R13, R0, 0x1 ;  /* 0x000000000d0c7211 */ /* 0x000fc600078208ff */
[----:B------:R1:W-:Y:S01]  /*79120*/  STG.E.U16 [R8.64], R7 ;  /* 0x0000000708007986 */ /* 0x0003e2000c101504 */
[-C--:B------:R-:W-:Y:S02]  /*79130*/  LEA.HI.X.SX32 R13, R13, R3.reuse, 0x1, P1 ;  /* 0x000000030d0d7211 */ /* 0x080fe400008f0eff */
[----:B0-----:R-:W-:Y:S01]  /*79140*/  LEA R10, P1, R6, R0, 0x1 ;  /* 0x00000000060a7211 */ /* 0x001fe200078208ff */
[----:B------:R-:W3:Y:S01]  /*79150*/  LDL R17, [R1+0x498] ;  /* 0x0004980001117983 */ /* 0x000ee20000100800 */
[----:B-1----:R-:W-:Y:S02]  /*79160*/  IMAD R9, R24, 0x2, R5 ;  /* 0x0000000218097824 */ /* 0x002fe400078e0205 */
[----:B------:R-:W-:-:S03]  /*79170*/  LEA.HI.X.SX32 R11, R6, R3, 0x1, P1 ;  /* 0x00000003060b7211 */ /* 0x000fc600008f0eff */
[----:B------:R-:W-:Y:S02]  /*79180*/  LEA R18, R24, R9, 0x1 ;  /* 0x0000000918127211 */ /* 0x000fe400078e08ff */
[----:B------:R-:W-:Y:S02]  /*79190*/  LEA R6, P1, R4, R0, 0x1 ;  /* 0x0000000004067211 */ /* 0x000fe400078208ff */
[----:B------:R-:W-:Y:S02]  /*791a0*/  LEA R8, R24, R18, 0x1 ;  /* 0x0000001218087211 */ /* 0x000fe400078e08ff */
[-C--:B------:R-:W-:Y:S02]  /*791b0*/  LEA.HI.X.SX32 R7, R4, R3.reuse, 0x1, P1 ;  /* 0x0000000304077211 */ /* 0x080fe400008f0eff */
[C---:B------:R-:W-:Y:S01]  /*791c0*/  LEA R14, P1, R26.reuse, R0, 0x1 ;  /* 0x000000001a0e7211 */ /* 0x040fe200078208ff */
[----:B------:R0:W-:Y:S03]  /*791d0*/  STL.64 [R1+0x1f58], R8 ;  /* 0x001f580801007387 */ /* 0x0001e60000100a00 */
[----:B------:R-:W-:-:S02]  /*791e0*/  LEA.HI.X.SX32 R15, R26, R3, 0x1, P1 ;  /* 0x000000031a0f7211 */ /* 0x000fc400008f0eff */
[----:B0-----:R-:W-:Y:S01]  /*791f0*/  MOV R9, c[0x0][0x1c8] ;  /* 0x0000720000097a02 */ /* 0x001fe20000000f00 */
[----:B----4-:R0:W-:Y:S04]  /*79200*/  STG.E.U16 [R12.64], R19 ;  /* 0x000000130c007986 */ /* 0x0101e8000c101504 */
[----:B------:R1:W-:Y:S04]  /*79210*/  STG.E.U16 [R10.64], R25 ;  /* 0x000000190a007986 */ /* 0x0003e8000c101504 */
[----:B------:R4:W-:Y:S01]  /*79220*/  STG.E.U16 [R6.64], R23 ;  /* 0x0000001706007986 */ /* 0x0009e2000c101504 */
[----:B0-----:R-:W-:Y:S01]  /*79230*/  LEA R12, P1, R22, R0, 0x1 ;  /* 0x00000000160c7211 */ /* 0x001fe200078208ff */
[----:B-1----:R-:W-:-:S03]  /*79240*/  IMAD R11, R24, 0x2, R8 ;  /* 0x00000002180b7824 */ /* 0x002fc600078e0208 */
[----:B------:R-:W-:Y:S01]  /*79250*/  LEA.HI.X.SX32 R13, R22, R3, 0x1, P1 ;  /* 0x00000003160d7211 */ /* 0x000fe200008f0eff */
[----:B------:R-:W5:Y:S01]  /*79260*/  LDL.LU R8, [R1+0x24] ;  /* 0x0000240001087983 */ /* 0x000f620000300800 */
[----:B------:R-:W-:-:S03]  /*79270*/  LEA R19, R9, R11, 0x1 ;  /* 0x0000000b09137211 */ /* 0x000fc600078e08ff */
[----:B------:R-:W5:Y:S01]  /*79280*/  LDL R25, [R1+0x468] ;  /* 0x0004680001197983 */ /* 0x000f620000100800 */
[-C--:B----4-:R-:W-:Y:S01]  /*79290*/  LEA R6, P1, R21, R0.reuse, 0x1 ;  /* 0x0000000015067211 */ /* 0x090fe200078208ff */
[----:B------:R-:W-:Y:S02]  /*792a0*/  IMAD R10, R9, 0x2, R19 ;  /* 0x00000002090a7824 */ /* 0x000fe400078e0213 */
[----:B------:R-:W4:Y:S01]  /*792b0*/  LDL.LU R23, [R1+0x2c] ;  /* 0x00002c0001177983 */ /* 0x000f220000300800 */
[----:B------:R-:W-:Y:S02]  /*792c0*/  LEA R24, R24, R21, 0x1 ;  /* 0x0000001518187211 */ /* 0x000fe400078e08ff */
[----:B------:R-:W-:Y:S01]  /*792d0*/  LEA.HI.X.SX32 R7, R21, R3, 0x1, P1 ;  /* 0x0000000315077211 */ /* 0x000fe200008f0eff */
[----:B------:R-:W4:Y:S04]  /*792e0*/  LDL R26, [R1+0x458] ;  /* 0x00045800011a7983 */ /* 0x000f280000100800 */
[----:B------:R-:W4:Y:S04]  /*792f0*/  LDL R21, [R1+0x478] ;  /* 0x0004780001157983 */ /* 0x000f280000100800 */
[----:B------:R0:W-:Y:S04]  /*79300*/  STL.64 [R1+0x1f60], R10 ;  /* 0x001f600a01007387 */ /* 0x0001e80000100a00 */
[----:B0-----:R-:W4:Y:S04]  /*79310*/  LDL R11, [R1+0x488] ;  /* 0x00048800010b7983 */ /* 0x001f280000100800 */
[----:B--2---:R0:W-:Y:S02]  /*79320*/  STG.E.U16 [R14.64], R16 ;  /* 0x000000100e007986 */ /* 0x0041e4000c101504 */
[----:B0-----:R-:W-:-:S04]  /*79330*/  LEA R14, P1, R24, R0, 0x1 ;  /* 0x00000000180e7211 */ /* 0x001fc800078208ff */
[----:B------:R-:W-:Y:S02]  /*79340*/  LEA.HI.X.SX32 R15, R24, R3, 0x1, P1 ;  /* 0x00000003180f7211 */ /* 0x000fe400008f0eff */
[----:B------:R-:W2:Y:S01]  /*79350*/  LDL R24, [R1+0x448] ;  /* 0x0004480001187983 */ /* 0x000ea20000100800 */
[----:B------:R-:W-:Y:S02]  /*79360*/  LEA R4, R9, R10, 0x1 ;  /* 0x0000000a09047211 */ /* 0x000fe400078e08ff */
[----:B------:R-:W-:-:S03]  /*79370*/  MOV R22, c[0x0][0x1c8] ;  /* 0x0000720000167a02 */ /* 0x000fc60000000f00 */
[C---:B------:R-:W-:Y:S01]  /*79380*/  IMAD R18, R9.reuse, 0x2, R4 ;  /* 0x0000000209127824 */ /* 0x040fe200078e0204 */
[----:B------:R-:W-:Y:S02]  /*79390*/  LEA R16, P1, R20, R0, 0x1 ;  /* 0x0000000014107211 */ /* 0x000fe400078208ff */
[----:B------:R-:W-:Y:S01]  /*793a0*/  LEA R22, R22, R20, 0x1 ;  /* 0x0000001416167211 */ /* 0x000fe200078e08ff */
[----:B---3--:R0:W-:Y:S04]  /*793b0*/  STG.E.U16 [R12.64], R17 ;  /* 0x000000110c007986 */ /* 0x0081e8000c101504 */
[----:B------:R1:W-:Y:S01]  /*793c0*/  STL.64 [R1+0x1f68], R4 ;  /* 0x001f680401007387 */ /* 0x0003e20000100a00 */
[-C--:B0-----:R-:W-:Y:S02]  /*793d0*/  LEA.HI.X.SX32 R17, R20, R3.reuse, 0x1, P1 ;  /* 0x0000000314117211 */ /* 0x081fe400008f0eff */
[C---:B------:R-:W-:Y:S01]  /*793e0*/  LEA R12, P1, R22.reuse, R0, 0x1 ;  /* 0x00000000160c7211 */ /* 0x040fe200078208ff */
[----:B-1----:R-:W3:Y:S03]  /*793f0*/  LDL.LU R4, [R1+0x44] ;  /* 0x0000440001047983 */ /* 0x002ee60000300800 */
[----:B------:R-:W-:Y:S01]  /*79400*/  LEA.HI.X.SX32 R13, R22, R3, 0x1, P1 ;  /* 0x00000003160d7211 */ /* 0x000fe200008f0eff */
[----:B------:R-:W3:Y:S04]  /*79410*/  LDL R5, [R1+0x408] ;  /* 0x0004080001057983 */ /* 0x000ee80000100800 */
[----:B------:R-:W3:Y:S04]  /*79420*/  LDL.LU R10, [R1+0x520] ;  /* 0x00052000010a7983 */ /* 0x000ee80000300800 */
[----:B----4-:R0:W-:Y:S02]  /*79430*/  STG.E.U16 [R6.64], R11 ;  /* 0x0000000b06007986 */ /* 0x0101e4000c101504 */
[----:B0-----:R-:W-:-:S02]  /*79440*/  IMAD R7, R9, 0x2, R18 ;  /* 0x0000000209077824 */ /* 0x001fc400078e0212 */
[----:B------:R0:W-:Y:S03]  /*79450*/  STG.E.U16 [R14.64], R21 ;  /* 0x000000150e007986 */ /* 0x0001e6000c101504 */
[C---:B------:R-:W-:Y:S01]  /*79460*/  LEA R6, R9.reuse, R7, 0x1 ;  /* 0x0000000709067211 */ /* 0x040fe200078e08ff */
[----:B-----5:R1:W-:Y:S04]  /*79470*/  STG.E.U16 [R16.64], R25 ;  /* 0x0000001910007986 */ /* 0x0203e8000c101504 */
[----:B------:R4:W-:Y:S01]  /*79480*/  STL.64 [R1+0x1f50], R6 ;  /* 0x001f500601007387 */ /* 0x0009e20000100a00 */
[----:B------:R-:W-:Y:S02]  /*79490*/  LEA R20, R9, R6, 0x1 ;  /* 0x0000000609147211 */ /* 0x000fe400078e08ff */
[----:B0-----:R-:W-:-:S04]  /*794a0*/  LEA R14, P1, R8, R0, 0x1 ;  /* 0x00000000080e7211 */ /* 0x001fc800078208ff */
[-C--:B------:R-:W-:Y:S01]  /*794b0*/  LEA.HI.X.SX32 R15, R8, R3.reuse, 0x1, P1 ;  /* 0x00000003080f7211 */ /* 0x080fe200008f0eff */
[----:B-1----:R-:W5:Y:S01]  /*794c0*/  LDL.LU R25, [R1+0x40] ;  /* 0x0000400001197983 */ /* 0x002f620000300800 */
[----:B----4-:R-:W-:Y:S01]  /*794d0*/  IMAD.MOV.U32 R7, RZ, RZ, c[0x0][0x1c8] ;  /* 0x00007200ff077624 */ /* 0x010fe200078e00ff */
[----:B------:R-:W-:Y:S02]  /*794e0*/  LEA R16, P1, R23, R0, 0x1 ;  /* 0x0000000017107211 */ /* 0x000fe400078208ff */
[----:B------:R0:W-:Y:S02]  /*794f0*/  STG.E.U16 [R12.64], R26 ;  /* 0x0000001a0c007986 */ /* 0x0001e4000c101504 */
[----:B------:R-:W-:Y:S02]  /*79500*/  LEA R21, R7, R20, 0x1 ;  /* 0x0000001407157211 */ /* 0x000fe400078e08ff */
[----:B------:R-:W4:Y:S01]  /*79510*/  LDL R11, [R1+0x3f8] ;  /* 0x0003f800010b7983 */ /* 0x000f220000100800 */
[----:B------:R-:W-:-:S02]  /*79520*/  LEA.HI.X.SX32 R17, R23, R3, 0x1, P1 ;  /* 0x0000000317117211 */ /* 0x000fc400008f0eff */
[----:B------:R-:W-:Y:S01]  /*79530*/  LEA R22, R7, R21, 0x1 ;  /* 0x0000001507167211 */ /* 0x000fe200078e08ff */
[----:B------:R1:W-:Y:S01]  /*79540*/  STL.64 [R1+0x1f48], R20 ;  /* 0x001f481401007387 */ /* 0x0003e20000100a00 */
[----:B0-----:R-:W-:-:S03]  /*79550*/  LEA R12, P1, R2, R0, 0x1 ;  /* 0x00000000020c7211 */ /* 0x001fc600078208ff */
[----:B--2---:R0:W-:Y:S01]  /*79560*/  STG.E.U16 [R14.64], R24 ;  /* 0x000000180e007986 */ /* 0x0041e2000c101504 */
[----:B------:R-:W-:-:S03]  /*79570*/  LEA.HI.X.SX32 R13, R2, R3, 0x1, P1 ;  /* 0x00000003020d7211 */ /* 0x000fc600008f0eff */
[----:B-1----:R-:W2:Y:S04]  /*79580*/  LDL.LU R20, [R1+0x28] ;  /* 0x0000280001147983 */ /* 0x002ea80000300800 */
[----:B------:R-:W2:Y:S04]  /*79590*/  LDL.LU R21, [R1+0x20] ;  /* 0x0000200001157983 */ /* 0x000ea80000300800 */
[----:B------:R-:W2:Y:S04]  /*795a0*/  LDL.LU R26, [R1+0x1c] ;  /* 0x00001c00011a7983 */ /* 0x000ea80000300800 */
[----:B------:R-:W2:Y:S04]  /*795b0*/  LDL.LU R2, [R1+0x1f70] ;  /* 0x001f700001027983 */ /* 0x000ea80000300800 */
[----:B------:R-:W2:Y:S04]  /*795c0*/  LDL.LU R6, [R1+0x18] ;  /* 0x0000180001067983 */ /* 0x000ea80000300800 */
[----:B------:R-:W2:Y:S04]  /*795d0*/  LDL.LU R8, [R1+0x14] ;  /* 0x0000140001087983 */ /* 0x000ea80000300800 */
[----:B0-----:R-:W2:Y:S01]  /*795e0*/  LDL R15, [R1+0x438] ;  /* 0x00043800010f7983 */ /* 0x001ea20000100800 */
[----:B---3--:R-:W-:Y:S01]  /*795f0*/  LEA R14, P1, R4, R0, 0x1 ;  /* 0x00000000040e7211 */ /* 0x008fe200078208ff */
[----:B------:R-:W-:-:S02]  /*79600*/  IMAD R23, R7, 0x2, R22 ;  /* 0x0000000207177824 */ /* 0x000fc400078e0216 */
[----:B--2---:R0:W-:Y:S04]  /*79610*/  STG.E.U16 [R16.64], R15 ;  /* 0x0000000f10007986 */ /* 0x0041e8000c101504 */
[----:B------:R1:W-:Y:S04]  /*79620*/  STG.E.U16 [R12.64], R5 ;  /* 0x000000050c007986 */ /* 0x0003e8000c101504 */
[----:B0-----:R-:W2:Y:S04]  /*79630*/  LDL.LU R17, [R1+0x30] ;  /* 0x0000300001117983 */ /* 0x001ea80000300800 */
[----:B-1----:R-:W3:Y:S01]  /*79640*/  LDL.LU R13, [R1+0x38] ;  /* 0x00003800010d7983 */ /* 0x002ee20000300800 */
[----:B------:R-:W-:-:S02]  /*79650*/  LEA.HI.X.SX32 R15, R4, R3, 0x1, P1 ;  /* 0x00000003040f7211 */ /* 0x000fc400008f0eff */
[----:B------:R-:W-:Y:S02]  /*79660*/  FSEL R4, R10, -INF , P2 ;  /* 0xff8000000a047808 */ /* 0x000fe40001000000 */
[----:B------:R-:W-:-:S03]  /*79670*/  LEA R24, R7, R23, 0x1 ;  /* 0x0000001707187211 */ /* 0x000fc600078e08ff */
[----:B------:R5:W-:Y:S01]  /*79680*/  STL [R1+0x310], R4 ;  /* 0x0003100401007387 */ /* 0x000be20000100800 */
[----:B------:R-:W-:-:S03]  /*79690*/  LEA R16, R7, R24, 0x1 ;  /* 0x0000001807107211 */ /* 0x000fc600078e08ff */
[----:B----4-:R0:W-:Y:S01]  /*796a0*/  STG.E.U16 [R14.64], R11 ;  /* 0x0000000b0e007986 */ /* 0x0101e2000c101504 */
[----:B-----5:R-:W-:-:S04]  /*796b0*/  LEA R4, P1, R25, R0, 0x1 ;  /* 0x0000000019047211 */ /* 0x020fc800078208ff */
[----:B------:R-:W-:Y:S02]  /*796c0*/  LEA.HI.X.SX32 R5, R25, R3, 0x1, P1 ;  /* 0x0000000319057211 */ /* 0x000fe400008f0eff */
[C---:B------:R-:W-:Y:S02]  /*796d0*/  LOP3.LUT P5, RZ, R2.reuse, 0x40000, RZ, 0xc0, !PT ;  /* 0x0004000002ff7812 */ /* 0x040fe400078ac0ff */
[C---:B------:R-:W-:Y:S01]  /*796e0*/  LOP3.LUT P6, RZ, R2.reuse, 0x10000, RZ, 0xc0, !PT ;  /* 0x0001000002ff7812 */ /* 0x040fe200078cc0ff */
[----:B------:R2:W-:Y:S01]  /*796f0*/  STL.64 [R1+0x78], R4 ;  /* 0x0000780401007387 */ /* 0x0005e20000100a00 */
[C---:B------:R-:W-:Y:S02]  /*79700*/  LOP3.LUT P4, RZ, R2.reuse, 0x2000, RZ, 0xc0, !PT ;  /* 0x0000200002ff7812 */ /* 0x040fe4000788c0ff */
[----:B------:R-:W-:Y:S01]  /*79710*/  LOP3.LUT P3, RZ, R2, 0x4000, RZ, 0xc0, !PT ;  /* 0x0000400002ff7812 */ /* 0x000fe2000786c0ff */
[----:B------:R-:W-:-:S05]  /*79720*/  IMAD R2, R7, 0x2, R16 ;  /* 0x0000000207027824 */ /* 0x000fca00078e0210 */
[----:B------:R-:W-:-:S04]  /*79730*/  LEA R12, R7, R2, 0x1 ;  /* 0x00000002070c7211 */ /* 0x000fc800078e08ff */
[----:B------:R-:W-:Y:S02]  /*79740*/  LEA R25, R7, R12, 0x1 ;  /* 0x0000000c07197211 */ /* 0x000fe400078e08ff */
[----:B---3--:R-:W-:-:S04]  /*79750*/  LEA R10, P2, R13, R0, 0x1 ;  /* 0x000000000d0a7211 */ /* 0x008fc800078408ff */
[----:B0-----:R-:W-:Y:S02]  /*79760*/  LEA.HI.X.SX32 R11, R13, R3, 0x1, P2 ;  /* 0x000000030d0b7211 */ /* 0x001fe400010f0eff */
[----:B--2---:R-:W-:-:S03]  /*79770*/  LEA R4, P1, R17, R0, 0x1 ;  /* 0x0000000011047211 */ /* 0x004fc600078208ff */
[----:B------:R0:W-:Y:S01]  /*79780*/  STL.64 [R1+0x1f8], R10 ;  /* 0x0001f80a01007387 */ /* 0x0001e20000100a00 */
[----:B------:R-:W-:Y:S02]  /*79790*/  LEA.HI.X.SX32 R5, R17, R3, 0x1, P1 ;  /* 0x0000000311057211 */ /* 0x000fe400008f0eff */
[----:B0-----:R-:W-:-:S03]  /*797a0*/  LEA R10, P2, R20, R0, 0x1 ;  /* 0x00000000140a7211 */ /* 0x001fc600078408ff */
[----:B------:R0:W-:Y:S01]  /*797b0*/  STL.64 [R1+0x208], R4 ;  /* 0x0002080401007387 */ /* 0x0001e20000100a00 */
[----:B------:R-:W-:Y:S01]  /*797c0*/  LEA.HI.X.SX32 R11, R20, R3, 0x1, P2 ;  /* 0x00000003140b7211 */ /* 0x000fe200010f0eff */
[----:B------:R-:W-:-:S04]  /*797d0*/  IMAD R13, R7, 0x2, R25 ;  /* 0x00000002070d7824 */ /* 0x000fc800078e0219 */
[----:B------:R1:W-:Y:S01]  /*797e0*/  STL.64 [R1+0x218], R10 ;  /* 0x0002180a01007387 */ /* 0x0003e20000100a00 */
[----:B0-----:R-:W-:-:S04]  /*797f0*/  LEA R4, P1, R21, R0, 0x1 ;  /* 0x0000000015047211 */ /* 0x001fc800078208ff */
[-C--:B------:R-:W-:Y:S02]  /*79800*/  LEA.HI.X.SX32 R5, R21, R3.reuse, 0x1, P1 ;  /* 0x0000000315057211 */ /* 0x080fe400008f0eff */
[CC--:B-1----:R-:W-:Y:S01]  /*79810*/  LEA R10, P2, R26.reuse, R0.reuse, 0x1 ;  /* 0x000000001a0a7211 */ /* 0x0c2fe200078408ff */
[----:B------:R-:W-:Y:S03]  /*79820*/  STL.64 [R1+0x1f40], R12 ;  /* 0x001f400c01007387 */ /* 0x000fe60000100a00 */
[----:B------:R-:W-:Y:S01]  /*79830*/  LEA.HI.X.SX32 R11, R26, R3, 0x1, P2 ;  /* 0x000000031a0b7211 */ /* 0x000fe200010f0eff */
[----:B------:R0:W-:Y:S04]  /*79840*/  STL.64 [R1+0x228], R4 ;  /* 0x0002280401007387 */ /* 0x0001e80000100a00 */
[----:B------:R1:W-:Y:S01]  /*79850*/  STL.64 [R1+0x238], R10 ;  /* 0x0002380a01007387 */ /* 0x0003e20000100a00 */
[----:B0-----:R-:W-:-:S02]  /*79860*/  LEA R4, P1, R6, R0, 0x1 ;  /* 0x0000000006047211 */ /* 0x001fc400078208ff */
[----:B-1----:R-:W-:Y:S02]  /*79870*/  LEA R10, P2, R8, R0, 0x1 ;  /* 0x00000000080a7211 */ /* 0x002fe400078408ff */
[-C--:B------:R-:W-:Y:S02]  /*79880*/  LEA.HI.X.SX32 R5, R6, R3.reuse, 0x1, P1 ;  /* 0x0000000306057211 */ /* 0x080fe400008f0eff */
[----:B------:R-:W-:Y:S02]  /*79890*/  LEA.HI.X.SX32 R11, R8, R3, 0x1, P2 ;  /* 0x00000003080b7211 */ /* 0x000fe400010f0eff */
[----:B------:R-:W-:Y:S01]  /*798a0*/  MOV R21, c[0x0][0x1c8] ;  /* 0x0000720000157a02 */ /* 0x000fe20000000f00 */
[----:B------:R0:W-:Y:S01]  /*798b0*/  STL.64 [R1+0x248], R4 ;  /* 0x0002480401007387 */ /* 0x0001e20000100a00 */
[----:B------:R-:W-:Y:S02]  /*798c0*/  LEA R14, R7, R13, 0x1 ;  /* 0x0000000d070e7211 */ /* 0x000fe400078e08ff */
[C---:B------:R-:W-:Y:S01]  /*798d0*/  LEA R6, R21.reuse, R28, 0x1 ;  /* 0x0000001c15067211 */ /* 0x040fe200078e08ff */
[----:B------:R1:W-:Y:S01]  /*798e0*/  STL.64 [R1+0x258], R10 ;  /* 0x0002580a01007387 */ /* 0x0003e20000100a00 */
[----:B------:R-:W-:Y:S01]  /*798f0*/  IMAD R8, R21, 0x2, R28 ;  /* 0x0000000215087824 */ /* 0x000fe200078e021c */
[----:B------:R-:W-:-:S02]  /*79900*/  LEA R26, R7, R14, 0x1 ;  /* 0x0000000e071a7211 */ /* 0x000fc400078e08ff */
[CC--:B0-----:R-:W-:Y:S02]  /*79910*/  LEA R4, P1, R29.reuse, R0.reuse, 0x1 ;  /* 0x000000001d047211 */ /* 0x0c1fe400078208ff */
[-C--:B-1----:R-:W-:Y:S02]  /*79920*/  LEA R10, P2, R28, R0.reuse, 0x1 ;  /* 0x000000001c0a7211 */ /* 0x082fe400078408ff */
[-C--:B------:R-:W-:Y:S02]  /*79930*/  LEA.HI.X.SX32 R5, R29, R3.reuse, 0x1, P1 ;  /* 0x000000031d057211 */ /* 0x080fe400008f0eff */
[----:B------:R-:W-:Y:S02]  /*79940*/  LEA R20, P1, R6, R0, 0x1 ;  /* 0x0000000006147211 */ /* 0x000fe400078208ff */
[-C--:B------:R-:W-:Y:S01]  /*79950*/  LEA.HI.X.SX32 R11, R28, R3.reuse, 0x1, P2 ;  /* 0x000000031c0b7211 */ /* 0x080fe200010f0eff */
[----:B------:R-:W-:Y:S01]  /*79960*/  IMAD R17, R7, 0x2, R26 ;  /* 0x0000000207117824 */ /* 0x000fe200078e021a */
[----:B------:R-:W-:Y:S01]  /*79970*/  LEA R8, R21, R8, 0x1 ;  /* 0x0000000815087211 */ /* 0x000fe200078e08ff */
[----:B------:R0:W-:Y:S01]  /*79980*/  STL.64 [R1+0x268], R4 ;  /* 0x0002680401007387 */ /* 0x0001e20000100a00 */
[----:B------:R-:W-:-:S02]  /*79990*/  LEA.HI.X.SX32 R21, R6, R3, 0x1, P1 ;  /* 0x0000000306157211 */ /* 0x000fc400008f0eff */
[----:B------:R-:W-:Y:S02]  /*799a0*/  LEA R6, R9, R27, 0x1 ;  /* 0x0000001b09067211 */ /* 0x000fe400078e08ff */
[C---:B------:R-:W-:Y:S01]  /*799b0*/  LEA R29, R7.reuse, R17, 0x1 ;  /* 0x00000011071d7211 */ /* 0x040fe200078e08ff */
[----:B0-----:R-:W2:Y:S04]  /*799c0*/  LDL.LU.64 R4, [R1+0x1f68] ;  /* 0x001f680001047983 */ /* 0x001ea80000300a00 */
[----:B------:R0:W-:Y:S04]  /*799d0*/  STL.64 [R1+0x278], R10 ;  /* 0x0002780a01007387 */ /* 0x0001e80000100a00 */
[----:B------:R1:W-:Y:S01]  /*799e0*/  STL.64 [R1+0x288], R20 ;  /* 0x0002881401007387 */ /* 0x0003e20000100a00 */
[----:B------:R-:W-:Y:S01]  /*799f0*/  IMAD R28, R7, 0x2, R29 ;  /* 0x00000002071c7824 */ /* 0x000fe200078e021d */
[----:B0-----:R-:W-:-:S02]  /*79a00*/  LEA R10, P2, R8, R0, 0x1 ;  /* 0x00000000080a7211 */ /* 0x001fc400078408ff */
[CC--:B-1----:R-:W-:Y:S02]  /*79a10*/  LEA R20, P1, R27.reuse, R0.reuse, 0x1 ;  /* 0x000000001b147211 */ /* 0x0c2fe400078208ff */
[-C--:B------:R-:W-:Y:S02]  /*79a20*/  LEA.HI.X.SX32 R11, R8, R3.reuse, 0x1, P2 ;  /* 0x00000003080b7211 */ /* 0x080fe400010f0eff */
[C---:B------:R-:W-:Y:S02]  /*79a30*/  LEA R8, P2, R6.reuse, R0, 0x1 ;  /* 0x0000000006087211 */ /* 0x040fe400078408ff */
[-C--:B------:R-:W-:Y:S01]  /*79a40*/  LEA.HI.X.SX32 R21, R27, R3.reuse, 0x1, P1 ;  /* 0x000000031b157211 */ /* 0x080fe200008f0eff */
[----:B------:R0:W-:Y:S01]  /*79a50*/  STL.64 [R1+0x298], R10 ;  /* 0x0002980a01007387 */ /* 0x0001e20000100a00 */
[----:B------:R-:W-:-:S03]  /*79a60*/  LEA.HI.X.SX32 R9, R6, R3, 0x1, P2 ;  /* 0x0000000306097211 */ /* 0x000fc600010f0eff */
[----:B0-----:R-:W3:Y:S04]  /*79a70*/  LDL.LU.64 R10, [R1+0x1f60] ;  /* 0x001f6000010a7983 */ /* 0x001ee80000300a00 */
[----:B------:R-:W-:Y:S04]  /*79a80*/  STL.64 [R1+0x1f38], R28 ;  /* 0x001f381c01007387 */ /* 0x000fe80000100a00 */
[----:B------:R-:W-:Y:S04]  /*79a90*/  STL.64 [R1+0x2a8], R20 ;  /* 0x0002a81401007387 */ /* 0x000fe80000100a00 */
[----:B------:R0:W-:Y:S04]  /*79aa0*/  STL.64 [R1+0x2b8], R8 ;  /* 0x0002b80801007387 */ /* 0x0001e80000100a00 */
[----:B0-----:R-:W4:Y:S01]  /*79ab0*/  LDL.LU.64 R8, [R1+0x1f58] ;  /* 0x001f580001087983 */ /* 0x001f220000300a00 */
[----:B------:R-:W-:-:S02]  /*79ac0*/  LEA R15, R7, R28, 0x1 ;  /* 0x0000001c070f7211 */ /* 0x000fc400078e08ff */
[----:B--2---:R-:W-:-:S04]  /*79ad0*/  LEA R20, P1, R5, R0, 0x1 ;  /* 0x0000000005147211 */ /* 0x004fc800078208ff */
[----:B------:R-:W-:-:S05]  /*79ae0*/  LEA.HI.X.SX32 R21, R5, R3, 0x1, P1 ;  /* 0x0000000305157211 */ /* 0x000fca00008f0eff */
[----:B------:R0:W-:Y:S01]  /*79af0*/  STL.64 [R1+0x2c8], R20 ;  /* 0x0002c81401007387 */ /* 0x0001e20000100a00 */
[-C--:B----4-:R-:W-:Y:S02]  /*79b00*/  LEA R6, P2, R9, R0.reuse, 0x1 ;  /* 0x0000000009067211 */ /* 0x090fe400078408ff */
[----:B------:R-:W-:Y:S02]  /*79b10*/  LEA R12, R7, R9, 0x1 ;  /* 0x00000009070c7211 */ /* 0x000fe400078e08ff */
[----:B------:R-:W-:Y:S02]  /*79b20*/  LEA.HI.X.SX32 R7, R9, R3, 0x1, P2 ;  /* 0x0000000309077211 */ /* 0x000fe400010f0eff */
[----:B0-----:R-:W-:-:S03]  /*79b30*/  LEA R20, P1, R12, R0, 0x1 ;  /* 0x000000000c147211 */ /* 0x001fc600078208ff */
[----:B------:R0:W-:Y:S01]  /*79b40*/  STL.64 [R1+0x2d8], R6 ;  /* 0x0002d80601007387 */ /* 0x0001e20000100a00 */
[----:B------:R-:W-:Y:S02]  /*79b50*/  LEA.HI.X.SX32 R21, R12, R3, 0x1, P1 ;  /* 0x000000030c157211 */ /* 0x000fe400008f0eff */
[----:B0-----:R-:W-:-:S04]  /*79b60*/  LEA R6, P2, R8, R0, 0x1 ;  /* 0x0000000008067211 */ /* 0x001fc800078408ff */
[-C--:B------:R-:W-:Y:S01]  /*79b70*/  LEA.HI.X.SX32 R7, R8, R3.reuse, 0x1, P2 ;  /* 0x0000000308077211 */ /* 0x080fe200010f0eff */
[----:B------:R3:W-:Y:S04]  /*79b80*/  STL.64 [R1+0x308], R20 ;  /* 0x0003081401007387 */ /* 0x0007e80000100a00 */
[----:B------:R0:W-:Y:S01]  /*79b90*/  STL.64 [R1+0x300], R6 ;  /* 0x0003000601007387 */ /* 0x0001e20000100a00 */
[-C--:B---3--:R-:W-:Y:S02]  /*79ba0*/  LEA R20, P1, R11, R0.reuse, 0x1 ;  /* 0x000000000b147211 */ /* 0x088fe400078208ff */
[----:B0-----:R-:W-:Y:S02]  /*79bb0*/  LEA R6, P2, R19, R0, 0x1 ;  /* 0x0000000013067211 */ /* 0x001fe400078408ff */
[----:B------:R-:W-:-:S02]  /*79bc0*/  LEA.HI.X.SX32 R21, R11, R3, 0x1, P1 ;  /* 0x000000030b157211 */ /* 0x000fc400008f0eff */
[----:B------:R-:W-:-:S03]  /*79bd0*/  LEA.HI.X.SX32 R7, R19, R3, 0x1, P2 ;  /* 0x0000000313077211 */ /* 0x000fc600010f0eff */
[----:B------:R0:W-:Y:S04]  /*79be0*/  STL.64 [R1+0x2f8], R20 ;  /* 0x0002f81401007387 */ /* 0x0001e80000100a00 */
[----:B------:R1:W-:Y:S01]  /*79bf0*/  STL.64 [R1+0x2f0], R6 ;  /* 0x0002f00601007387 */ /* 0x0003e20000100a00 */
[-C--:B0-----:R-:W-:Y:S02]  /*79c00*/  LEA R20, P1, R10, R0.reuse, 0x1 ;  /* 0x000000000a147211 */ /* 0x081fe400078208ff */
[----:B-1----:R-:W-:Y:S02]  /*79c10*/  LEA R6, P2, R4, R0, 0x1 ;  /* 0x0000000004067211 */ /* 0x002fe400078408ff */
[-C--:B------:R-:W-:Y:S02]  /*79c20*/  LEA.HI.X.SX32 R21, R10, R3.reuse, 0x1, P1 ;  /* 0x000000030a157211 */ /* 0x080fe400008f0eff */
[----:B------:R-:W-:-:S03]  /*79c30*/  LEA.HI.X.SX32 R7, R4, R3, 0x1, P2 ;  /* 0x0000000304077211 */ /* 0x000fc600010f0eff */
[----:B------:R-:W-:Y:S04]  /*79c40*/  STL.64 [R1+0x2e8], R20 ;  /* 0x0002e81401007387 */ /* 0x000fe80000100a00 */
[----:B------:R0:W-:Y:S04]  /*79c50*/  STL.64 [R1+0x2e0], R6 ;  /* 0x0002e00601007387 */ /* 0x0001e80000100a00 */
[----:B0-----:R-:W2:Y:S01]  /*79c60*/  LDL.LU.64 R6, [R1+0x1f50] ;  /* 0x001f500001067983 */ /* 0x001ea20000300a00 */
[----:B------:R-:W-:-:S04]  /*79c70*/  LEA R20, P1, R18, R0, 0x1 ;  /* 0x0000000012147211 */ /* 0x000fc800078208ff */
[----:B------:R-:W-:-:S05]  /*79c80*/  LEA.HI.X.SX32 R21, R18, R3, 0x1, P1 ;  /* 0x0000000312157211 */ /* 0x000fca00008f0eff */
[----:B------:R0:W-:Y:S04]  /*79c90*/  STL.64 [R1+0x2d0], R20 ;  /* 0x0002d01401007387 */ /* 0x0001e80000100a00 */
[----:B0-----:R-:W3:Y:S01]  /*79ca0*/  LDL.LU.64 R20, [R1+0x1f48] ;  /* 0x001f480001147983 */ /* 0x001ee20000300a00 */
[----:B------:R-:W-:-:S05]  /*79cb0*/  IMAD.MOV.U32 R29, RZ, RZ, c[0x0][0x1c8] ;  /* 0x00007200ff1d7624 */ /* 0x000fca00078e00ff */
[----:B------:R-:W-:-:S05]  /*79cc0*/  LEA R27, R29, R15, 0x1 ;  /* 0x0000000f1d1b7211 */ /* 0x000fca00078e08ff */
[----:B------:R-:W-:-:S05]  /*79cd0*/  IMAD R5, R29, 0x2, R27 ;  /* 0x000000021d057824 */ /* 0x000fca00078e021b */
[----:B------:R-:W-:-:S04]  /*79ce0*/  LEA R9, R29, R5, 0x1 ;  /* 0x000000051d097211 */ /* 0x000fc800078e08ff */
[----:B------:R-:W-:Y:S02]  /*79cf0*/  LEA R8, R29, R9, 0x1 ;  /* 0x000000091d087211 */ /* 0x000fe400078e08ff */
[----:B------:R-:W-:-:S03]  /*79d00*/  MOV R19, R13 ;  /* 0x0000000d00137202 */ /* 0x000fc60000000f00 */
[----:B------:R-:W-:-:S05]  /*79d10*/  IMAD R11, R29, 0x2, R8 ;  /* 0x000000021d0b7824 */ /* 0x000fca00078e0208 */
[----:B------:R-:W-:-:S04]  /*79d20*/  LEA R10, R29, R11, 0x1 ;  /* 0x0000000b1d0a7211 */ /* 0x000fc800078e08ff */
[----:B------:R-:W-:Y:S02]  /*79d30*/  LEA R4, R29, R10, 0x1 ;  /* 0x0000000a1d047211 */ /* 0x000fe400078e08ff */
[----:B--2---:R-:W-:-:S05]  /*79d40*/  LEA R12, P2, R7, R0, 0x1 ;  /* 0x00000000070c7211 */ /* 0x004fca00078408ff */
[----:B------:R0:W-:Y:S01]  /*79d50*/  STL [R1+0x2c0], R12 ;  /* 0x0002c00c01007387 */ /* 0x0001e20000100800 */
[----:B------:R-:W-:Y:S01]  /*79d60*/  IMAD.MOV.U32 R18, RZ, RZ, R12 ;  /* 0x000000ffff127224 */ /* 0x000fe200078e000c */
[----:B------:R-:W-:Y:S02]  /*79d70*/  LEA.HI.X.SX32 R19, R7, R3, 0x1, P2 ;  /* 0x0000000307137211 */ /* 0x000fe400010f0eff */
[----:B0-----:R-:W-:-:S04]  /*79d80*/  LEA R12, P1, R6, R0, 0x1 ;  /* 0x00000000060c7211 */ /* 0x001fc800078208ff */
[----:B------:R-:W-:Y:S01]  /*79d90*/  LEA.HI.X.SX32 R13, R6, R3, 0x1, P1 ;  /* 0x00000003060d7211 */ /* 0x000fe200008f0eff */
[----:B------:R0:W-:Y:S01]  /*79da0*/  STL [R1+0x2c4], R19 ;  /* 0x0002c41301007387 */ /* 0x0001e20000100800 */
[----:B---3--:R-:W-:-:S03]  /*79db0*/  LEA R18, P2, R20, R0, 0x1 ;  /* 0x0000000014127211 */ /* 0x008fc600078408ff */
[----:B------:R1:W-:Y:S01]  /*79dc0*/  STL.64 [R1+0x2b0], R12 ;  /* 0x0002b00c01007387 */ /* 0x0003e20000100a00 */
[----:B------:R-:W-:Y:S02]  /*79dd0*/  LEA R7, R29, R4, 0x1 ;  /* 0x000000041d077211 */ /* 0x000fe400078e08ff */
[----:B0-----:R-:W-:Y:S02]  /*79de0*/  LEA.HI.X.SX32 R19, R20, R3, 0x1, P2 ;  /* 0x0000000314137211 */ /* 0x001fe400010f0eff */
[----:B-1----:R-:W-:-:S04]  /*79df0*/  LEA R12, P1, R21, R0, 0x1 ;  /* 0x00000000150c7211 */ /* 0x002fc800078208ff */
[----:B------:R-:W-:Y:S01]  /*79e00*/  LEA.HI.X.SX32 R13, R21, R3, 0x1, P1 ;  /* 0x00000003150d7211 */ /* 0x000fe200008f0eff */
[----:B------:R-:W-:Y:S01]  /*79e10*/  STL.64 [R1+0x2a0], R18 ;  /* 0x0002a01201007387 */ /* 0x000fe20000100a00 */
[----:B------:R-:W-:-:S03]  /*79e20*/  LEA R28, P2, R22, R0, 0x1 ;  /* 0x00000000161c7211 */ /* 0x000fc600078408ff */
[----:B------:R0:W-:Y:S01]  /*79e30*/  STL.64 [R1+0x290], R12 ;  /* 0x0002900c01007387 */ /* 0x0001e20000100a00 */
[----:B------:R-:W-:Y:S01]  /*79e40*/  IMAD R6, R29, 0x2, R7 ;  /* 0x000000021d067824 */ /* 0x000fe200078e0207 */
[----:B------:R-:W-:Y:S02]  /*79e50*/  LEA.HI.X.SX32 R29, R22, R3, 0x1, P2 ;  /* 0x00000003161d7211 */ /* 0x000fe400010f0eff */
[----:B0-----:R-:W-:-:S04]  /*79e60*/  LEA R12, P1, R23, R0, 0x1 ;  /* 0x00000000170c7211 */ /* 0x001fc800078208ff */
[----:B------:R-:W-:Y:S01]  /*79e70*/  LEA.HI.X.SX32 R13, R23, R3, 0x1, P1 ;  /* 0x00000003170d7211 */ /* 0x000fe200008f0eff */
[----:B------:R-:W-:Y:S04]  /*79e80*/  STL.64 [R1+0x280], R28 ;  /* 0x0002801c01007387 */ /* 0x000fe80000100a00 */
[----:B------:R0:W-:Y:S04]  /*79e90*/  STL.64 [R1+0x270], R12 ;  /* 0x0002700c01007387 */ /* 0x0001e80000100a00 */
[----:B0-----:R-:W2:Y:S01]  /*79ea0*/  LDL.LU.64 R12, [R1+0x1f40] ;  /* 0x001f4000010c7983 */ /* 0x001ea20000300a00 */
[----:B------:R-:W-:-:S04]  /*79eb0*/  LEA R28, P2, R24, R0, 0x1 ;  /* 0x00000000181c7211 */ /* 0x000fc800078408ff */
[----:B------:R-:W-:Y:S02]  /*79ec0*/  LEA.HI.X.SX32 R29, R24, R3, 0x1, P2 ;  /* 0x00000003181d7211 */ /* 0x000fe400010f0eff */
[----:B------:R-:W-:-:S03]  /*79ed0*/  LEA R22, P1, R16, R0, 0x1 ;  /* 0x0000000010167211 */ /* 0x000fc600078208ff */
[----:B------:R0:W-:Y:S01]  /*79ee0*/  STL.64 [R1+0x260], R28 ;  /* 0x0002601c01007387 */ /* 0x0001e20000100a00 */
[----:B------:R-:W-:Y:S02]  /*79ef0*/  LEA.HI.X.SX32 R23, R16, R3, 0x1, P1 ;  /* 0x0000000310177211 */ /* 0x000fe400008f0eff */
[----:B0-----:R-:W-:-:S04]  /*79f00*/  LEA R28, P2, R2, R0, 0x1 ;  /* 0x00000000021c7211 */ /* 0x001fc800078408ff */
[----:B------:R-:W-:Y:S01]  /*79f10*/  LEA.HI.X.SX32 R29, R2, R3, 0x1, P2 ;  /* 0x00000003021d7211 */ /* 0x000fe200010f0eff */
[----:B------:R-:W-:Y:S04]  /*79f20*/  STL.64 [R1+0x250], R22 ;  /* 0x0002501601007387 */ /* 0x000fe80000100a00 */
[----:B------:R0:W-:Y:S02]  /*79f30*/  STL.64 [R1+0x240], R28 ;  /* 0x0002401c01007387 */ /* 0x0001e40000100a00 */
[----:B0-----:R-:W-:-:S04]  /*79f40*/  LEA R28, P2, R25, R0, 0x1 ;  /* 0x00000000191c7211 */ /* 0x001fc800078408ff */
[----:B------:R-:W-:Y:S02]  /*79f50*/  LEA.HI.X.SX32 R29, R25, R3, 0x1, P2 ;  /* 0x00000003191d7211 */ /* 0x000fe400010f0eff */
[----:B--2---:R-:W-:-:S04]  /*79f60*/  LEA R22, P1, R12, R0, 0x1 ;  /* 0x000000000c167211 */ /* 0x004fc800078208ff */
[----:B------:R-:W-:-:S05]  /*79f70*/  LEA.HI.X.SX32 R23, R12, R3, 0x1, P1 ;  /* 0x000000030c177211 */ /* 0x000fca00008f0eff */
[----:B------:R-:W-:Y:S04]  /*79f80*/  STL.64 [R1+0x230], R22 ;  /* 0x0002301601007387 */ /* 0x000fe80000100a00 */
[----:B------:R0:W-:Y:S04]  /*79f90*/  STL.64 [R1+0x220], R28 ;  /* 0x0002201c01007387 */ /* 0x0001e80000100a00 */
[----:B0-----:R-:W2:Y:S01]  /*79fa0*/  LDL.LU.64 R28, [R1+0x1f38] ;  /* 0x001f3800011c7983 */ /* 0x001ea20000300a00 */
[----:B------:R-:W-:Y:S02]  /*79fb0*/  MOV R21, c[0x0][0x1c8] ;  /* 0x0000720000157a02 */ /* 0x000fe40000000f00 */
[----:B------:R-:W-:-:S02]  /*79fc0*/  LEA R22, P1, R13, R0, 0x1 ;  /* 0x000000000d167211 */ /* 0x000fc400078208ff */
[----:B------:R-:W-:Y:S02]  /*79fd0*/  LEA R18, R21, R6, 0x1 ;  /* 0x0000000615127211 */ /* 0x000fe400078e08ff */
[-C--:B------:R-:W-:Y:S02]  /*79fe0*/  LEA.HI.X.SX32 R23, R13, R3.reuse, 0x1, P1 ;  /* 0x000000030d177211 */ /* 0x080fe400008f0eff */
[C---:B------:R-:W-:Y:S01]  /*79ff0*/  LEA R24, P2, R14.reuse, R0, 0x1 ;  /* 0x000000000e187211 */ /* 0x040fe200078408ff */
[C---:B------:R-:W-:Y:S02]  /*7a000*/  IMAD R19, R21.reuse, 0x2, R18 ;  /* 0x0000000215137824 */ /* 0x040fe400078e0212 */
[----:B------:R0:W-:Y:S01]  /*7a010*/  STL.64 [R1+0x210], R22 ;  /* 0x0002101601007387 */ /* 0x0001e20000100a00 */
[----:B------:R-:W-:Y:S02]  /*7a020*/  LEA.HI.X.SX32 R25, R14, R3, 0x1, P2 ;  /* 0x000000030e197211 */ /* 0x000fe400010f0eff */
[----:B------:R-:W-:-:S03]  /*7a030*/  LEA R20, R21, R19, 0x1 ;  /* 0x0000001315147211 */ /* 0x000fc600078e08ff */
[----:B------:R1:W-:Y:S01]  /*7a040*/  STL.64 [R1+0x200], R24 ;  /* 0x0002001801007387 */ /* 0x0003e20000100a00 */
[----:B0-----:R-:W-:-:S04]  /*7a050*/  LEA R22, P1, R26, R0, 0x1 ;  /* 0x000000001a167211 */ /* 0x001fc800078208ff */
[-C--:B------:R-:W-:Y:S02]  /*7a060*/  LEA.HI.X.SX32 R23, R26, R3.reuse, 0x1, P1 ;  /* 0x000000031a177211 */ /* 0x080fe400008f0eff */
[----:B-1----:R-:W-:Y:S02]  /*7a070*/  LEA R24, P2, R17, R0, 0x1 ;  /* 0x0000000011187211 */ /* 0x002fe400078408ff */
[----:B------:R-:W-:Y:S01]  /*7a080*/  LEA R16, R21, R20, 0x1 ;  /* 0x0000001415107211 */ /* 0x000fe200078e08ff */
[----:B------:R2:W-:Y:S01]  /*7a090*/  STL.64 [R1+0x1f0], R22 ;  /* 0x0001f01601007387 */ /* 0x0005e20000100a00 */
[----:B------:R-:W-:-:S03]  /*7a0a0*/  LEA.HI.X.SX32 R25, R17, R3, 0x1, P2 ;  /* 0x0000000311197211 */ /* 0x000fc600010f0eff */
[C---:B------:R-:W-:Y:S02]  /*7a0b0*/  IMAD R2, R21.reuse, 0x2, R16 ;  /* 0x0000000215027824 */ /* 0x040fe400078e0210 */
[----:B------:R0:W-:Y:S03]  /*7a0c0*/  STL.64 [R1+0x1e8], R24 ;  /* 0x0001e81801007387 */ /* 0x0001e60000100a00 */
[----:B------:R-:W-:-:S04]  /*7a0d0*/  LEA R12, R21, R2, 0x1 ;  /* 0x00000002150c7211 */ /* 0x000fc800078e08ff */
[----:B------:R-:W-:-:S05]  /*7a0e0*/  LEA R13, R21, R12, 0x1 ;  /* 0x0000000c150d7211 */ /* 0x000fca00078e08ff */
[----:B------:R-:W-:-:S05]  /*7a0f0*/  IMAD R14, R21, 0x2, R13 ;  /* 0x00000002150e7824 */ /* 0x000fca00078e020d */
[----:B------:R-:W-:-:S04]  /*7a100*/  LEA R17, R21, R14, 0x1 ;  /* 0x0000000e15117211 */ /* 0x000fc800078e08ff */
[----:B------:R-:W-:Y:S02]  /*7a110*/  LEA R21, R21, R17, 0x1 ;  /* 0x0000001115157211 */ /* 0x000fe400078e08ff */
[CC--:B--2---:R-:W-:Y:S02]  /*7a120*/  LEA R22, P1, R29.reuse, R0.reuse, 0x1 ;  /* 0x000000001d167211 */ /* 0x0c4fe400078208ff */
[C---:B0-----:R-:W-:Y:S02]  /*7a130*/  LEA R24, P2, R28.reuse, R0, 0x1 ;  /* 0x000000001c187211 */ /* 0x041fe400078408ff */
[-C--:B------:R-:W-:Y:S02]  /*7a140*/  LEA.HI.X.SX32 R23, R29, R3.reuse, 0x1, P1 ;  /* 0x000000031d177211 */ /* 0x080fe400008f0eff */
[----:B------:R-:W-:-:S03]  /*7a150*/  LEA.HI.X.SX32 R25, R28, R3, 0x1, P2 ;  /* 0x000000031c197211 */ /* 0x000fc600010f0eff */
[----:B------:R0:W-:Y:S04]  /*7a160*/  STL.64 [R1+0x1e0], R22 ;  /* 0x0001e01601007387 */ /* 0x0001e80000100a00 */
[----:B------:R-:W-:Y:S01]  /*7a170*/  STL [R1+0x1f30], R29 ;  /* 0x001f301d01007387 */ /* 0x000fe20000100800 */
[----:B0-----:R-:W-:-:S03]  /*7a180*/  LEA R22, P1, R15, R0, 0x1 ;  /* 0x000000000f167211 */ /* 0x001fc600078208ff */
[----:B------:R0:W-:Y:S01]  /*7a190*/  STL.64 [R1+0x1d8], R24 ;  /* 0x0001d81801007387 */ /* 0x0001e20000100a00 */
[----:B------:R-:W-:-:S05]  /*7a1a0*/  LEA.HI.X.SX32 R23, R15, R3, 0x1, P1 ;  /* 0x000000030f177211 */ /* 0x000fca00008f0eff */
[----:B------:R1:W-:Y:S01]  /*7a1b0*/  STL.64 [R1+0x1d0], R22 ;  /* 0x0001d01601007387 */ /* 0x0003e20000100a00 */
[----:B0-----:R-:W-:-:S04]  /*7a1c0*/  LEA R24, P2, R27, R0, 0x1 ;  /* 0x000000001b187211 */ /* 0x001fc800078408ff */
[-C--:B------:R-:W-:Y:S02]  /*7a1d0*/  LEA.HI.X.SX32 R25, R27, R3.reuse, 0x1, P2 ;  /* 0x000000031b197211 */ /* 0x080fe400010f0eff */
[-C--:B------:R-:W-:Y:S02]  /*7a1e0*/  LEA R28, P2, R9, R0.reuse, 0x1 ;  /* 0x00000000091c7211 */ /* 0x080fe400078408ff */
[----:B-1----:R-:W-:Y:S01]  /*7a1f0*/  LEA R22, P1, R5, R0, 0x1 ;  /* 0x0000000005167211 */ /* 0x002fe200078208ff */
[----:B------:R-:W-:Y:S01]  /*7a200*/  IMAD.MOV.U32 R27, RZ, RZ, c[0x0][0x1c8] ;  /* 0x00007200ff1b7624 */ /* 0x000fe200078e00ff */
[-C--:B------:R-:W-:Y:S02]  /*7a210*/  LEA.HI.X.SX32 R29, R9, R3.reuse, 0x1, P2 ;  /* 0x00000003091d7211 */ /* 0x080fe400010f0eff */
[----:B------:R-:W-:Y:S01]  /*7a220*/  LEA.HI.X.SX32 R23, R5, R3, 0x1, P1 ;  /* 0x0000000305177211 */ /* 0x000fe200008f0eff */
[----:B------:R0:W-:Y:S01]  /*7a230*/  STL.64 [R1+0x1c8], R24 ;  /* 0x0001c81801007387 */ /* 0x0001e20000100a00 */
[----:B------:R-:W-:-:S03]  /*7a240*/  LEA R15, R27, R21, 0x1 ;  /* 0x000000151b0f7211 */ /* 0x000fc600078e08ff */
[----:B------:R-:W-:Y:S04]  /*7a250*/  STL.64 [R1+0x1c0], R22 ;  /* 0x0001c01601007387 */ /* 0x000fe80000100a00 */
[----:B------:R1:W-:Y:S01]  /*7a260*/  STL.64 [R1+0x1b8], R28 ;  /* 0x0001b81c01007387 */ /* 0x0003e20000100a00 */
[----:B0-----:R-:W-:-:S04]  /*7a270*/  LEA R24, P1, R8, R0, 0x1 ;  /* 0x0000000008187211 */ /* 0x001fc800078208ff */
[----:B------:R-:W-:Y:S02]  /*7a280*/  LEA.HI.X.SX32 R25, R8, R3, 0x1, P1 ;  /* 0x0000000308197211 */ /* 0x000fe400008f0eff */
[----:B-1----:R-:W-:Y:S02]  /*7a290*/  LEA R28, P2, R11, R0, 0x1 ;  /* 0x000000000b1c7211 */ /* 0x002fe400078408ff */
[----:B------:R-:W-:Y:S01]  /*7a2a0*/  LEA R22, R27, R15, 0x1 ;  /* 0x0000000f1b167211 */ /* 0x000fe200078e08ff */
[----:B------:R0:W-:Y:S01]  /*7a2b0*/  STL.64 [R1+0x1b0], R24 ;  /* 0x0001b01801007387 */ /* 0x0001e20000100a00 */
[----:B------:R-:W-:-:S03]  /*7a2c0*/  LEA.HI.X.SX32 R29, R11, R3, 0x1, P2 ;  /* 0x000000030b1d7211 */ /* 0x000fc600010f0eff */
[----:B------:R-:W-:Y:S02]  /*7a2d0*/  IMAD R8, R27, 0x2, R22 ;  /* 0x000000021b087824 */ /* 0x000fe400078e0216 */
[----:B------:R1:W-:Y:S01]  /*7a2e0*/  STL.64 [R1+0x1a8], R28 ;  /* 0x0001a81c01007387 */ /* 0x0003e20000100a00 */
[----:B0-----:R-:W-:-:S04]  /*7a2f0*/  LEA R24, P1, R10, R0, 0x1 ;  /* 0x000000000a187211 */ /* 0x001fc800078208ff */
[-C--:B------:R-:W-:Y:S02]  /*7a300*/  LEA.HI.X.SX32 R25, R10, R3.reuse, 0x1, P1 ;  /* 0x000000030a197211 */ /* 0x080fe400008f0eff */
[C---:B-1----:R-:W-:Y:S02]  /*7a310*/  LEA R28, P2, R4.reuse, R0, 0x1 ;  /* 0x00000000041c7211 */ /* 0x042fe400078408ff */
[----:B------:R-:W-:Y:S01]  /*7a320*/  LEA R23, R27, R8, 0x1 ;  /* 0x000000081b177211 */ /* 0x000fe200078e08ff */
[----:B------:R0:W-:Y:S01]  /*7a330*/  STL.64 [R1+0x1a0], R24 ;  /* 0x0001a01801007387 */ /* 0x0001e20000100a00 */
[----:B------:R-:W-:-:S03]  /*7a340*/  LEA.HI.X.SX32 R29, R4, R3, 0x1, P2 ;  /* 0x00000003041d7211 */ /* 0x000fc600010f0eff */
[----:B------:R1:W-:Y:S04]  /*7a350*/  STL.64 [R1+0x1f28], R22 ;  /* 0x001f281601007387 */ /* 0x0003e80000100a00 */
[----:B------:R2:W-:Y:S01]  /*7a360*/  STL.64 [R1+0x198], R28 ;  /* 0x0001981c01007387 */ /* 0x0005e20000100a00 */
[----:B0-----:R-:W-:-:S04]  /*7a370*/  LEA R24, P1, R7, R0, 0x1 ;  /* 0x0000000007187211 */ /* 0x001fc800078208ff */
[----:B------:R-:W-:Y:S02]  /*7a380*/  LEA.HI.X.SX32 R25, R7, R3, 0x1, P1 ;  /* 0x0000000307197211 */ /* 0x000fe400008f0eff */
[-C--:B-1----:R-:W-:Y:S02]  /*7a390*/  LEA R22, P1, R18, R0.reuse, 0x1 ;  /* 0x0000000012167211 */ /* 0x082fe400078208ff */
[C---:B--2---:R-:W-:Y:S02]  /*7a3a0*/  LEA R28, P2, R6.reuse, R0, 0x1 ;  /* 0x00000000061c7211 */ /* 0x044fe400078408ff */
[----:B------:R-:W-:Y:S02]  /*7a3b0*/  LEA R10, R27, R23, 0x1 ;  /* 0x000000171b0a7211 */ /* 0x000fe400078e08ff */
[-C--:B------:R-:W-:Y:S02]  /*7a3c0*/  LEA.HI.X.SX32 R29, R6, R3.reuse, 0x1, P2 ;  /* 0x00000003061d7211 */ /* 0x080fe400010f0eff */
[----:B------:R-:W-:-:S02]  /*7a3d0*/  LEA.HI.X.SX32 R23, R18, R3, 0x1, P1 ;  /* 0x0000000312177211 */ /* 0x000fc400008f0eff */
[CC--:B------:R-:W-:Y:S01]  /*7a3e0*/  LEA R4, P2, R19.reuse, R0.reuse, 0x1 ;  /* 0x0000000013047211 */ /* 0x0c0fe200078408ff */
[----:B------:R-:W-:Y:S03]  /*7a3f0*/  STL.64 [R1+0x190], R24 ;  /* 0x0001901801007387 */ /* 0x000fe60000100a00 */
[----:B------:R-:W-:Y:S01]  /*7a400*/  LEA.HI.X.SX32 R5, R19, R3, 0x1, P2 ;  /* 0x0000000313057211 */ /* 0x000fe200010f0eff */
[----:B------:R-:W-:Y:S04]  /*7a410*/  STL.64 [R1+0x188], R28 ;  /* 0x0001881c01007387 */ /* 0x000fe80000100a00 */
[----:B------:R0:W-:Y:S04]  /*7a420*/  STL.64 [R1+0x180], R22 ;  /* 0x0001801601007387 */ /* 0x0001e80000100a00 */
[----:B------:R1:W-:Y:S01]  /*7a430*/  STL.64 [R1+0x178], R4 ;  /* 0x0001780401007387 */ /* 0x0003e20000100a00 */
[----:B0-----:R-:W-:-:S04]  /*7a440*/  LEA R22, P1, R20, R0, 0x1 ;  /* 0x0000000014167211 */ /* 0x001fc800078208ff */
[----:B------:R-:W-:Y:S02]  /*7a450*/  LEA.HI.X.SX32 R23, R20, R3, 0x1, P1 ;  /* 0x0000000314177211 */ /* 0x000fe400008f0eff */
[----:B-1----:R-:W-:-:S03]  /*7a460*/  LEA R4, P2, R16, R0, 0x1 ;  /* 0x0000000010047211 */ /* 0x002fc600078408ff */
[----:B------:R0:W-:Y:S01]  /*7a470*/  STL.64 [R1+0x170], R22 ;  /* 0x0001701601007387 */ /* 0x0001e20000100a00 */
[----:B------:R-:W-:-:S05]  /*7a480*/  LEA.HI.X.SX32 R5, R16, R3, 0x1, P2 ;  /* 0x0000000310057211 */ /* 0x000fca00010f0eff */
        /* <DEDUP_REMOVED lines=8> */
[-C--:B------:R-:W-:Y:S02]  /*7a510*/  LEA.HI.X.SX32 R23, R13, R3.reuse, 0x1, P1 ;  /* 0x000000030d177211 */ /* 0x080fe400008f0eff */
[CC--:B-1----:R-:W-:Y:S02]  /*7a520*/  LEA R4, P2, R14.reuse, R0.reuse, 0x1 ;  /* 0x000000000e047211 */ /* 0x0c2fe400078408ff */
[C---:B------:R-:W-:Y:S01]  /*7a530*/  LEA R28, P1, R17.reuse, R0, 0x1 ;  /* 0x00000000111c7211 */ /* 0x040fe200078208ff */
[----:B------:R0:W-:Y:S01]  /*7a540*/  STL.64 [R1+0x150], R22 ;  /* 0x0001501601007387 */ /* 0x0001e20000100a00 */
[-C--:B------:R-:W-:Y:S02]  /*7a550*/  LEA.HI.X.SX32 R5, R14, R3.reuse, 0x1, P2 ;  /* 0x000000030e057211 */ /* 0x080fe400010f0eff */
[----:B------:R-:W-:-:S03]  /*7a560*/  LEA.HI.X.SX32 R29, R17, R3, 0x1, P1 ;  /* 0x00000003111d7211 */ /* 0x000fc600008f0eff */
[----:B------:R-:W-:Y:S01]  /*7a570*/  STL.64 [R1+0x148], R4 ;  /* 0x0001480401007387 */ /* 0x000fe20000100a00 */
[----:B0-----:R-:W-:-:S03]  /*7a580*/  LEA R22, P2, R21, R0, 0x1 ;  /* 0x0000000015167211 */ /* 0x001fc600078408ff */
[----:B------:R0:W-:Y:S01]  /*7a590*/  STL.64 [R1+0x140], R28 ;  /* 0x0001401c01007387 */ /* 0x0001e20000100a00 */
[----:B------:R-:W-:-:S03]  /*7a5a0*/  LEA.HI.X.SX32 R23, R21, R3, 0x1, P2 ;  /* 0x0000000315177211 */ /* 0x000fc600010f0eff */
[----:B0-----:R-:W2:Y:S04]  /*7a5b0*/  LDL.LU R29, [R1+0x1f30] ;  /* 0x001f3000011d7983 */ /* 0x001ea80000300800 */
[----:B------:R0:W-:Y:S04]  /*7a5c0*/  STL.64 [R1+0x138], R22 ;  /* 0x0001381601007387 */ /* 0x0001e80000100a00 */
[----:B0-----:R-:W3:Y:S01]  /*7a5d0*/  LDL.LU.64 R22, [R1+0x1f28] ;  /* 0x001f280001167983 */ /* 0x001ee20000300a00 */
[----:B------:R-:W-:-:S04]  /*7a5e0*/  LEA R28, P1, R15, R0, 0x1 ;  /* 0x000000000f1c7211 */ /* 0x000fc800078208ff */
[----:B------:R-:W-:Y:S01]  /*7a5f0*/  MOV R20, R28 ;  /* 0x0000001c00147202 */ /* 0x000fe20000000f00 */
[----:B------:R3:W-:Y:S01]  /*7a600*/  STL [R1+0x130], R28 ;  /* 0x0001301c01007387 */ /* 0x0007e20000100800 */
[----:B------:R-:W-:-:S05]  /*7a610*/  IMAD R24, R27, 0x2, R10 ;  /* 0x000000021b187824 */ /* 0x000fca00078e020a */
[----:B------:R-:W-:-:S04]  /*7a620*/  LEA R18, R27, R24, 0x1 ;  /* 0x000000181b127211 */ /* 0x000fc800078e08ff */
[----:B------:R-:W-:-:S05]  /*7a630*/  LEA R7, R27, R18, 0x1 ;  /* 0x000000121b077211 */ /* 0x000fca00078e08ff */
[----:B------:R-:W-:-:S05]  /*7a640*/  IMAD R16, R27, 0x2, R7 ;  /* 0x000000021b107824 */ /* 0x000fca00078e0207 */
[----:B------:R-:W-:-:S04]  /*7a650*/  LEA R9, R27, R16, 0x1 ;  /* 0x000000101b097211 */ /* 0x000fc800078e08ff */
[----:B------:R-:W-:-:S05]  /*7a660*/  LEA R12, R27, R9, 0x1 ;  /* 0x000000091b0c7211 */ /* 0x000fca00078e08ff */
[----:B------:R-:W-:-:S04]  /*7a670*/  IMAD R4, R27, 0x2, R12 ;  /* 0x000000021b047824 */ /* 0x000fc800078e020c */
[----:B------:R-:W-:-:S05]  /*7a680*/  IMAD R5, R27, 0x2, R4 ;  /* 0x000000021b057824 */ /* 0x000fca00078e0204 */
[----:B------:R-:W-:Y:S02]  /*7a690*/  LEA R11, R27, R5, 0x1 ;  /* 0x000000051b0b7211 */ /* 0x000fe400078e08ff */
[----:B--2---:R-:W-:Y:S02]  /*7a6a0*/  MOV R21, R29 ;  /* 0x0000001d00157202 */ /* 0x004fe40000000f00 */
[----:B------:R-:W-:Y:S02]  /*7a6b0*/  LEA.HI.X.SX32 R21, R15, R3, 0x1, P1 ;  /* 0x000000030f157211 */ /* 0x000fe400008f0eff */
[----:B------:R-:W-:-:S03]  /*7a6c0*/  LEA R20, P1, R8, R0, 0x1 ;  /* 0x0000000008147211 */ /* 0x000fc600078208ff */
[----:B------:R0:W-:Y:S01]  /*7a6d0*/  STL [R1+0x134], R21 ;  /* 0x0001341501007387 */ /* 0x0001e20000100800 */
[----:B---3--:R-:W-:-:S04]  /*7a6e0*/  LEA R28, P2, R22, R0, 0x1 ;  /* 0x00000000161c7211 */ /* 0x008fc800078408ff */
[-C--:B------:R-:W-:Y:S02]  /*7a6f0*/  LEA.HI.X.SX32 R29, R22, R3.reuse, 0x1, P2 ;  /* 0x00000003161d7211 */ /* 0x080fe400010f0eff */
[CC--:B------:R-:W-:Y:S02]  /*7a700*/  LEA R14, P2, R23.reuse, R0.reuse, 0x1 ;  /* 0x00000000170e7211 */ /* 0x0c0fe400078408ff */
[-C--:B0-----:R-:W-:Y:S02]  /*7a710*/  LEA.HI.X.SX32 R21, R8, R3.reuse, 0x1, P1 ;  /* 0x0000000308157211 */ /* 0x081fe400008f0eff */
[----:B------:R-:W-:Y:S01]  /*7a720*/  LEA.HI.X.SX32 R15, R23, R3, 0x1, P2 ;  /* 0x00000003170f7211 */ /* 0x000fe200010f0eff */
[----:B------:R-:W-:Y:S04]  /*7a730*/  STL.64 [R1+0x128], R28 ;  /* 0x0001281c01007387 */ /* 0x000fe80000100a00 */
[----:B------:R0:W-:Y:S04]  /*7a740*/  STL.64 [R1+0x120], R20 ;  /* 0x0001201401007387 */ /* 0x0001e80000100a00 */
[----:B------:R1:W-:Y:S01]  /*7a750*/  STL.64 [R1+0x118], R14 ;  /* 0x0001180e01007387 */ /* 0x0003e20000100a00 */
[----:B0-----:R-:W-:-:S02]  /*7a760*/  LEA R20, P1, R10, R0, 0x1 ;  /* 0x000000000a147211 */ /* 0x001fc400078208ff */
[----:B-1----:R-:W-:Y:S02]  /*7a770*/  LEA R14, P2, R24, R0, 0x1 ;  /* 0x00000000180e7211 */ /* 0x002fe400078408ff */
        /* <DEDUP_REMOVED lines=9> */
[----:B------:R1:W-:Y:S01]  /*7a810*/  STL.64 [R1+0xf8], R14 ;  /* 0x0000f80e01007387 */ /* 0x0003e20000100a00 */
[CC--:B0-----:R-:W-:Y:S02]  /*7a820*/  LEA R20, P1, R16.reuse, R0.reuse, 0x1 ;  /* 0x0000000010147211 */ /* 0x0c1fe400078208ff */
[C---:B-1----:R-:W-:Y:S02]  /*7a830*/  LEA R14, P2, R9.reuse, R0, 0x1 ;  /* 0x00000000090e7211 */ /* 0x042fe400078408ff */
[-C--:B------:R-:W-:Y:S02]  /*7a840*/  LEA.HI.X.SX32 R21, R16, R3.reuse, 0x1, P1 ;  /* 0x0000000310157211 */ /* 0x080fe400008f0eff */
[----:B------:R-:W-:-:S02]  /*7a850*/  LEA.HI.X.SX32 R15, R9, R3, 0x1, P2 ;  /* 0x00000003090f7211 */ /* 0x000fc400010f0eff */
[CC--:B------:R-:W-:Y:S01]  /*7a860*/  LEA R18, P1, R12.reuse, R0.reuse, 0x1 ;  /* 0x000000000c127211 */ /* 0x0c0fe200078208ff */
[----:B------:R-:W-:Y:S04]  /*7a870*/  STL.64 [R1+0xf0], R20 ;  /* 0x0000f01401007387 */ /* 0x000fe80000100a00 */
[----:B------:R0:W-:Y:S01]  /*7a880*/  STL.64 [R1+0xe8], R14 ;  /* 0x0000e80e01007387 */ /* 0x0001e20000100a00 */
[----:B------:R-:W-:Y:S02]  /*7a890*/  LEA.HI.X.SX32 R19, R12, R3, 0x1, P1 ;  /* 0x000000030c137211 */ /* 0x000fe400008f0eff */
[----:B------:R-:W-:Y:S02]  /*7a8a0*/  LEA R16, P1, R5, R0, 0x1 ;  /* 0x0000000005107211 */ /* 0x000fe400078208ff */
[----:B------:R-:W-:-:S02]  /*7a8b0*/  LEA R8, R27, R11, 0x1 ;  /* 0x0000000b1b087211 */ /* 0x000fc400078e08ff */
[----:B0-----:R-:W-:-:S04]  /*7a8c0*/  LEA R14, P2, R4, R0, 0x1 ;  /* 0x00000000040e7211 */ /* 0x001fc800078408ff */
[-C--:B------:R-:W-:Y:S01]  /*7a8d0*/  LEA.HI.X.SX32 R15, R4, R3.reuse, 0x1, P2 ;  /* 0x00000003040f7211 */ /* 0x080fe200010f0eff */
[----:B------:R-:W-:Y:S01]  /*7a8e0*/  STL.64 [R1+0xe0], R18 ;  /* 0x0000e01201007387 */ /* 0x000fe20000100a00 */
[----:B------:R-:W-:-:S03]  /*7a8f0*/  LEA.HI.X.SX32 R17, R5, R3, 0x1, P1 ;  /* 0x0000000305117211 */ /* 0x000fc600008f0eff */
[----:B------:R0:W-:Y:S01]  /*7a900*/  STL.64 [R1+0xd8], R14 ;  /* 0x0000d80e01007387 */ /* 0x0001e20000100a00 */
[----:B------:R-:W-:Y:S01]  /*7a910*/  LEA R12, P1, R8, R0, 0x1 ;  /* 0x00000000080c7211 */ /* 0x000fe200078208ff */
[----:B------:R-:W-:-:S03]  /*7a920*/  IMAD R6, R27, 0x2, R8 ;  /* 0x000000021b067824 */ /* 0x000fc600078e0208 */
[----:B------:R-:W-:Y:S02]  /*7a930*/  LEA.HI.X.SX32 R13, R8, R3, 0x1, P1 ;  /* 0x00000003080d7211 */ /* 0x000fe400008f0eff */
[----:B0-----:R-:W-:-:S04]  /*7a940*/  LEA R14, P2, R11, R0, 0x1 ;  /* 0x000000000b0e7211 */ /* 0x001fc800078408ff */
[----:B------:R-:W-:Y:S01]  /*7a950*/  LEA.HI.X.SX32 R15, R11, R3, 0x1, P2 ;  /* 0x000000030b0f7211 */ /* 0x000fe200010f0eff */
[----:B------:R-:W-:Y:S01]  /*7a960*/  STL.64 [R1+0xd0], R16 ;  /* 0x0000d01001007387 */ /* 0x000fe20000100a00 */
[----:B------:R-:W-:-:S03]  /*7a970*/  LEA R10, R27, R6, 0x1 ;  /* 0x000000061b0a7211 */ /* 0x000fc600078e08ff */
[----:B------:R0:W-:Y:S01]  /*7a980*/  STL.64 [R1+0xc8], R14 ;  /* 0x0000c80e01007387 */ /* 0x0001e20000100a00 */
[----:B------:R-:W-:-:S03]  /*7a990*/  LEA R2, R27, R10, 0x1 ;  /* 0x0000000a1b027211 */ /* 0x000fc600078e08ff */
[----:B------:R1:W-:Y:S02]  /*7a9a0*/  STL.64 [R1+0xc0], R12 ;  /* 0x0000c00c01007387 */ /* 0x0003e40000100a00 */
[----:B------:R-:W-:Y:S01]  /*7a9b0*/  IMAD R7, R27, 0x2, R2 ;  /* 0x000000021b077824 */ /* 0x000fe200078e0202 */
[-C--:B0-----:R-:W-:Y:S02]  /*7a9c0*/  LEA R14, P2, R6, R0.reuse, 0x1 ;  /* 0x00000000060e7211 */ /* 0x081fe400078408ff */
[----:B-1----:R-:W-:Y:S02]  /*7a9d0*/  LEA R12, P1, R10, R0, 0x1 ;  /* 0x000000000a0c7211 */ /* 0x002fe400078208ff */
[-C--:B------:R-:W-:Y:S02]  /*7a9e0*/  LEA.HI.X.SX32 R15, R6, R3.reuse, 0x1, P2 ;  /* 0x00000003060f7211 */ /* 0x080fe400010f0eff */
[----:B------:R-:W-:-:S03]  /*7a9f0*/  LEA.HI.X.SX32 R13, R10, R3, 0x1, P1 ;  /* 0x000000030a0d7211 */ /* 0x000fc600008f0eff */
[----:B------:R0:W-:Y:S01]  /*7aa00*/  STL.64 [R1+0xb8], R14 ;  /* 0x0000b80e01007387 */ /* 0x0001e20000100a00 */
[----:B------:R-:W-:-:S03]  /*7aa10*/  LEA R9, R27, R7, 0x1 ;  /* 0x000000071b097211 */ /* 0x000fc600078e08ff */
[----:B------:R1:W-:Y:S01]  /*7aa20*/  STL.64 [R1+0xb0], R12 ;  /* 0x0000b00c01007387 */ /* 0x0003e20000100a00 */
[----:B------:R-:W-:Y:S02]  /*7aa30*/  LEA R4, R27, R9, 0x1 ;  /* 0x000000091b047211 */ /* 0x000fe400078e08ff */
[CC--:B0-----:R-:W-:Y:S02]  /*7aa40*/  LEA R14, P2, R2.reuse, R0.reuse, 0x1 ;  /* 0x00000000020e7211 */ /* 0x0c1fe400078408ff */
[CC--:B-1----:R-:W-:Y:S02]  /*7aa50*/  LEA R12, P1, R7.reuse, R0.reuse, 0x1 ;  /* 0x00000000070c7211 */ /* 0x0c2fe400078208ff */
[-C--:B------:R-:W-:Y:S02]  /*7aa60*/  LEA.HI.X.SX32 R15, R2, R3.reuse, 0x1, P2 ;  /* 0x00000003020f7211 */ /* 0x080fe400010f0eff */
[----:B------:R-:W-:Y:S02]  /*7aa70*/  LEA.HI.X.SX32 R13, R7, R3, 0x1, P1 ;  /* 0x00000003070d7211 */ /* 0x000fe400008f0eff */
[----:B------:R-:W-:Y:S01]  /*7aa80*/  LEA R10, P2, R9, R0, 0x1 ;  /* 0x00000000090a7211 */ /* 0x000fe200078408ff */
[----:B------:R-:W-:Y:S01]  /*7aa90*/  STL.64 [R1+0xa8], R14 ;  /* 0x0000a80e01007387 */ /* 0x000fe20000100a00 */
[----:B------:R-:W-:-:S03]  /*7aaa0*/  IMAD R5, R27, 0x2, R4 ;  /* 0x000000021b057824 */ /* 0x000fc600078e0204 */
[----:B------:R0:W-:Y:S01]  /*7aab0*/  STL.64 [R1+0xa0], R12 ;  /* 0x0000a00c01007387 */ /* 0x0001e20000100a00 */
[----:B------:R-:W-:Y:S02]  /*7aac0*/  LEA.HI.X.SX32 R11, R9, R3, 0x1, P2 ;  /* 0x00000003090b7211 */ /* 0x000fe400010f0eff */
[----:B------:R-:W-:Y:S02]  /*7aad0*/  LEA R8, R27, R5, 0x1 ;  /* 0x000000051b087211 */ /* 0x000fe400078e08ff */
[----:B0-----:R-:W-:-:S04]  /*7aae0*/  LEA R12, P1, R4, R0, 0x1 ;  /* 0x00000000040c7211 */ /* 0x001fc800078208ff */
[----:B------:R-:W-:Y:S01]  /*7aaf0*/  LEA.HI.X.SX32 R13, R4, R3, 0x1, P1 ;  /* 0x00000003040d7211 */ /* 0x000fe200008f0eff */
[----:B------:R0:W-:Y:S01]  /*7ab00*/  STL.64 [R1+0x98], R10 ;  /* 0x0000980a01007387 */ /* 0x0001e20000100a00 */
[----:B------:R-:W-:-:S03]  /*7ab10*/  LEA R6, R27, R8, 0x1 ;  /* 0x000000081b067211 */ /* 0x000fc600078e08ff */
[----:B------:R1:W-:Y:S01]  /*7ab20*/  STL.64 [R1+0x90], R12 ;  /* 0x0000900c01007387 */ /* 0x0003e20000100a00 */
[CC--:B0-----:R-:W-:Y:S02]  /*7ab30*/  LEA R10, P2, R5.reuse, R0.reuse, 0x1 ;  /* 0x00000000050a7211 */ /* 0x0c1fe400078408ff */
[CC--:B-1----:R-:W-:Y:S02]  /*7ab40*/  LEA R12, P1, R8.reuse, R0.reuse, 0x1 ;  /* 0x00000000080c7211 */ /* 0x0c2fe400078208ff */
[-C--:B------:R-:W-:Y:S02]  /*7ab50*/  LEA.HI.X.SX32 R11, R5, R3.reuse, 0x1, P2 ;  /* 0x00000003050b7211 */ /* 0x080fe400010f0eff */
[----:B------:R-:W-:Y:S01]  /*7ab60*/  LEA.HI.X.SX32 R13, R8, R3, 0x1, P1 ;  /* 0x00000003080d7211 */ /* 0x000fe200008f0eff */
[----:B------:R-:W-:Y:S02]  /*7ab70*/  IMAD R2, R27, 0x2, R6 ;  /* 0x000000021b027824 */ /* 0x000fe400078e0206 */
[----:B------:R0:W-:Y:S04]  /*7ab80*/  STL.64 [R1+0x88], R10 ;  /* 0x0000880a01007387 */ /* 0x0001e80000100a00 */
[----:B------:R1:W-:Y:S04]  /*7ab90*/  STL.64 [R1+0x80], R12 ;  /* 0x0000800c01007387 */ /* 0x0003e80000100a00 */
[----:B------:R-:W2:Y:S01]  /*7aba0*/  LDL.LU R26, [R1+0x514] ;  /* 0x00051400011a7983 */ /* 0x000ea20000300800 */
[----:B0-----:R-:W-:-:S02]  /*7abb0*/  LEA R10, P2, R6, R0, 0x1 ;  /* 0x00000000060a7211 */ /* 0x001fc400078408ff */
[----:B-1----:R-:W-:Y:S02]  /*7abc0*/  LEA R12, P1, R2, R0, 0x1 ;  /* 0x00000000020c7211 */ /* 0x002fe400078208ff */
[-C--:B------:R-:W-:Y:S02]  /*7abd0*/  LEA.HI.X.SX32 R11, R6, R3.reuse, 0x1, P2 ;  /* 0x00000003060b7211 */ /* 0x080fe400010f0eff */
[----:B------:R-:W-:-:S03]  /*7abe0*/  LEA.HI.X.SX32 R13, R2, R3, 0x1, P1 ;  /* 0x00000003020d7211 */ /* 0x000fc600008f0eff */
[----:B------:R-:W-:Y:S04]  /*7abf0*/  STL.64 [R1+0x70], R10 ;  /* 0x0000700a01007387 */ /* 0x000fe80000100a00 */
[----:B------:R-:W3:Y:S04]  /*7ac00*/  LDL.LU.64 R8, [R1+0x78] ;  /* 0x0000780001087983 */ /* 0x000ee80000300a00 */
[----:B------:R0:W-:Y:S04]  /*7ac10*/  STL.64 [R1+0x68], R12 ;  /* 0x0000680c01007387 */ /* 0x0001e80000100a00 */
[----:B0-----:R-:W3:Y:S04]  /*7ac20*/  LDL R12, [R1+0x428] ;  /* 0x00042800010c7983 */ /* 0x001ee80000100800 */
[----:B------:R-:W4:Y:S04]  /*7ac30*/  LDL.LU.64 R14, [R1+0x1f8] ;  /* 0x0001f800010e7983 */ /* 0x000f280000300a00 */
[----:B------:R-:W4:Y:S01]  /*7ac40*/  LDL R25, [R1+0x418] ;  /* 0x0004180001197983 */ /* 0x000f220000100800 */
[----:B------:R-:W-:-:S04]  /*7ac50*/  LEA R7, R27, R2, 0x1 ;  /* 0x000000021b077211 */ /* 0x000fc800078e08ff */
[----:B------:R-:W-:Y:S02]  /*7ac60*/  LEA R4, R27, R7, 0x1 ;  /* 0x000000071b047211 */ /* 0x000fe400078e08ff */
[----:B------:R-:W-:-:S03]  /*7ac70*/  LEA R10, P2, R7, R0, 0x1 ;  /* 0x00000000070a7211 */ /* 0x000fc600078408ff */
[----:B------:R-:W-:Y:S01]  /*7ac80*/  IMAD R5, R27, 0x2, R4 ;  /* 0x000000021b057824 */ /* 0x000fe200078e0204 */
[----:B------:R-:W-:Y:S02]  /*7ac90*/  LEA.HI.X.SX32 R11, R7, R3, 0x1, P2 ;  /* 0x00000003070b7211 */ /* 0x000fe400010f0eff */
[----:B------:R-:W-:-:S03]  /*7aca0*/  LEA R16, P1, R4, R0, 0x1 ;  /* 0x0000000004107211 */ /* 0x000fc600078208ff */
[----:B------:R0:W-:Y:S01]  /*7acb0*/  STL.64 [R1+0x60], R10 ;  /* 0x0000600a01007387 */ /* 0x0001e20000100a00 */
[----:B------:R-:W-:Y:S02]  /*7acc0*/  LEA.HI.X.SX32 R17, R4, R3, 0x1, P1 ;  /* 0x0000000304117211 */ /* 0x000fe400008f0eff */
[----:B------:R-:W-:-:S03]  /*7acd0*/  LEA R6, R27, R5, 0x1 ;  /* 0x000000051b067211 */ /* 0x000fc600078e08ff */
[----:B------:R1:W-:Y:S01]  /*7ace0*/  STL.64 [R1+0x58], R16 ;  /* 0x0000581001007387 */ /* 0x0003e20000100a00 */
[----:B0-----:R-:W-:-:S04]  /*7acf0*/  LEA R10, P2, R5, R0, 0x1 ;  /* 0x00000000050a7211 */ /* 0x001fc800078408ff */
[-C--:B------:R-:W-:Y:S02]  /*7ad00*/  LEA.HI.X.SX32 R11, R5, R3.reuse, 0x1, P2 ;  /* 0x00000003050b7211 */ /* 0x080fe400010f0eff */
[C---:B------:R-:W-:Y:S02]  /*7ad10*/  LEA R2, R27.reuse, R6, 0x1 ;  /* 0x000000061b027211 */ /* 0x040fe400078e08ff */
[CC--:B-1----:R-:W-:Y:S01]  /*7ad20*/  LEA R16, P1, R6.reuse, R0.reuse, 0x1 ;  /* 0x0000000006107211 */ /* 0x0c2fe200078208ff */
[----:B------:R0:W-:Y:S02]  /*7ad30*/  STL.64 [R1+0x50], R10 ;  /* 0x0000500a01007387 */ /* 0x0001e40000100a00 */
[C---:B------:R-:W-:Y:S01]  /*7ad40*/  IMAD R4, R27.reuse, 0x2, R2 ;  /* 0x000000021b047824 */ /* 0x040fe200078e0202 */
[----:B------:R-:W-:Y:S02]  /*7ad50*/  LEA.HI.X.SX32 R17, R6, R3, 0x1, P1 ;  /* 0x0000000306117211 */ /* 0x000fe400008f0eff */
[----:B------:R-:W-:Y:S01]  /*7ad60*/  LEA R18, P2, R2, R0, 0x1 ;  /* 0x0000000002127211 */ /* 0x000fe200078408ff */
[----:B0-----:R-:W5:Y:S04]  /*7ad70*/  LDL.LU.64 R10, [R1+0x208] ;  /* 0x00020800010a7983 */ /* 0x001f680000300a00 */
[----:B------:R-:W5:Y:S04]  /*7ad80*/  LDL R24, [R1+0x3d8] ;  /* 0x0003d80001187983 */ /* 0x000f680000100800 */
[----:B------:R-:W5:Y:S04]  /*7ad90*/  LDL.LU.64 R22, [R1+0x218] ;  /* 0x0002180001167983 */ /* 0x000f680000300a00 */
[----:B------:R-:W5:Y:S04]  /*7ada0*/  LDL R13, [R1+0x3b8] ;  /* 0x0003b800010d7983 */ /* 0x000f680000100800 */
[----:B------:R-:W5:Y:S04]  /*7adb0*/  LDL.LU.64 R20, [R1+0x228] ;  /* 0x0002280001147983 */ /* 0x000f680000300a00 */
[----:B------:R-:W5:Y:S04]  /*7adc0*/  LDL R28, [R1+0x3e8] ;  /* 0x0003e800011c7983 */ /* 0x000f680000100800 */
[----:B------:R0:W-:Y:S01]  /*7add0*/  STL.64 [R1+0x48], R16 ;  /* 0x0000481001007387 */ /* 0x0001e20000100a00 */
[----:B------:R-:W-:-:S02]  /*7ade0*/  LEA R5, R27, R4, 0x1 ;  /* 0x000000041b057211 */ /* 0x000fc400078e08ff */
[----:B------:R-:W-:Y:S02]  /*7adf0*/  LEA.HI.X.SX32 R19, R2, R3, 0x1, P2 ;  /* 0x0000000302137211 */ /* 0x000fe400010f0eff */
[-C--:B------:R-:W-:Y:S02]  /*7ae00*/  LEA R6, P2, R5, R0.reuse, 0x1 ;  /* 0x0000000005067211 */ /* 0x080fe400078408ff */
[----:B0-----:R-:W-:-:S04]  /*7ae10*/  LEA R16, P1, R4, R0, 0x1 ;  /* 0x0000000004107211 */ /* 0x001fc800078208ff */
[-C--:B------:R-:W-:Y:S01]  /*7ae20*/  LEA.HI.X.SX32 R17, R4, R3.reuse, 0x1, P1 ;  /* 0x0000000304117211 */ /* 0x080fe200008f0eff */
[----:B------:R-:W-:Y:S01]  /*7ae30*/  STL.64 [R1+0x40], R18 ;  /* 0x0000401201007387 */ /* 0x000fe20000100a00 */
[----:B------:R-:W-:-:S03]  /*7ae40*/  LEA.HI.X.SX32 R7, R5, R3, 0x1, P2 ;  /* 0x0000000305077211 */ /* 0x000fc600010f0eff */
[----:B------:R0:W-:Y:S01]  /*7ae50*/  STL.64 [R1+0x38], R16 ;  /* 0x0000381001007387 */ /* 0x0001e20000100a00 */
[----:B------:R-:W-:-:S03]  /*7ae60*/  LEA R2, R27, R5, 0x1 ;  /* 0x000000051b027211 */ /* 0x000fc600078e08ff */
[----:B0-----:R-:W5:Y:S04]  /*7ae70*/  LDL.LU.64 R16, [R1+0x238] ;  /* 0x0002380001107983 */ /* 0x001f680000300a00 */
[----:B------:R-:W5:Y:S04]  /*7ae80*/  LDL R29, [R1+0x3c8] ;  /* 0x0003c800011d7983 */ /* 0x000f680000100800 */
[----:B------:R-:W5:Y:S01]  /*7ae90*/  LDL.LU.64 R18, [R1+0x248] ;  /* 0x0002480001127983 */ /* 0x000f620000300a00 */
[----:B--2---:R-:W-:-:S03]  /*7aea0*/  FSETP.NEU.AND P1, PT, R26, RZ, PT ;  /* 0x000000ff1a00720b */ /* 0x004fc60003f2d000 */
[----:B------:R-:W2:Y:S04]  /*7aeb0*/  LDL R26, [R1+0x398] ;  /* 0x00039800011a7983 */ /* 0x000ea80000100800 */
[----:B------:R0:W-:Y:S02]  /*7aec0*/  STL.64 [R1+0x30], R6 ;  /* 0x0000300601007387 */ /* 0x0001e40000100a00 */
[----:B0-----:R-:W-:-:S04]  /*7aed0*/  LEA R6, P2, R2, R0, 0x1 ;  /* 0x0000000002067211 */ /* 0x001fc800078408ff */
[----:B------:R-:W-:-:S05]  /*7aee0*/  LEA.HI.X.SX32 R7, R2, R3, 0x1, P2 ;  /* 0x0000000302077211 */ /* 0x000fca00010f0eff */
[----:B------:R-:W-:Y:S04]  /*7aef0*/  STL.64 [R1+0x28], R6 ;  /* 0x0000280601007387 */ /* 0x000fe80000100a00 */
[----:B---3--:R-:W-:Y:S04]  /*7af00*/  STG.E.U16 [R8.64], R12 ;  /* 0x0000000c08007986 */ /* 0x008fe8000c101504 */
[----:B----4-:R0:W-:Y:S04]  /*7af10*/  STG.E.U16 [R14.64], R25 ;  /* 0x000000190e007986 */ /* 0x0101e8000c101504 */
[----:B0-----:R-:W3:Y:S04]  /*7af20*/  LDL.LU.64 R14, [R1+0x258] ;  /* 0x00025800010e7983 */ /* 0x001ee80000300a00 */
[----:B------:R-:W3:Y:S01]  /*7af30*/  LDL R25, [R1+0x378] ;  /* 0x0003780001197983 */ /* 0x000ee20000100800 */
[----:B------:R-:W-:-:S05]  /*7af40*/  IMAD R4, R27, 0x2, R2 ;  /* 0x000000021b047824 */ /* 0x000fca00078e0202 */
[C---:B------:R-:W-:Y:S02]  /*7af50*/  LEA R6, P2, R4.reuse, R0, 0x1 ;  /* 0x0000000004067211 */ /* 0x040fe400078408ff */
[----:B------:R-:W-:Y:S02]  /*7af60*/  LEA R2, R27, R4, 0x1 ;  /* 0x000000041b027211 */ /* 0x000fe400078e08ff */
[----:B------:R-:W-:-:S05]  /*7af70*/  LEA.HI.X.SX32 R7, R4, R3, 0x1, P2 ;  /* 0x0000000304077211 */ /* 0x000fca00010f0eff */
[----:B------:R0:W-:Y:S01]  /*7af80*/  STL.64 [R1+0x20], R6 ;  /* 0x0000200601007387 */ /* 0x0001e20000100a00 */
[----:B------:R-:W-:Y:S02]  /*7af90*/  LEA R4, R27, R2, 0x1 ;  /* 0x000000021b047211 */ /* 0x000fe400078e08ff */
[----:B0-----:R-:W-:-:S04]  /*7afa0*/  LEA R6, P2, R2, R0, 0x1 ;  /* 0x0000000002067211 */ /* 0x001fc800078408ff */
[----:B------:R-:W-:-:S05]  /*7afb0*/  LEA.HI.X.SX32 R7, R2, R3, 0x1, P2 ;  /* 0x0000000302077211 */ /* 0x000fca00010f0eff */
[----:B------:R0:W-:Y:S01]  /*7afc0*/  STL.64 [R1+0x18], R6 ;  /* 0x0000180601007387 */ /* 0x0001e20000100a00 */
[----:B------:R-:W-:Y:S01]  /*7afd0*/  IMAD R2, R27, 0x2, R4 ;  /* 0x000000021b027824 */ /* 0x000fe200078e0204 */
[----:B0-----:R-:W-:-:S04]  /*7afe0*/  LEA R6, P2, R4, R0, 0x1 ;  /* 0x0000000004067211 */ /* 0x001fc800078408ff */
[----:B------:R-:W-:-:S05]  /*7aff0*/  LEA.HI.X.SX32 R7, R4, R3, 0x1, P2 ;  /* 0x0000000304077211 */ /* 0x000fca00010f0eff */
[----:B------:R0:W-:Y:S01]  /*7b000*/  STL.64 [R1+0x10], R6 ;  /* 0x0000100601007387 */ /* 0x0001e20000100a00 */
[----:B------:R-:W-:-:S03]  /*7b010*/  LEA R4, R27, R2, 0x1 ;  /* 0x000000021b047211 */ /* 0x000fc600078e08ff */
[----:B-----5:R-:W-:Y:S01]  /*7b020*/  STG.E.U16 [R10.64], R24 ;  /* 0x000000180a007986 */ /* 0x020fe2000c101504 */
[----:B0-----:R-:W-:-:S03]  /*7b030*/  LEA R6, P2, R2, R0, 0x1 ;  /* 0x0000000002067211 */ /* 0x001fc600078408ff */
[----:B------:R0:W-:Y:S01]  /*7b040*/  STG.E.U16 [R22.64], R13 ;  /* 0x0000000d16007986 */ /* 0x0001e2000c101504 */
[----:B------:R-:W-:-:S03]  /*7b050*/  LEA.HI.X.SX32 R7, R2, R3, 0x1, P2 ;  /* 0x0000000302077211 */ /* 0x000fc600010f0eff */
[----:B------:R1:W-:Y:S01]  /*7b060*/  STG.E.U16 [R20.64], R28 ;  /* 0x0000001c14007986 */ /* 0x0003e2000c101504 */
[----:B------:R-:W-:-:S03]  /*7b070*/  LEA R2, R27, R4, 0x1 ;  /* 0x000000041b027211 */ /* 0x000fc600078e08ff */
[----:B0-----:R-:W4:Y:S04]  /*7b080*/  LDL.LU.64 R22, [R1+0x268] ;  /* 0x0002680001167983 */ /* 0x001f280000300a00 */
[----:B-1----:R-:W4:Y:S04]  /*7b090*/  LDL R21, [R1+0x3a8] ;  /* 0x0003a80001157983 */ /* 0x002f280000100800 */
[----:B------:R0:W-:Y:S04]  /*7b0a0*/  STL.64 [R1+0x8], R6 ;  /* 0x0000080601007387 */ /* 0x0001e80000100a00 */
[----:B------:R1:W-:Y:S04]  /*7b0b0*/  STG.E.U16 [R16.64], R29 ;  /* 0x0000001d10007986 */ /* 0x0003e8000c101504 */
[----:B------:R-:W5:Y:S01]  /*7b0c0*/  LDL.LU.64 R12, [R1+0x278] ;  /* 0x00027800010c7983 */ /* 0x000f620000300a00 */
[----:B0-----:R-:W-:-:S04]  /*7b0d0*/  LEA R6, P2, R4, R0, 0x1 ;  /* 0x0000000004067211 */ /* 0x001fc800078408ff */
[----:B------:R-:W-:Y:S02]  /*7b0e0*/  LEA.HI.X.SX32 R7, R4, R3, 0x1, P2 ;  /* 0x0000000304077211 */ /* 0x000fe400010f0eff */
[----:B------:R-:W-:-:S03]  /*7b0f0*/  LEA R28, P2, R2, R0, 0x1 ;  /* 0x00000000021c7211 */ /* 0x000fc600078408ff */
[----:B------:R-:W-:Y:S01]  /*7b100*/  STL.64 [R1], R6 ;  /* 0x0000000601007387 */ /* 0x000fe20000100a00 */
[----:B-1----:R-:W-:-:S03]  /*7b110*/  LEA.HI.X.SX32 R29, R2, R3, 0x1, P2 ;  /* 0x00000003021d7211 */ /* 0x002fc600010f0eff */
[----:B------:R-:W5:Y:S01]  /*7b120*/  LDL R20, [R1+0x388] ;  /* 0x0003880001147983 */ /* 0x000f620000100800 */
[----:B------:R-:W-:-:S03]  /*7b130*/  IMAD R4, R27, 0x2, R2 ;  /* 0x000000021b047824 */ /* 0x000fc600078e0202 */
[----:B--2---:R0:W-:Y:S04]  /*7b140*/  STG.E.U16 [R18.64], R26 ;  /* 0x0000001a12007986 */ /* 0x0041e8000c101504 */
[----:B0-----:R-:W2:Y:S04]  /*7b150*/  LDL.LU.64 R18, [R1+0x288] ;  /* 0x0002880001127983 */ /* 0x001ea80000300a00 */
[----:B------:R-:W-:Y:S04]  /*7b160*/  STL [R1+0x1c38], R28 ;  /* 0x001c381c01007387 */ /* 0x000fe80000100800 */
[----:B------:R-:W-:Y:S04]  /*7b170*/  STL [R1+0x1c28], R29 ;  /* 0x001c281d01007387 */ /* 0x000fe80000100800 */
[----:B------:R0:W-:Y:S01]  /*7b180*/  STL.64 [R1+0x1dd0], R28 ;  /* 0x001dd01c01007387 */ /* 0x0001e20000100a00 */
[----:B------:R-:W-:-:S03]  /*7b190*/  LEA R26, P2, R4, R0, 0x1 ;  /* 0x00000000041a7211 */ /* 0x000fc600078408ff */
[----:B------:R-:W-:Y:S01]  /*7b1a0*/  STL [R1+0x1ef8], R28 ;  /* 0x001ef81c01007387 */ /* 0x000fe20000100800 */
[----:B------:R-:W-:-:S03]  /*7b1b0*/  LEA.HI.X.SX32 R27, R4, R3, 0x1, P2 ;  /* 0x00000003041b7211 */ /* 0x000fc600010f0eff */
[----:B------:R-:W2:Y:S01]  /*7b1c0*/  LDL.LU.64 R16, [R1+0x298] ;  /* 0x0002980001107983 */ /* 0x000ea20000300a00 */
[----:B0-----:R-:W-:-:S04]  /*7b1d0*/  MOV R29, c[0x0][0x1c8] ;  /* 0x00007200001d7a02 */ /* 0x001fc80000000f00 */
[----:B------:R-:W-:-:S04]  /*7b1e0*/  LEA R2, R29, R4, 0x1 ;  /* 0x000000041d027211 */ /* 0x000fc800078e08ff */
[C---:B------:R-:W-:Y:S01]  /*7b1f0*/  LEA R24, P2, R2.reuse, R0, 0x1 ;  /* 0x0000000002187211 */ /* 0x040fe200078408ff */
[----:B---3--:R0:W-:Y:S04]  /*7b200*/  STG.E.U16 [R14.64], R25 ;  /* 0x000000190e007986 */ /* 0x0081e8000c101504 */
[----:B0-----:R-:W3:Y:S01]  /*7b210*/  LDL.LU.64 R14, [R1+0x2a8] ;  /* 0x0002a800010e7983 */ /* 0x001ee20000300a00 */
[----:B------:R-:W-:-:S03]  /*7b220*/  LEA.HI.X.SX32 R25, R2, R3, 0x1, P2 ;  /* 0x0000000302197211 */ /* 0x000fc600010f0eff */
[----:B------:R-:W-:Y:S04]  /*7b230*/  STL [R1+0x1c48], R26 ;  /* 0x001c481a01007387 */ /* 0x000fe80000100800 */
[----:B------:R0:W-:Y:S04]  /*7b240*/  STL [R1+0x1dd8], R26 ;  /* 0x001dd81a01007387 */ /* 0x0001e80000100800 */
[----:B0-----:R-:W2:Y:S04]  /*7b250*/  LDL.LU R26, [R1+0x338] ;  /* 0x00033800011a7983 */ /* 0x001ea80000300800 */
[----:B------:R-:W-:Y:S04]  /*7b260*/  STL [R1+0x1c24], R27 ;  /* 0x001c241b01007387 */ /* 0x000fe80000100800 */
[----:B------:R0:W-:Y:S04]  /*7b270*/  STL [R1+0x1de8], R27 ;  /* 0x001de81b01007387 */ /* 0x0001e80000100800 */
[----:B0-----:R-:W3:Y:S04]  /*7b280*/  LDL.LU R27, [R1+0x348] ;  /* 0x00034800011b7983 */ /* 0x001ee80000300800 */
[----:B------:R0:W-:Y:S04]  /*7b290*/  STL.64 [R1+0x1c30], R24 ;  /* 0x001c301801007387 */ /* 0x0001e80000100a00 */
[----:B0-----:R-:W2:Y:S04]  /*7b2a0*/  LDL.LU R24, [R1+0x358] ;  /* 0x0003580001187983 */ /* 0x001ea80000300800 */
[----:B------:R0:W-:Y:S04]  /*7b2b0*/  STL [R1+0x1e08], R25 ;  /* 0x001e081901007387 */ /* 0x0001e80000100800 */
[----:B0-----:R-:W2:Y:S01]  /*7b2c0*/  LDL.LU R25, [R1+0x368] ;  /* 0x0003680001197983 */ /* 0x001ea20000300800 */
[----:B------:R-:W-:-:S05]  /*7b2d0*/  IMAD R4, R29, 0x2, R2 ;  /* 0x000000021d047824 */ /* 0x000fca00078e0202 */
[----:B------:R-:W-:Y:S01]  /*7b2e0*/  LEA R2, R29, R4, 0x1 ;  /* 0x000000041d027211 */ /* 0x000fe200078e08ff */
[----:B----4-:R0:W-:Y:S02]  /*7b2f0*/  STG.E.U16 [R22.64], R21 ;  /* 0x0000001516007986 */ /* 0x0101e4000c101504 */
[----:B0-----:R-:W-:-:S04]  /*7b300*/  LEA R22, P2, R4, R0, 0x1 ;  /* 0x0000000004167211 */ /* 0x001fc800078408ff */
[-C--:B------:R-:W-:Y:S02]  /*7b310*/  LEA.HI.X.SX32 R23, R4, R3.reuse, 0x1, P2 ;  /* 0x0000000304177211 */ /* 0x080fe400010f0eff */
[C---:B------:R-:W-:Y:S01]  /*7b320*/  LEA R4, R29.reuse, R2, 0x1 ;  /* 0x000000021d047211 */ /* 0x040fe200078e08ff */
[----:B-----5:R0:W-:Y:S02]  /*7b330*/  STG.E.U16 [R12.64], R20 ;  /* 0x000000140c007986 */ /* 0x0201e4000c101504 */
[CC--:B0-----:R-:W-:Y:S02]  /*7b340*/  LEA R20, P2, R2.reuse, R0.reuse, 0x1 ;  /* 0x0000000002147211 */ /* 0x0c1fe400078408ff */
[----:B------:R-:W4:Y:S02]  /*7b350*/  LDL.LU.64 R12, [R1+0x2b8] ;  /* 0x0002b800010c7983 */ /* 0x000f240000300a00 */
[----:B------:R-:W-:Y:S01]  /*7b360*/  LEA.HI.X.SX32 R21, R2, R3, 0x1, P2 ;  /* 0x0000000302157211 */ /* 0x000fe200010f0eff */
[----:B------:R-:W-:Y:S01]  /*7b370*/  IMAD R2, R29, 0x2, R4 ;  /* 0x000000021d027824 */ /* 0x000fe200078e0204 */
[----:B------:R0:W-:Y:S04]  /*7b380*/  STL.64 [R1+0x1c40], R22 ;  /* 0x001c401601007387 */ /* 0x0001e80000100a00 */
[----:B------:R-:W5:Y:S04]  /*7b390*/  LDL.LU.64 R10, [R1+0x2c8] ;  /* 0x0002c800010a7983 */ /* 0x000f680000300a00 */
[----:B------:R-:W-:Y:S04]  /*7b3a0*/  STL.64 [R1+0x1c50], R20 ;  /* 0x001c501401007387 */ /* 0x000fe80000100a00 */
[----:B0-----:R-:W4:Y:S04]  /*7b3b0*/  LDL.LU.64 R22, [R1+0x2d8] ;  /* 0x0002d80001167983 */ /* 0x001f280000300a00 */
[----:B------:R-:W4:Y:S04]  /*7b3c0*/  LDL R9, [R1+0x318] ;  /* 0x0003180001097983 */ /* 0x000f280000100800 */
[----:B--2---:R0:W-:Y:S04]  /*7b3d0*/  STG.E.U16 [R18.64], R25 ;  /* 0x0000001912007986 */ /* 0x0041e8000c101504 */
[----:B------:R1:W-:Y:S01]  /*7b3e0*/  STG.E.U16 [R16.64], R24 ;  /* 0x0000001810007986 */ /* 0x0003e2000c101504 */
[----:B0-----:R-:W-:-:S03]  /*7b3f0*/  LEA R18, P2, R4, R0, 0x1 ;  /* 0x0000000004127211 */ /* 0x001fc600078408ff */
[----:B------:R-:W-:Y:S01]  /*7b400*/  STL.64 [R1+0x1e60], R24 ;  /* 0x001e601801007387 */ /* 0x000fe20000100a00 */
[-C--:B------:R-:W-:Y:S02]  /*7b410*/  LEA.HI.X.SX32 R19, R4, R3.reuse, 0x1, P2 ;  /* 0x0000000304137211 */ /* 0x080fe400010f0eff */
[C---:B-1----:R-:W-:Y:S02]  /*7b420*/  LEA R16, P2, R2.reuse, R0, 0x1 ;  /* 0x0000000002107211 */ /* 0x042fe400078408ff */
[----:B------:R-:W-:Y:S01]  /*7b430*/  LEA R4, R29, R2, 0x1 ;  /* 0x000000021d047211 */ /* 0x000fe200078e08ff */
[----:B------:R-:W-:Y:S01]  /*7b440*/  STL [R1+0x1c18], R18 ;  /* 0x001c181201007387 */ /* 0x000fe20000100800 */
[----:B------:R-:W-:-:S03]  /*7b450*/  LEA.HI.X.SX32 R17, R2, R3, 0x1, P2 ;  /* 0x0000000302117211 */ /* 0x000fc600010f0eff */
[----:B------:R-:W-:Y:S04]  /*7b460*/  STL [R1+0x1c14], R19 ;  /* 0x001c141301007387 */ /* 0x000fe80000100800 */
[----:B---3--:R0:W-:Y:S04]  /*7b470*/  STG.E.U16 [R14.64], R27 ;  /* 0x0000001b0e007986 */ /* 0x0081e8000c101504 */
[----:B------:R-:W-:Y:S04]  /*7b480*/  STL.64 [R1+0x1db8], R18 ;  /* 0x001db81201007387 */ /* 0x000fe80000100a00 */
[----:B------:R-:W2:Y:S01]  /*7b490*/  LDL.LU R6, [R1+0x518] ;  /* 0x0005180001067983 */ /* 0x000ea20000300800 */
[----:B0-----:R-:W-:-:S03]  /*7b4a0*/  LEA R14, P2, R4, R0, 0x1 ;  /* 0x00000000040e7211 */ /* 0x001fc600078408ff */
[----:B------:R-:W-:Y:S01]  /*7b4b0*/  STL [R1+0x1e70], R27 ;  /* 0x001e701b01007387 */ /* 0x000fe20000100800 */
[----:B------:R-:W-:-:S03]  /*7b4c0*/  LEA.HI.X.SX32 R15, R4, R3, 0x1, P2 ;  /* 0x00000003040f7211 */ /* 0x000fc600010f0eff */
[----:B------:R-:W-:Y:S04]  /*7b4d0*/  STL [R1+0x1c1c], R16 ;  /* 0x001c1c1001007387 */ /* 0x000fe80000100800 */
[----:B------:R-:W-:Y:S04]  /*7b4e0*/  STL [R1+0x1c10], R17 ;  /* 0x001c101101007387 */ /* 0x000fe80000100800 */
[----:B------:R-:W-:Y:S04]  /*7b4f0*/  STL.64 [R1+0x1dc0], R16 ;  /* 0x001dc01001007387 */ /* 0x000fe80000100a00 */
[----:B------:R-:W-:Y:S04]  /*7b500*/  STL.64 [R1+0x1e68], R16 ;  /* 0x001e681001007387 */ /* 0x000fe80000100a00 */
[----:B------:R-:W-:Y:S04]  /*7b510*/  STL [R1+0x1e80], R26 ;  /* 0x001e801a01007387 */ /* 0x000fe80000100800 */
[----:B------:R-:W-:Y:S04]  /*7b520*/  STL [R1+0x1c20], R14 ;  /* 0x001c200e01007387 */ /* 0x000fe80000100800 */
[----:B------:R-:W-:Y:S04]  /*7b530*/  STL [R1+0x1c0c], R15 ;  /* 0x001c0c0f01007387 */ /* 0x000fe80000100800 */
[----:B------:R0:W-:Y:S04]  /*7b540*/  STL.64 [R1+0x1dc8], R14 ;  /* 0x001dc80e01007387 */ /* 0x0001e80000100a00 */
[----:B0-----:R-:W5:Y:S04]  /*7b550*/  LDL.LU R15, [R1+0x328] ;  /* 0x00032800010f7983 */ /* 0x001f680000300800 */
[----:B----4-:R0:W-:Y:S01]  /*7b560*/  STG.E.U16 [R12.64], R26 ;  /* 0x0000001a0c007986 */ /* 0x0101e2000c101504 */
[----:B------:R-:W-:-:S05]  /*7b570*/  LEA R2, R29, R4, 0x1 ;  /* 0x000000041d027211 */ /* 0x000fca00078e08ff */
[----:B------:R-:W-:Y:S01]  /*7b580*/  IMAD R4, R29, 0x2, R2 ;  /* 0x000000021d047824 */ /* 0x000fe200078e0202 */
[----:B0-----:R-:W-:-:S04]  /*7b590*/  LEA R12, P2, R2, R0, 0x1 ;  /* 0x00000000020c7211 */ /* 0x001fc800078408ff */
[----:B------:R-:W-:Y:S02]  /*7b5a0*/  LEA.HI.X.SX32 R13, R2, R3, 0x1, P2 ;  /* 0x00000003020d7211 */ /* 0x000fe400010f0eff */
[----:B------:R-:W-:-:S04]  /*7b5b0*/  LEA R2, R29, R4, 0x1 ;  /* 0x000000041d027211 */ /* 0x000fc800078e08ff */
[----:B------:R-:W-:Y:S01]  /*7b5c0*/  LEA R5, R29, R2, 0x1 ;  /* 0x000000021d057211 */ /* 0x000fe200078e08ff */
[----:B-----5:R-:W-:Y:S04]  /*7b5d0*/  STG.E.U16 [R10.64], R15 ;  /* 0x0000000f0a007986 */ /* 0x020fe8000c101504 */
[----:B------:R0:W-:Y:S04]  /*7b5e0*/  STG.E.U16 [R22.64], R9 ;  /* 0x0000000916007986 */ /* 0x0001e8000c101504 */
[----:B0-----:R-:W0:Y:S01]  /*7b5f0*/  S2R R9, SR_TID.X ;  /* 0x0000000000097919 */ /* 0x001e220000002100 */
[----:B------:R-:W-:-:S03]  /*7b600*/  LEA R10, P2, R4, R0, 0x1 ;  /* 0x00000000040a7211 */ /* 0x000fc600078408ff */
[----:B------:R-:W-:Y:S01]  /*7b610*/  STL [R1+0x1e5c], R15 ;  /* 0x001e5c0f01007387 */ /* 0x000fe20000100800 */
[----:B------:R-:W-:-:S03]  /*7b620*/  LEA.HI.X.SX32 R11, R4, R3, 0x1, P2 ;  /* 0x00000003040b7211 */ /* 0x000fc600010f0eff */
[----:B------:R-:W-:Y:S01]  /*7b630*/  STL [R1+0x1c58], R12 ;  /* 0x001c580c01007387 */ /* 0x000fe20000100800 */
[----:B------:R-:W-:-:S03]  /*7b640*/  LEA R8, P2, R2, R0, 0x1 ;  /* 0x0000000002087211 */ /* 0x000fc600078408ff */
[----:B------:R-:W-:Y:S04]  /*7b650*/  STL [R1+0x1c08], R13 ;  /* 0x001c080d01007387 */ /* 0x000fe80000100800 */
[----:B------:R-:W-:Y:S04]  /*7b660*/  STL.64 [R1+0x1df0], R12 ;  /* 0x001df00c01007387 */ /* 0x000fe80000100a00 */
[----:B------:R-:W-:Y:S01]  /*7b670*/  STL [R1+0x1c68], R10 ;  /* 0x001c680a01007387 */ /* 0x000fe20000100800 */
[----:B0-----:R-:W-:-:S03]  /*7b680*/  LOP3.LUT R7, R9, 0x18, RZ, 0xc0, !PT ;  /* 0x0000001809077812 */ /* 0x001fc600078ec0ff */
[----:B------:R-:W-:Y:S01]  /*7b690*/  STL [R1+0x1c04], R11 ;  /* 0x001c040b01007387 */ /* 0x000fe20000100800 */
[----:B------:R-:W-:Y:S02]  /*7b6a0*/  LEA.HI.X.SX32 R9, R2, R3, 0x1, P2 ;  /* 0x0000000302097211 */ /* 0x000fe400010f0eff */
[----:B--2---:R-:W-:Y:S01]  /*7b6b0*/  LEA.HI R6, R7, R6, RZ, 0x1f ;  /* 0x0000000607067211 */ /* 0x004fe200078ff8ff */
[----:B------:R-:W-:Y:S01]  /*7b6c0*/  STL [R1+0x1da8], R11 ;  /* 0x001da80b01007387 */ /* 0x000fe20000100800 */
[----:B------:R-:W-:-:S03]  /*7b6d0*/  IMAD R4, R29, 0x2, R5 ;  /* 0x000000021d047824 */ /* 0x000fc600078e0205 */
        /* <DEDUP_REMOVED lines=10> */
[----:B------:R-:W2:Y:S04]  /*7b780*/  LDL.LU R28, [R1+0x4b8] ;  /* 0x0004b800011c7983 */ /* 0x000ea80000300800 */
[----:B--2---:R-:W-:Y:S04]  /*7b790*/  STL [R1+0x1efc], R28 ;  /* 0x001efc1c01007387 */ /* 0x004fe80000100800 */
[----:B------:R0:W-:Y:S04]  /*7b7a0*/  STL [R1+0x1f1c], R28 ;  /* 0x001f1c1c01007387 */ /* 0x0001e80000100800 */
[----:B0-----:R-:W2:Y:S04]  /*7b7b0*/  LDL.LU R28, [R1+0x78] ;  /* 0x00007800011c7983 */ /* 0x001ea80000300800 */
[----:B------:R-:W3:Y:S04]  /*7b7c0*/  LDL.LU R11, [R1+0x4d8] ;  /* 0x0004d800010b7983 */ /* 0x000ee80000300800 */
[----:B---3--:R0:W-:Y:S04]  /*7b7d0*/  STL.64 [R1+0x1ef0], R10 ;  /* 0x001ef00a01007387 */ /* 0x0081e80000100a00 */
[----:B0-----:R-:W3:Y:S04]  /*7b7e0*/  LDL.LU.64 R10, [R1+0x2f8] ;  /* 0x0002f800010a7983 */ /* 0x001ee80000300a00 */
[----:B---3--:R0:W-:Y:S04]  /*7b7f0*/  STL.64 [R1+0x1f00], R10 ;  /* 0x001f000a01007387 */ /* 0x0081e80000100a00 */
[----:B0-----:R-:W3:Y:S04]  /*7b800*/  LDL.LU.64 R10, [R1+0x300] ;  /* 0x00030000010a7983 */ /* 0x001ee80000300a00 */
[----:B---3--:R0:W-:Y:S04]  /*7b810*/  STL [R1+0x1f08], R11 ;  /* 0x001f080b01007387 */ /* 0x0081e80000100800 */
[----:B0-----:R-:W3:Y:S04]  /*7b820*/  LDL.LU R11, [R1+0x4e8] ;  /* 0x0004e800010b7983 */ /* 0x001ee80000300800 */
[----:B---3--:R0:W-:Y:S04]  /*7b830*/  STL.64 [R1+0x1f10], R10 ;  /* 0x001f100a01007387 */ /* 0x0081e80000100a00 */
[----:B0-----:R-:W3:Y:S01]  /*7b840*/  LDL.LU.64 R10, [R1+0x308] ;  /* 0x00030800010a7983 */ /* 0x001ee20000300a00 */
[----:B------:R-:W-:-:S02]  /*7b850*/  LEA R6, P2, R5, R0, 0x1 ;  /* 0x0000000005067211 */ /* 0x000fc400078408ff */
[----:B------:R-:W-:Y:S02]  /*7b860*/  LEA R2, R29, R4, 0x1 ;  /* 0x000000041d027211 */ /* 0x000fe400078e08ff */
[-C--:B------:R-:W-:Y:S02]  /*7b870*/  LEA.HI.X.SX32 R7, R5, R3.reuse, 0x1, P2 ;  /* 0x0000000305077211 */ /* 0x080fe400010f0eff */
[C---:B------:R-:W-:Y:S01]  /*7b880*/  LEA R4, P2, R2.reuse, R0, 0x1 ;  /* 0x0000000002047211 */ /* 0x040fe200078408ff */
[----:B---3--:R0:W-:Y:S04]  /*7b890*/  STL [R1+0x1f20], R10 ;  /* 0x001f200a01007387 */ /* 0x0081e80000100800 */
[----:B0-----:R-:W3:Y:S04]  /*7b8a0*/  LDL.LU R10, [R1+0x508] ;  /* 0x00050800010a7983 */ /* 0x001ee80000300800 */
[----:B------:R0:W-:Y:S04]  /*7b8b0*/  STL [R1+0x1f18], R11 ;  /* 0x001f180b01007387 */ /* 0x0001e80000100800 */
[----:B0-----:R-:W4:Y:S04]  /*7b8c0*/  LDL.LU R11, [R1+0x4f8] ;  /* 0x0004f800010b7983 */ /* 0x001f280000300800 */
[----:B------:R-:W5:Y:S04]  /*7b8d0*/  LDL.LU R12, [R1+0x4c8] ;  /* 0x0004c800010c7983 */ /* 0x000f680000300800 */
[----:B------:R-:W4:Y:S04]  /*7b8e0*/  LDL.LU.64 R8, [R1+0x2e8] ;  /* 0x0002e80001087983 */ /* 0x000f280000300a00 */
[----:B------:R-:W4:Y:S04]  /*7b8f0*/  LDL.LU R13, [R1+0x4a8] ;  /* 0x0004a800010d7983 */ /* 0x000f280000300800 */
        /* <DEDUP_REMOVED lines=10> */
[----:B------:R-:W-:Y:S01]  /*7b9a0*/  STL [R1+0x1c88], R6 ;  /* 0x001c880601007387 */ /* 0x000fe20000100800 */
[----:B------:R-:W-:-:S03]  /*7b9b0*/  LEA.HI.X.SX32 R5, R2, R3, 0x1, P2 ;  /* 0x0000000302057211 */ /* 0x000fc600010f0eff */
[----:B------:R-:W-:Y:S04]  /*7b9c0*/  STL [R1+0x1bfc], R7 ;  /* 0x001bfc0701007387 */ /* 0x000fe80000100800 */
[----:B------:R-:W-:Y:S04]  /*7b9d0*/  STL [R1+0x1d88], R7 ;  /* 0x001d880701007387 */ /* 0x000fe80000100800 */
[----:B------:R0:W-:Y:S01]  /*7b9e0*/  STL.64 [R1+0x1e10], R6 ;  /* 0x001e100601007387 */ /* 0x0001e20000100a00 */
[----:B--2---:R-:W-:-:S03]  /*7b9f0*/  LEA R2, P2, R28, R0, 0x1 ;  /* 0x000000001c027211 */ /* 0x004fc600078408ff */
[----:B0-----:R-:W2:Y:S04]  /*7ba00*/  LDL.LU.64 R6, [R1+0x2f0] ;  /* 0x0002f00001067983 */ /* 0x001ea80000300a00 */
[----:B------:R-:W-:Y:S04]  /*7ba10*/  STL [R1+0x1bf8], R4 ;  /* 0x001bf80401007387 */ /* 0x000fe80000100800 */
[----:B------:R-:W-:Y:S04]  /*7ba20*/  STL [R1+0x1d78], R4 ;  /* 0x001d780401007387 */ /* 0x000fe80000100800 */
[----:B------:R-:W-:Y:S04]  /*7ba30*/  STL [R1+0x1e18], R4 ;  /* 0x001e180401007387 */ /* 0x000fe80000100800 */
[----:B------:R-:W-:Y:S04]  /*7ba40*/  STL [R1+0x1e1c], R4 ;  /* 0x001e1c0401007387 */ /* 0x000fe80000100800 */
[----:B------:R-:W-:Y:S04]  /*7ba50*/  STL [R1+0x1bf4], R5 ;  /* 0x001bf40501007387 */ /* 0x000fe80000100800 */
[----:B------:R-:W-:Y:S01]  /*7ba60*/  STL [R1+0x1d68], R5 ;  /* 0x001d680501007387 */ /* 0x000fe20000100800 */
[----:B------:R-:W-:-:S03]  /*7ba70*/  LEA.HI.X.SX32 R3, R28, R3, 0x1, P2 ;  /* 0x000000031c037211 */ /* 0x000fc600010f0eff */
[----:B------:R-:W-:Y:S04]  /*7ba80*/  STL [R1+0x1e28], R5 ;  /* 0x001e280501007387 */ /* 0x000fe80000100800 */
[----:B------:R-:W-:Y:S04]  /*7ba90*/  STL [R1+0x1e2c], R5 ;  /* 0x001e2c0501007387 */ /* 0x000fe80000100800 */
[----:B------:R-:W-:Y:S01]  /*7baa0*/  STL.64 [R1+0x1e88], R4 ;  /* 0x001e880401007387 */ /* 0x000fe20000100a00 */
[----:B---3--:R-:W-:-:S03]  /*7bab0*/  PRMT R0, R10, 0x7632, R0 ;  /* 0x000076320a007816 */ /* 0x008fc60000000000 */
[----:B------:R-:W3:Y:S04]  /*7bac0*/  LDL.LU R10, [R1+0x1f20] ;  /* 0x001f2000010a7983 */ /* 0x000ee80000300800 */
[----:B------:R-:W4:Y:S04]  /*7bad0*/  LDL.LU R28, [R1+0x1f1c] ;  /* 0x001f1c00011c7983 */ /* 0x000f280000300800 */
[----:B------:R-:W-:Y:S04]  /*7bae0*/  STL.64 [R1+0x1c60], R2 ;  /* 0x001c600201007387 */ /* 0x000fe80000100a00 */
[----:B------:R-:W-:Y:S04]  /*7baf0*/  STL.64 [R1+0x1e20], R2 ;  /* 0x001e200201007387 */ /* 0x000fe80000100a00 */
[----:B------:R-:W-:Y:S01]  /*7bb00*/  STL.64 [R1+0x1e78], R2 ;  /* 0x001e780201007387 */ /* 0x000fe20000100a00 */
[----:B----4-:R-:W-:-:S03]  /*7bb10*/  PRMT R28, R11, 0x7632, R28 ;  /* 0x000076320b1c7816 */ /* 0x010fc6000000001c */
[----:B------:R-:W3:Y:S04]  /*7bb20*/  LDL.LU R11, [R1+0x1f18] ;  /* 0x001f1800010b7983 */ /* 0x000ee80000300800 */
[----:B---3--:R0:W-:Y:S04]  /*7bb30*/  STG.E.U16 [R10.64], R0 ;  /* 0x000000000a007986 */ /* 0x0081e8000c101504 */
[----:B0-----:R-:W3:Y:S02]  /*7bb40*/  LDL.LU.64 R10, [R1+0x1f10] ;  /* 0x001f1000010a7983 */ /* 0x001ee40000300a00 */
[----:B---3--:R-:W-:-:S02]  /*7bb50*/  PRMT R0, R11, 0x7632, R0 ;  /* 0x000076320b007816 */ /* 0x008fc40000000000 */
[----:B------:R-:W3:Y:S04]  /*7bb60*/  LDL.LU R11, [R1+0x1f08] ;  /* 0x001f0800010b7983 */ /* 0x000ee80000300800 */
[----:B---3--:R0:W-:Y:S04]  /*7bb70*/  STG.E.U16 [R10.64], R28 ;  /* 0x0000001c0a007986 */ /* 0x0081e8000c101504 */
[----:B0-----:R-:W3:Y:S04]  /*7bb80*/  LDL.LU.64 R10, [R1+0x1f00] ;  /* 0x001f0000010a7983 */ /* 0x001ee80000300a00 */
[----:B------:R-:W4:Y:S04]  /*7bb90*/  LDL.LU R28, [R1+0x1efc] ;  /* 0x001efc00011c7983 */ /* 0x000f280000300800 */
[----:B---3--:R0:W-:Y:S01]  /*7bba0*/  STG.E.U16 [R10.64], R0 ;  /* 0x000000000a007986 */ /* 0x0081e2000c101504 */
[----:B----4-:R-:W-:-:S03]  /*7bbb0*/  PRMT R5, R28, 0x7632, R5 ;  /* 0x000076321c057816 */ /* 0x010fc60000000005 */
[----:B------:R-:W3:Y:S04]  /*7bbc0*/  LDL.LU R28, [R1+0x1ef8] ;  /* 0x001ef800011c7983 */ /* 0x000ee80000300800 */
[----:B0-----:R-:W4:Y:S01]  /*7bbd0*/  LDL.LU.64 R10, [R1+0x1ef0] ;  /* 0x001ef000010a7983 */ /* 0x001f220000300a00 */
[----:B-----5:R-:W-:-:S03]  /*7bbe0*/  PRMT R4, R12, 0x7632, R4 ;  /* 0x000076320c047816 */ /* 0x020fc60000000004 */
[----:B--2---:R-:W-:Y:S01]  /*7bbf0*/  STG.E.U16 [R6.64], R5 ;  /* 0x0000000506007986 */ /* 0x004fe2000c101504 */
[----:B------:R-:W-:Y:S02]  /*7bc00*/  PRMT R3, R26, 0x7632, R3 ;  /* 0x000076321a037816 */ /* 0x000fe40000000003 */
[----:B------:R-:W-:Y:S02]  /*7bc10*/  PRMT R2, R20, 0x7632, R2 ;  /* 0x0000763214027816 */ /* 0x000fe40000000002 */
[----:B----4-:R-:W-:-:S05]  /*7bc20*/  PRMT R0, R11, 0x7632, R0 ;  /* 0x000076320b007816 */ /* 0x010fca0000000000 */
[----:B------:R0:W-:Y:S04]  /*7bc30*/  STG.E.U16 [R8.64], R0 ;  /* 0x0000000008007986 */ /* 0x0001e8000c101504 */
[----:B------:R-:W-:Y:S01]  /*7bc40*/  STG.E.U16 [R14.64], R4 ;  /* 0x000000040e007986 */ /* 0x000fe2000c101504 */
[----:B0-----:R-:W-:-:S05]  /*7bc50*/  PRMT R0, R13, 0x7632, R0 ;  /* 0x000076320d007816 */ /* 0x001fca0000000000 */
[----:B------:R0:W-:Y:S01]  /*7bc60*/  STG.E.U16 [R16.64], R0 ;  /* 0x0000000010007986 */ /* 0x0001e2000c101504 */
[----:B---3--:R-:W-:-:S03]  /*7bc70*/  PRMT R28, R29, 0x7632, R28 ;  /* 0x000076321d1c7816 */ /* 0x008fc6000000001c */
[----:B------:R-:W-:Y:S01]  /*7bc80*/  STG.E.U16 [R18.64], R3 ;  /* 0x0000000312007986 */ /* 0x000fe2000c101504 */
[----:B0-----:R-:W-:-:S05]  /*7bc90*/  PRMT R0, R27, 0x7632, R0 ;  /* 0x000076321b007816 */ /* 0x001fca0000000000 */
[----:B------:R0:W-:Y:S02]  /*7bca0*/  STG.E.U16 [R24.64], R0 ;  /* 0x0000000018007986 */ /* 0x0001e4000c101504 */
[----:B0-----:R-:W-:Y:S02]  /*7bcb0*/  PRMT R0, R21, 0x7632, R0 ;  /* 0x0000763215007816 */ /* 0x001fe40000000000 */
[----:B------:R-:W2:Y:S04]  /*7bcc0*/  LDL.LU.64 R20, [R1+0x290] ;  /* 0x0002900001147983 */ /* 0x000ea80000300a00 */
[----:B------:R-:W3:Y:S04]  /*7bcd0*/  LDL.LU R29, [R1+0x448] ;  /* 0x00044800011d7983 */ /* 0x000ee80000300800 */
[----:B------:R-:W4:Y:S04]  /*7bce0*/  LDL.LU.64 R4, [R1+0x220] ;  /* 0x0002200001047983 */ /* 0x000f280000300a00 */
[----:B----4-:R0:W-:Y:S04]  /*7bcf0*/  STL [R1+0x1e90], R5 ;  /* 0x001e900501007387 */ /* 0x0101e80000100800 */
[----:B0-----:R-:W4:Y:S04]  /*7bd00*/  LDL.LU R5, [R1+0x3d8] ;  /* 0x0003d80001057983 */ /* 0x001f280000300800 */
[----:B----4-:R0:W-:Y:S04]  /*7bd10*/  STL.64 [R1+0x1e98], R4 ;  /* 0x001e980401007387 */ /* 0x0101e80000100a00 */
[----:B0-----:R-:W4:Y:S04]  /*7bd20*/  LDL.LU.64 R4, [R1+0x230] ;  /* 0x0002300001047983 */ /* 0x001f280000300a00 */
        /* <DEDUP_REMOVED lines=18> */
[----:B------:R-:W-:Y:S04]  /*7be50*/  STG.E.U16 [R22.64], R2 ;  /* 0x0000000216007986 */ /* 0x000fe8000c101504 */
[----:B----4-:R0:W-:Y:S04]  /*7be60*/  STL.64 [R1+0x1ee8], R4 ;  /* 0x001ee80401007387 */ /* 0x0101e80000100a00 */
[----:B0-----:R-:W4:Y:S04]  /*7be70*/  LDL.LU.64 R4, [R1+0x280] ;  /* 0x0002800001047983 */ /* 0x001f280000300a00 */
[----:B------:R-:W5:Y:S04]  /*7be80*/  LDL.LU R26, [R1+0x3b8] ;  /* 0x0003b800011a7983 */ /* 0x000f680000300800 */
[----:B------:R-:W3:Y:S04]  /*7be90*/  LDL.LU.64 R2, [R1+0x210] ;  /* 0x0002100001027983 */ /* 0x000ee80000300a00 */
[----:B------:R-:W3:Y:S04]  /*7bea0*/  LDL.LU R27, [R1+0x3e8] ;  /* 0x0003e800011b7983 */ /* 0x000ee80000300800 */
[----:B------:R-:W5:Y:S04]  /*7beb0*/  LDL.LU.64 R16, [R1+0x200] ;  /* 0x0002000001107983 */ /* 0x000f680000300a00 */
[----:B------:R-:W5:Y:S04]  /*7bec0*/  LDL.LU R6, [R1+0x3c8] ;  /* 0x0003c80001067983 */ /* 0x000f680000300800 */
        /* <DEDUP_REMOVED lines=8> */
[----:B--2---:R0:W-:Y:S04]  /*7bf50*/  STG.E.U16 [R20.64], R0 ;  /* 0x0000000014007986 */ /* 0x0041e8000c101504 */
[----:B------:R-:W2:Y:S04]  /*7bf60*/  LDL.LU.64 R18, [R1+0x1d0] ;  /* 0x0001d00001127983 */ /* 0x000ea80000300a00 */
[----:B0-----:R-:W2:Y:S04]  /*7bf70*/  LDL.LU.64 R20, [R1+0x1c8] ;  /* 0x0001c80001147983 */ /* 0x001ea80000300a00 */
[----:B----4-:R0:W-:Y:S04]  /*7bf80*/  STG.E.U16 [R4.64], R28 ;  /* 0x0000001c04007986 */ /* 0x0101e8000c101504 */
[----:B0-----:R-:W4:Y:S01]  /*7bf90*/  LDL.LU.64 R4, [R1+0x1ee8] ;  /* 0x001ee80001047983 */ /* 0x001f220000300a00 */
[----:B---3--:R-:W-:-:S03]  /*7bfa0*/  PRMT R0, R29, 0x7632, R0 ;  /* 0x000076321d007816 */ /* 0x008fc60000000000 */
[----:B------:R-:W3:Y:S01]  /*7bfb0*/  LDL.LU.64 R28, [R1+0x1c0] ;  /* 0x0001c000011c7983 */ /* 0x000ee20000300a00 */
[----:B----4-:R-:W-:-:S03]  /*7bfc0*/  PRMT R10, R5, 0x7632, R10 ;  /* 0x00007632050a7816 */ /* 0x010fc6000000000a */
[----:B------:R-:W4:Y:S04]  /*7bfd0*/  LDL.LU R5, [R1+0x1ee0] ;  /* 0x001ee00001057983 */ /* 0x000f280000300800 */
[----:B----4-:R0:W-:Y:S04]  /*7bfe0*/  STG.E.U16 [R4.64], R0 ;  /* 0x0000000004007986 */ /* 0x0101e8000c101504 */
[----:B0-----:R-:W4:Y:S02]  /*7bff0*/  LDL.LU.64 R4, [R1+0x1ed8] ;  /* 0x001ed80001047983 */ /* 0x001f240000300a00 */
[----:B----4-:R-:W-:-:S02]  /*7c000*/  PRMT R0, R5, 0x7632, R0 ;  /* 0x0000763205007816 */ /* 0x010fc40000000000 */
[----:B------:R-:W4:Y:S04]  /*7c010*/  LDL.LU R5, [R1+0x1ed0] ;  /* 0x001ed00001057983 */ /* 0x000f280000300800 */
[----:B----4-:R0:W-:Y:S04]  /*7c020*/  STG.E.U16 [R4.64], R10 ;  /* 0x0000000a04007986 */ /* 0x0101e8000c101504 */
[----:B0-----:R-:W4:Y:S04]  /*7c030*/  LDL.LU.64 R4, [R1+0x1ec8] ;  /* 0x001ec80001047983 */ /* 0x001f280000300a00 */
[----:B------:R-:W4:Y:S02]  /*7c040*/  LDL.LU R10, [R1+0x1ec4] ;  /* 0x001ec400010a7983 */ /* 0x000f240000300800 */
[----:B----4-:R-:W-:-:S02]  /*7c050*/  PRMT R10, R5, 0x7632, R10 ;  /* 0x00007632050a7816 */ /* 0x010fc4000000000a */
        /* <DEDUP_REMOVED lines=15> */
[----:B0-----:R-:W5:Y:S04]  /*7c150*/  LDL.LU.64 R4, [R1+0x1e88] ;  /* 0x001e880001047983 */ /* 0x001f680000300a00 */
[----:B------:R-:W4:Y:S04]  /*7c160*/  LDL.LU R10, [R1+0x1e84] ;  /* 0x001e8400010a7983 */ /* 0x000f280000300800 */
[----:B------:R0:W-:Y:S02]  /*7c170*/  STG.E.U16 [R2.64], R0 ;  /* 0x0000000002007986 */ /* 0x0001e4000c101504 */
[----:B0-----:R-:W-:-:S02]  /*7c180*/  PRMT R0, R27, 0x7632, R0 ;  /* 0x000076321b007816 */ /* 0x001fc40000000000 */
[----:B-----5:R-:W-:Y:S02]  /*7c190*/  PRMT R5, R26, 0x7632, R5 ;  /* 0x000076321a057816 */ /* 0x020fe40000000005 */
[----:B------:R-:W5:Y:S04]  /*7c1a0*/  LDL.LU R26, [R1+0x1e80] ;  /* 0x001e8000011a7983 */ /* 0x000f680000300800 */
[----:B------:R-:W2:Y:S04]  /*7c1b0*/  LDL.LU.64 R2, [R1+0x1e78] ;  /* 0x001e780001027983 */ /* 0x000ea80000300a00 */
[----:B------:R-:W3:Y:S04]  /*7c1c0*/  LDL.LU R27, [R1+0x1e70] ;  /* 0x001e7000011b7983 */ /* 0x000ee80000300800 */
[----:B------:R0:W-:Y:S04]  /*7c1d0*/  STG.E.U16 [R16.64], R5 ;  /* 0x0000000510007986 */ /* 0x0001e8000c101504 */
[----:B------:R1:W-:Y:S04]  /*7c1e0*/  STG.E.U16 [R24.64], R0 ;  /* 0x0000000018007986 */ /* 0x0003e8000c101504 */
[----:B0-----:R-:W5:Y:S04]  /*7c1f0*/  LDL.LU.64 R16, [R1+0x1e68] ;  /* 0x001e680001107983 */ /* 0x001f680000300a00 */
[----:B-1----:R-:W3:Y:S01]  /*7c200*/  LDL.LU.64 R24, [R1+0x1e60] ;  /* 0x001e600001187983 */ /* 0x002ee20000300a00 */
[----:B------:R-:W-:-:S02]  /*7c210*/  PRMT R4, R6, 0x7632, R4 ;  /* 0x0000763206047816 */ /* 0x000fc40000000004 */
[----:B------:R-:W-:-:S03]  /*7c220*/  PRMT R0, R7, 0x7632, R0 ;  /* 0x0000763207007816 */ /* 0x000fc60000000000 */
[----:B------:R-:W-:Y:S04]  /*7c230*/  STG.E.U16 [R8.64], R4 ;  /* 0x0000000408007986 */ /* 0x000fe8000c101504 */
[----:B------:R0:W-:Y:S02]  /*7c240*/  STG.E.U16 [R12.64], R0 ;  /* 0x000000000c007986 */ /* 0x0001e4000c101504 */
[----:B0-----:R-:W-:Y:S02]  /*7c250*/  PRMT R0, R15, 0x7632, R0 ;  /* 0x000076320f007816 */ /* 0x001fe40000000000 */
[----:B--2---:R-:W-:Y:S02]  /*7c260*/  PRMT R3, R11, 0x7632, R3 ;  /* 0x000076320b037816 */ /* 0x004fe40000000003 */
[----:B------:R-:W-:-:S03]  /*7c270*/  PRMT R2, R14, 0x7632, R2 ;  /* 0x000076320e027816 */ /* 0x000fc60000000002 */
[----:B------:R0:W-:Y:S04]  /*7c280*/  STG.E.U16 [R22.64], R3 ;  /* 0x0000000316007986 */ /* 0x0001e8000c101504 */
[----:B------:R3:W-:Y:S04]  /*7c290*/  STG.E.U16 [R18.64], R0 ;  /* 0x0000000012007986 */ /* 0x0007e8000c101504 */
[----:B------:R-:W-:Y:S04]  /*7c2a0*/  STG.E.U16 [R20.64], R2 ;  /* 0x0000000214007986 */ /* 0x000fe8000c101504 */
[----:B0-----:R-:W2:Y:S04]  /*7c2b0*/  LDL.LU.64 R22, [R1+0x1b8] ;  /* 0x0001b80001167983 */ /* 0x001ea80000300a00 */
[----:B------:R-:W2:Y:S01]  /*7c2c0*/  LDL.LU.64 R14, [R1+0x1b0] ;  /* 0x0001b000010e7983 */ /* 0x000ea20000300a00 */
[----:B---3--:R-:W-:-:S05]  /*7c2d0*/  PRMT R0, R25, 0x7632, R0 ;  /* 0x0000763219007816 */ /* 0x008fca0000000000 */
[----:B------:R0:W-:Y:S04]  /*7c2e0*/  STG.E.U16 [R28.64], R0 ;  /* 0x000000001c007986 */ /* 0x0001e8000c101504 */
[----:B0-----:R-:W3:Y:S04]  /*7c2f0*/  LDL.LU.64 R28, [R1+0x1a8] ;  /* 0x0001a800011c7983 */ /* 0x001ee80000300a00 */
[----:B---3--:R0:W-:Y:S04]  /*7c300*/  STL [R1+0x1e58], R29 ;  /* 0x001e581d01007387 */ /* 0x0081e80000100800 */
[----:B0-----:R-:W3:Y:S04]  /*7c310*/  LDL.LU R29, [R1+0x318] ;  /* 0x00031800011d7983 */ /* 0x001ee80000300800 */
[----:B------:R-:W2:Y:S04]  /*7c320*/  LDL.LU.64 R18, [R1+0x198] ;  /* 0x0001980001127983 */ /* 0x000ea80000300a00 */
[----:B--2---:R0:W-:Y:S04]  /*7c330*/  STL.64 [R1+0x1e50], R18 ;  /* 0x001e501201007387 */ /* 0x0041e80000100a00 */
[----:B0-----:R-:W2:Y:S04]  /*7c340*/  LDL.LU.64 R18, [R1+0x1a0] ;  /* 0x0001a00001127983 */ /* 0x001ea80000300a00 */
[----:B------:R-:W2:Y:S04]  /*7c350*/  LDL.LU R5, [R1+0x4fc] ;  /* 0x0004fc0001057983 */ /* 0x000ea80000300800 */
[----:B--2---:R0:W-:Y:S04]  /*7c360*/  STL [R1+0x1e3c], R5 ;  /* 0x001e3c0501007387 */ /* 0x0041e80000100800 */
[----:B0-----:R-:W2:Y:S04]  /*7c370*/  LDL.LU R5, [R1+0x50c] ;  /* 0x00050c0001057983 */ /* 0x001ea80000300800 */
[----:B------:R-:W2:Y:S04]  /*7c380*/  LDL.LU.64 R2, [R1+0x180] ;  /* 0x0001800001027983 */ /* 0x000ea80000300a00 */
[----:B--2---:R0:W-:Y:S04]  /*7c390*/  STL.64 [R1+0x1e30], R2 ;  /* 0x001e300201007387 */ /* 0x0041e80000100a00 */
[----:B0-----:R-:W2:Y:S04]  /*7c3a0*/  LDL.LU.64 R2, [R1+0x188] ;  /* 0x0001880001027983 */ /* 0x001ea80000300a00 */
[----:B--2---:R-:W-:Y:S04]  /*7c3b0*/  STL [R1+0x1e38], R3 ;  /* 0x001e380301007387 */ /* 0x004fe80000100800 */
[----:B------:R0:W-:Y:S04]  /*7c3c0*/  STL.64 [R1+0x1e40], R2 ;  /* 0x001e400201007387 */ /* 0x0001e80000100a00 */
[----:B0-----:R-:W2:Y:S01]  /*7c3d0*/  LDL.LU.64 R2, [R1+0x190] ;  /* 0x0001900001027983 */ /* 0x001ea20000300a00 */
[----:B----4-:R-:W-:-:S02]  /*7c3e0*/  PRMT R10, R24, 0x7632, R10 ;  /* 0x00007632180a7816 */ /* 0x010fc4000000000a */
[----:B------:R-:W-:-:S03]  /*7c3f0*/  PRMT R0, R27, 0x7632, R0 ;  /* 0x000076321b007816 */ /* 0x000fc60000000000 */
[----:B------:R0:W-:Y:S01]  /*7c400*/  STG.E.U16 [R22.64], R10 ;  /* 0x0000000a16007986 */ /* 0x0001e2000c101504 */
[----:B-----5:R-:W-:-:S03]  /*7c410*/  PRMT R17, R26, 0x7632, R17 ;  /* 0x000076321a117816 */ /* 0x020fc60000000011 */
[----:B------:R1:W-:Y:S04]  /*7c420*/  STG.E.U16 [R14.64], R0 ;  /* 0x000000000e007986 */ /* 0x0003e8000c101504 */
[----:B--2---:R-:W-:Y:S04]  /*7c430*/  STL [R1+0x1e48], R3 ;  /* 0x001e480301007387 */ /* 0x004fe80000100800 */
[----:B------:R-:W2:Y:S04]  /*7c440*/  LDL.LU R4, [R1+0x4ec] ;  /* 0x0004ec0001047983 */ /* 0x000ea80000300800 */
[----:B------:R-:W4:Y:S04]  /*7c450*/  LDL.LU.64 R6, [R1+0x178] ;  /* 0x0001780001067983 */ /* 0x000f280000300a00 */
[----:B------:R-:W4:Y:S04]  /*7c460*/  LDL.LU R25, [R1+0x4bc] ;  /* 0x0004bc0001197983 */ /* 0x000f280000300800 */
[----:B------:R-:W5:Y:S04]  /*7c470*/  LDL.LU R20, [R1+0x4dc] ;  /* 0x0004dc0001147983 */ /* 0x000f680000300800 */
[----:B------:R-:W5:Y:S04]  /*7c480*/  LDL.LU.64 R8, [R1+0x170] ;  /* 0x0001700001087983 */ /* 0x000f680000300a00 */
[----:B------:R-:W2:Y:S04]  /*7c490*/  LDL.LU R21, [R1+0x4cc] ;  /* 0x0004cc0001157983 */ /* 0x000ea80000300800 */
[----:B0-----:R-:W2:Y:S04]  /*7c4a0*/  LDL.LU.64 R10, [R1+0x168] ;  /* 0x00016800010a7983 */ /* 0x001ea80000300a00 */
[----:B------:R-:W2:Y:S04]  /*7c4b0*/  LDL.LU R24, [R1+0x4ac] ;  /* 0x0004ac0001187983 */ /* 0x000ea80000300800 */
[----:B------:R-:W2:Y:S04]  /*7c4c0*/  LDL.LU.64 R22, [R1+0x160] ;  /* 0x0001600001167983 */ /* 0x000ea80000300a00 */
[----:B------:R-:W2:Y:S04]  /*7c4d0*/  LDL.LU.64 R12, [R1+0x158] ;  /* 0x00015800010c7983 */ /* 0x000ea80000300a00 */
[----:B------:R-:W2:Y:S04]  /*7c4e0*/  LDL.LU R27, [R1+0x49c] ;  /* 0x00049c00011b7983 */ /* 0x000ea80000300800 */
[----:B------:R-:W2:Y:S04]  /*7c4f0*/  LDL.LU R26, [R1+0x48c] ;  /* 0x00048c00011a7983 */ /* 0x000ea80000300800 */
[----:B-1----:R-:W2:Y:S01]  /*7c500*/  LDL.LU R15, [R1+0x1e5c] ;  /* 0x001e5c00010f7983 */ /* 0x002ea20000300800 */
[----:B---3--:R-:W-:-:S02]  /*7c510*/  PRMT R0, R29, 0x7632, R0 ;  /* 0x000076321d007816 */ /* 0x008fc40000000000 */
[----:B--2---:R-:W-:Y:S02]  /*7c520*/  PRMT R16, R15, 0x7632, R16 ;  /* 0x000076320f107816 */ /* 0x004fe40000000010 */
[----:B------:R-:W2:Y:S04]  /*7c530*/  LDL.LU.64 R14, [R1+0x150] ;  /* 0x00015000010e7983 */ /* 0x000ea80000300a00 */
[----:B------:R-:W3:Y:S04]  /*7c540*/  LDL.LU R29, [R1+0x1e58] ;  /* 0x001e5800011d7983 */ /* 0x000ee80000300800 */
[----:B---3--:R0:W-:Y:S04]  /*7c550*/  STG.E.U16 [R28.64], R17 ;  /* 0x000000111c007986 */ /* 0x0081e8000c101504 */
[----:B------:R1:W-:Y:S04]  /*7c560*/  STG.E.U16 [R18.64], R16 ;  /* 0x0000001012007986 */ /* 0x0003e8000c101504 */
[----:B0-----:R-:W3:Y:S04]  /*7c570*/  LDL.LU R28, [R1+0x47c] ;  /* 0x00047c00011c7983 */ /* 0x001ee80000300800 */
[----:B-1----:R-:W2:Y:S01]  /*7c580*/  LDL.LU.64 R18, [R1+0x1e50] ;  /* 0x001e500001127983 */ /* 0x002ea20000300a00 */
[----:B------:R-:W-:-:S03]  /*7c590*/  PRMT R3, R5, 0x7632, R3 ;  /* 0x0000763205037816 */ /* 0x000fc60000000003 */
[----:B------:R-:W3:Y:S04]  /*7c5a0*/  LDL.LU.64 R16, [R1+0x148] ;  /* 0x0001480001107983 */ /* 0x000ee80000300a00 */
[----:B------:R-:W3:Y:S04]  /*7c5b0*/  LDL.LU R29, [R1+0x46c] ;  /* 0x00046c00011d7983 */ /* 0x000ee80000300800 */
[----:B--2---:R0:W-:Y:S04]  /*7c5c0*/  STG.E.U16 [R18.64], R0 ;  /* 0x0000000012007986 */ /* 0x0041e8000c101504 */
[----:B0-----:R-:W2:Y:S04]  /*7c5d0*/  LDL.LU.64 R18, [R1+0x140] ;  /* 0x0001400001127983 */ /* 0x001ea80000300a00 */
[----:B------:R-:W-:Y:S04]  /*7c5e0*/  STL [R1+0x1d58], R0 ;  /* 0x001d580001007387 */ /* 0x000fe80000100800 */
[----:B------:R0:W-:Y:S04]  /*7c5f0*/  STL.S16 [R1+0x198], R3 ;  /* 0x0001980301007387 */ /* 0x0001e80000100600 */
[----:B0-----:R-:W2:Y:S04]  /*7c600*/  LDL.LU R3, [R1+0x1e48] ;  /* 0x001e480001037983 */ /* 0x001ea80000300800 */
[----:B--2---:R0:W-:Y:S04]  /*7c610*/  STG.E.U16 [R2.64], R5 ;  /* 0x0000000502007986 */ /* 0x0041e8000c101504 */
[----:B0-----:R-:W2:Y:S04]  /*7c620*/  LDL.LU.64 R2, [R1+0x1e40] ;  /* 0x001e400001027983 */ /* 0x001ea80000300a00 */
[----:B------:R-:W2:Y:S02]  /*7c630*/  LDL.LU R5, [R1+0x1e3c] ;  /* 0x001e3c0001057983 */ /* 0x000ea40000300800 */
[----:B--2---:R-:W-:-:S05]  /*7c640*/  PRMT R3, R5, 0x7632, R3 ;  /* 0x0000763205037816 */ /* 0x004fca0000000003 */
[----:B------:R0:W-:Y:S04]  /*7c650*/  STL.S16 [R1+0x190], R3 ;  /* 0x0001900301007387 */ /* 0x0001e80000100600 */
[----:B0-----:R-:W2:Y:S04]  /*7c660*/  LDL.LU R3, [R1+0x1e38] ;  /* 0x001e380001037983 */ /* 0x001ea80000300800 */
[----:B--2---:R0:W-:Y:S04]  /*7c670*/  STG.E.U16 [R2.64], R5 ;  /* 0x0000000502007986 */ /* 0x0041e8000c101504 */
[----:B0-----:R-:W2:Y:S04]  /*7c680*/  LDL.LU.64 R2, [R1+0x1e30] ;  /* 0x001e300001027983 */ /* 0x001ea80000300a00 */
[----:B------:R-:W2:Y:S02]  /*7c690*/  LDL.LU R5, [R1+0x1e2c] ;  /* 0x001e2c0001057983 */ /* 0x000ea40000300800 */
[----:B--2---:R-:W-:-:S02]  /*7c6a0*/  PRMT R5, R4, 0x7632, R5 ;  /* 0x0000763204057816 */ /* 0x004fc40000000005 */
[----:B------:R-:W-:Y:S04]  /*7c6b0*/  STG.E.U16 [R2.64], R4 ;  /* 0x0000000402007986 */ /* 0x000fe8000c101504 */
[----:B------:R0:W-:Y:S04]  /*7c6c0*/  STL.S16 [R1+0x188], R5 ;  /* 0x0001880501007387 */ /* 0x0001e80000100600 */
[----:B0-----:R-:W2:Y:S04]  /*7c6d0*/  LDL.LU R5, [R1+0x1e28] ;  /* 0x001e280001057983 */ /* 0x001ea80000300800 */
[----:B------:R-:W2:Y:S04]  /*7c6e0*/  LDL.LU.64 R2, [R1+0x1e20] ;  /* 0x001e200001027983 */ /* 0x000ea80000300a00 */
[----:B------:R-:W2:Y:S04]  /*7c6f0*/  LDL.LU R4, [R1+0x1e1c] ;  /* 0x001e1c0001047983 */ /* 0x000ea80000300800 */
[----:B----4-:R-:W-:Y:S01]  /*7c700*/  STG.E.U16 [R6.64], R25 ;  /* 0x0000001906007986 */ /* 0x010fe2000c101504 */
[----:B--2---:R-:W-:-:S05]  /*7c710*/  PRMT R4, R25, 0x7632, R4 ;  /* 0x0000763219047816 */ /* 0x004fca0000000004 */
[----:B------:R0:W-:Y:S04]  /*7c720*/  STL.S16 [R1+0x180], R4 ;  /* 0x0001800401007387 */ /* 0x0001e80000100600 */
[----:B0-----:R-:W2:Y:S04]  /*7c730*/  LDL.LU R4, [R1+0x1e18] ;  /* 0x001e180001047983 */ /* 0x001ea80000300800 */
[----:B------:R-:W4:Y:S04]  /*7c740*/  LDL.LU.64 R6, [R1+0x1e10] ;  /* 0x001e100001067983 */ /* 0x000f280000300a00 */
[----:B------:R-:W3:Y:S01]  /*7c750*/  LDL.LU R25, [R1+0x1e08] ;  /* 0x001e080001197983 */ /* 0x000ee20000300800 */
[----:B------:R-:W-:-:S03]  /*7c760*/  PRMT R5, R24, 0x7632, R5 ;  /* 0x0000763218057816 */ /* 0x000fc60000000005 */
[----:B-----5:R-:W-:Y:S01]  /*7c770*/  STG.E.U16 [R8.64], R20 ;  /* 0x0000001408007986 */ /* 0x020fe2000c101504 */
[----:B------:R-:W-:-:S03]  /*7c780*/  PRMT R3, R26, 0x7632, R3 ;  /* 0x000076321a037816 */ /* 0x000fc60000000003 */
[----:B------:R-:W-:Y:S04]  /*7c790*/  STG.E.U16 [R10.64], R21 ;  /* 0x000000150a007986 */ /* 0x000fe8000c101504 */
[----:B------:R-:W-:Y:S04]  /*7c7a0*/  STG.E.U16 [R22.64], R24 ;  /* 0x0000001816007986 */ /* 0x000fe8000c101504 */
[----:B------:R-:W-:Y:S04]  /*7c7b0*/  STG.E.U16 [R12.64], R27 ;  /* 0x0000001b0c007986 */ /* 0x000fe8000c101504 */
[----:B------:R-:W-:Y:S01]  /*7c7c0*/  STG.E.U16 [R14.64], R26 ;  /* 0x0000001a0e007986 */ /* 0x000fe2000c101504 */
[----:B--2---:R-:W-:-:S02]  /*7c7d0*/  PRMT R4, R27, 0x7632, R4 ;  /* 0x000076321b047816 */ /* 0x004fc40000000004 */
[----:B----4-:R-:W-:Y:S02]  /*7c7e0*/  PRMT R7, R21, 0x7632, R7 ;  /* 0x0000763215077816 */ /* 0x010fe40000000007 */
[----:B---3--:R-:W-:-:S05]  /*7c7f0*/  PRMT R25, R20, 0x7632, R25 ;  /* 0x0000763214197816 */ /* 0x008fca0000000019 */
[----:B------:R0:W-:Y:S04]  /*7c800*/  STL.S16 [R1+0x178], R25 ;  /* 0x0001781901007387 */ /* 0x0001e80000100600 */
[----:B0-----:R-:W2:Y:S04]  /*7c810*/  LDL.LU R25, [R1+0x45c] ;  /* 0x00045c0001197983 */ /* 0x001ea80000300800 */
[----:B------:R-:W3:Y:S04]  /*7c820*/  LDL.LU R8, [R1+0x1e04] ;  /* 0x001e040001087983 */ /* 0x000ee80000300800 */
[----:B------:R-:W4:Y:S04]  /*7c830*/  LDL.LU R10, [R1+0x1e00] ;  /* 0x001e0000010a7983 */ /* 0x000f280000300800 */
[----:B------:R-:W-:Y:S04]  /*7c840*/  STL.S16 [R1+0x170], R7 ;  /* 0x0001700701007387 */ /* 0x000fe80000100600 */
[----:B------:R-:W5:Y:S04]  /*7c850*/  LDL.LU.64 R20, [R1+0x138] ;  /* 0x0001380001147983 */ /* 0x000f680000300a00 */
[----:B------:R-:W3:Y:S04]  /*7c860*/  LDL.LU R23, [R1+0x44c] ;  /* 0x00044c0001177983 */ /* 0x000ee80000300800 */
[----:B------:R-:W-:Y:S04]  /*7c870*/  STL.S16 [R1+0x168], R5 ;  /* 0x0001680501007387 */ /* 0x000fe80000100600 */
[----:B------:R-:W-:Y:S04]  /*7c880*/  STL.S16 [R1+0x160], R4 ;  /* 0x0001600401007387 */ /* 0x000fe80000100600 */
[----:B------:R-:W2:Y:S04]  /*7c890*/  LDL.LU R27, [R1+0x43c] ;  /* 0x00043c00011b7983 */ /* 0x000ea80000300800 */
[----:B------:R-:W-:Y:S04]  /*7c8a0*/  STL.S16 [R1+0x158], R3 ;  /* 0x0001580301007387 */ /* 0x000fe80000100600 */
[----:B------:R-:W2:Y:S01]  /*7c8b0*/  LDL.LU R26, [R1+0x40c] ;  /* 0x00040c00011a7983 */ /* 0x000ea20000300800 */
[----:B------:R-:W-:-:S02]  /*7c8c0*/  PRMT R2, R28, 0x7632, R2 ;  /* 0x000076321c027816 */ /* 0x000fc40000000002 */
[----:B------:R-:W-:Y:S01]  /*7c8d0*/  PRMT R0, R29, 0x7632, R0 ;  /* 0x000076321d007816 */ /* 0x000fe20000000000 */
[----:B------:R-:W-:Y:S04]  /*7c8e0*/  STG.E.U16 [R16.64], R28 ;  /* 0x0000001c10007986 */ /* 0x000fe8000c101504 */
[----:B------:R-:W-:Y:S04]  /*7c8f0*/  STG.E.U16 [R18.64], R29 ;  /* 0x0000001d12007986 */ /* 0x000fe8000c101504 */
[----:B--2---:R0:W-:Y:S04]  /*7c900*/  STL.64 [R1+0x1df8], R26 ;  /* 0x001df81a01007387 */ /* 0x0041e80000100a00 */
[----:B0-----:R-:W2:Y:S04]  /*7c910*/  LDL.LU.64 R26, [R1+0x130] ;  /* 0x00013000011a7983 */ /* 0x001ea80000300a00 */
[----:B------:R-:W2:Y:S04]  /*7c920*/  LDL.LU.64 R12, [R1+0x128] ;  /* 0x00012800010c7983 */ /* 0x000ea80000300a00 */
[----:B------:R-:W-:Y:S04]  /*7c930*/  STL.S16 [R1+0x150], R2 ;  /* 0x0001500201007387 */ /* 0x000fe80000100600 */
[----:B------:R-:W2:Y:S04]  /*7c940*/  LDL.LU.64 R28, [R1+0x118] ;  /* 0x00011800011c7983 */ /* 0x000ea80000300a00 */
[----:B------:R-:W-:Y:S01]  /*7c950*/  STL.S16 [R1+0x148], R0 ;  /* 0x0001480001007387 */ /* 0x000fe20000100600 */
[----:B------:R-:W-:-:S02]  /*7c960*/  PRMT R6, R25, 0x7632, R6 ;  /* 0x0000763219067816 */ /* 0x000fc40000000006 */
[----:B---3--:R-:W-:Y:S01]  /*7c970*/  PRMT R8, R23, 0x7632, R8 ;  /* 0x0000763217087816 */ /* 0x008fe20000000008 */
[----:B-----5:R-:W-:Y:S04]  /*7c980*/  STG.E.U16 [R20.64], R25 ;  /* 0x0000001914007986 */ /* 0x020fe8000c101504 */
[----:B--2---:R0:W-:Y:S04]  /*7c990*/  STL.64 [R1+0x1de0], R28 ;  /* 0x001de01c01007387 */ /* 0x0041e80000100a00 */
[----:B0-----:R-:W2:Y:S04]  /*7c9a0*/  LDL.LU.64 R28, [R1+0x120] ;  /* 0x00012000011c7983 */ /* 0x001ea80000300a00 */
[----:B------:R-:W3:Y:S04]  /*7c9b0*/  LDL.LU.64 R14, [R1+0x110] ;  /* 0x00011000010e7983 */ /* 0x000ee80000300a00 */
[----:B------:R-:W5:Y:S04]  /*7c9c0*/  LDL.LU.64 R16, [R1+0x108] ;  /* 0x0001080001107983 */ /* 0x000f680000300a00 */
[----:B------:R-:W2:Y:S04]  /*7c9d0*/  LDL.LU.64 R18, [R1+0x100] ;  /* 0x0001000001127983 */ /* 0x000ea80000300a00 */
[----:B------:R-:W2:Y:S04]  /*7c9e0*/  LDL.LU R0, [R1+0x3bc] ;  /* 0x0003bc0001007983 */ /* 0x000ea80000300800 */
[----:B------:R-:W2:Y:S04]  /*7c9f0*/  LDL.LU R7, [R1+0x3ec] ;  /* 0x0003ec0001077983 */ /* 0x000ea80000300800 */
[----:B------:R-:W2:Y:S04]  /*7ca00*/  LDL.LU.64 R2, [R1+0xe8] ;  /* 0x0000e80001027983 */ /* 0x000ea80000300a00 */
[----:B------:R-:W2:Y:S04]  /*7ca10*/  LDL.LU R9, [R1+0x3cc] ;  /* 0x0003cc0001097983 */ /* 0x000ea80000300800 */
[----:B------:R-:W2:Y:S04]  /*7ca20*/  LDL.LU R11, [R1+0x39c] ;  /* 0x00039c00010b7983 */ /* 0x000ea80000300800 */
[----:B------:R0:W-:Y:S04]  /*7ca30*/  STL [R1+0x1c98], R6 ;  /* 0x001c980601007387 */ /* 0x0001e80000100800 */
[----:B------:R-:W-:Y:S04]  /*7ca40*/  STG.E.U16 [R26.64], R23 ;  /* 0x000000171a007986 */ /* 0x000fe8000c101504 */
[----:B0-----:R-:W2:Y:S04]  /*7ca50*/  LDL.LU R6, [R1+0x3dc] ;  /* 0x0003dc0001067983 */ /* 0x001ea80000300800 */
[----:B------:R-:W2:Y:S04]  /*7ca60*/  LDL.LU.64 R4, [R1+0xe0] ;  /* 0x0000e00001047983 */ /* 0x000ea80000300a00 */
[----:B------:R-:W2:Y:S04]  /*7ca70*/  LDL.LU.64 R20, [R1+0xd8] ;  /* 0x0000d80001147983 */ /* 0x000ea80000300a00 */
[----:B------:R-:W2:Y:S04]  /*7ca80*/  LDL.LU R24, [R1+0x37c] ;  /* 0x00037c0001187983 */ /* 0x000ea80000300800 */
[----:B------:R-:W2:Y:S04]  /*7ca90*/  LDL.LU R25, [R1+0x3ac] ;  /* 0x0003ac0001197983 */ /* 0x000ea80000300800 */
[----:B------:R0:W-:Y:S04]  /*7caa0*/  STL [R1+0x1ca8], R8 ;  /* 0x001ca80801007387 */ /* 0x0001e80000100800 */
[----:B0-----:R-:W5:Y:S04]  /*7cab0*/  LDL.LU R8, [R1+0x41c] ;  /* 0x00041c0001087983 */ /* 0x001f680000300800 */
[----:B------:R-:W4:Y:S04]  /*7cac0*/  LDL.LU.64 R26, [R1+0x1df8] ;  /* 0x001df800011a7983 */ /* 0x000f280000300a00 */
[----:B------:R-:W2:Y:S01]  /*7cad0*/  LDL.LU.64 R22, [R1+0xd0] ;  /* 0x0000d00001167983 */ /* 0x000ea20000300a00 */
[----:B----4-:R-:W-:-:S03]  /*7cae0*/  PRMT R10, R27, 0x7632, R10 ;  /* 0x000076321b0a7816 */ /* 0x010fc6000000000a */
[----:B------:R-:W-:Y:S04]  /*7caf0*/  STG.E.U16 [R12.64], R27 ;  /* 0x0000001b0c007986 */ /* 0x000fe8000c101504 */
[----:B------:R0:W-:Y:S04]  /*7cb00*/  STL [R1+0x1cb8], R10 ;  /* 0x001cb80a01007387 */ /* 0x0001e80000100800 */
[----:B0-----:R-:W3:Y:S04]  /*7cb10*/  LDL.LU R10, [R1+0x42c] ;  /* 0x00042c00010a7983 */ /* 0x001ee80000300800 */
[----:B------:R-:W4:Y:S04]  /*7cb20*/  LDL.LU.64 R12, [R1+0x1df0] ;  /* 0x001df000010c7983 */ /* 0x000f280000300a00 */
[----:B------:R-:W3:Y:S04]  /*7cb30*/  LDL.LU R27, [R1+0x1de8] ;  /* 0x001de800011b7983 */ /* 0x000ee80000300800 */
[----:B--2---:R-:W-:Y:S01]  /*7cb40*/  STG.E.U16 [R28.64], R26 ;  /* 0x0000001a1c007986 */ /* 0x004fe2000c101504 */
[----:B----4-:R-:W-:-:S05]  /*7cb50*/  PRMT R12, R26, 0x7632, R12 ;  /* 0x000076321a0c7816 */ /* 0x010fca000000000c */
[----:B------:R0:W-:Y:S04]  /*7cb60*/  STL [R1+0x1cc8], R12 ;  /* 0x001cc80c01007387 */ /* 0x0001e80000100800 */
[----:B0-----:R-:W2:Y:S04]  /*7cb70*/  LDL.LU R12, [R1+0x3fc] ;  /* 0x0003fc00010c7983 */ /* 0x001ea80000300800 */
[----:B------:R-:W2:Y:S04]  /*7cb80*/  LDL.LU.64 R28, [R1+0x1de0] ;  /* 0x001de000011c7983 */ /* 0x000ea80000300a00 */
[----:B------:R-:W4:Y:S04]  /*7cb90*/  LDL.LU R26, [R1+0x1dd8] ;  /* 0x001dd800011a7983 */ /* 0x000f280000300800 */
[----:B--2---:R0:W-:Y:S04]  /*7cba0*/  STG.E.U16 [R28.64], R12 ;  /* 0x0000000c1c007986 */ /* 0x0041e8000c101504 */
[----:B0-----:R-:W2:Y:S01]  /*7cbb0*/  LDL.LU.64 R28, [R1+0x1dd0] ;  /* 0x001dd000011c7983 */ /* 0x001ea20000300a00 */
[----:B----4-:R-:W-:-:S02]  /*7cbc0*/  PRMT R26, R12, 0x7632, R26 ;  /* 0x000076320c1a7816 */ /* 0x010fc4000000001a */
[----:B---3--:R-:W-:Y:S01]  /*7cbd0*/  PRMT R27, R6, 0x7632, R27 ;  /* 0x00007632061b7816 */ /* 0x008fe2000000001b */
[----:B------:R0:W-:Y:S04]  /*7cbe0*/  STG.E.U16 [R14.64], R10 ;  /* 0x0000000a0e007986 */ /* 0x0001e8000c101504 */
[----:B-----5:R-:W-:Y:S04]  /*7cbf0*/  STG.E.U16 [R16.64], R8 ;  /* 0x0000000810007986 */ /* 0x020fe8000c101504 */
[----:B0-----:R-:W3:Y:S04]  /*7cc00*/  LDL.LU.64 R14, [R1+0x1dc8] ;  /* 0x001dc800010e7983 */ /* 0x001ee80000300a00 */
[----:B------:R-:W-:Y:S01]  /*7cc10*/  STG.E.U16 [R18.64], R6 ;  /* 0x0000000612007986 */ /* 0x000fe2000c101504 */
[----:B--2---:R-:W-:-:S02]  /*7cc20*/  PRMT R28, R10, 0x7632, R28 ;  /* 0x000076320a1c7816 */ /* 0x004fc4000000001c */
[----:B------:R-:W-:-:S05]  /*7cc30*/  PRMT R29, R8, 0x7632, R29 ;  /* 0x00007632081d7816 */ /* 0x000fca000000001d */
[----:B------:R0:W-:Y:S04]  /*7cc40*/  STL.64 [R1+0x1c70], R28 ;  /* 0x001c701c01007387 */ /* 0x0001e80000100a00 */
[----:B0-----:R-:W2:Y:S04]  /*7cc50*/  LDL.LU.64 R28, [R1+0xf0] ;  /* 0x0000f000011c7983 */ /* 0x001ea80000300a00 */
[----:B------:R-:W4:Y:S04]  /*7cc60*/  LDL.LU.64 R16, [R1+0x1dc0] ;  /* 0x001dc00001107983 */ /* 0x000f280000300a00 */
[----:B------:R0:W-:Y:S04]  /*7cc70*/  STL.64 [R1+0x1c80], R26 ;  /* 0x001c801a01007387 */ /* 0x0001e80000100a00 */
[----:B0-----:R-:W5:Y:S04]  /*7cc80*/  LDL.LU.64 R26, [R1+0xf8] ;  /* 0x0000f800011a7983 */ /* 0x001f680000300a00 */
[----:B------:R-:W2:Y:S01]  /*7cc90*/  LDL.LU.64 R18, [R1+0x1db8] ;  /* 0x001db80001127983 */ /* 0x000ea20000300a00 */
[----:B---3--:R-:W-:-:S02]  /*7cca0*/  PRMT R14, R0, 0x7632, R14 ;  /* 0x00007632000e7816 */ /* 0x008fc4000000000e */
[----:B------:R-:W-:Y:S02]  /*7ccb0*/  PRMT R15, R25, 0x7632, R15 ;  /* 0x00007632190f7816 */ /* 0x000fe4000000000f */
[----:B----4-:R-:W-:Y:S02]  /*7ccc0*/  PRMT R16, R7, 0x7632, R16 ;  /* 0x0000763207107816 */ /* 0x010fe40000000010 */
[----:B------:R-:W-:Y:S01]  /*7ccd0*/  PRMT R17, R24, 0x7632, R17 ;  /* 0x0000763218117816 */ /* 0x000fe20000000011 */
[----:B-----5:R-:W-:Y:S01]  /*7cce0*/  STG.E.U16 [R26.64], R0 ;  /* 0x000000001a007986 */ /* 0x020fe2000c101504 */
[----:B--2---:R-:W-:Y:S02]  /*7ccf0*/  PRMT R18, R9, 0x7632, R18 ;  /* 0x0000763209127816 */ /* 0x004fe40000000012 */
[----:B------:R-:W-:Y:S01]  /*7cd00*/  PRMT R19, R11, 0x7632, R19 ;  /* 0x000076320b137816 */ /* 0x000fe20000000013 */
[----:B------:R-:W-:Y:S04]  /*7cd10*/  STG.E.U16 [R28.64], R7 ;  /* 0x000000071c007986 */ /* 0x000fe8000c101504 */
[----:B------:R-:W-:Y:S04]  /*7cd20*/  STL.64 [R1+0x1c90], R18 ;  /* 0x001c901201007387 */ /* 0x000fe80000100a00 */
[----:B------:R-:W-:Y:S04]  /*7cd30*/  STG.E.U16 [R2.64], R9 ;  /* 0x0000000902007986 */ /* 0x000fe8000c101504 */
[----:B------:R-:W-:Y:S04]  /*7cd40*/  STL.64 [R1+0x1ca0], R16 ;  /* 0x001ca01001007387 */ /* 0x000fe80000100a00 */
[----:B------:R0:W-:Y:S04]  /*7cd50*/  STG.E.U16 [R4.64], R11 ;  /* 0x0000000b04007986 */ /* 0x0001e8000c101504 */
[----:B------:R-:W-:Y:S04]  /*7cd60*/  STL.64 [R1+0x1cb0], R14 ;  /* 0x001cb00e01007387 */ /* 0x000fe80000100a00 */
[----:B0-----:R-:W2:Y:S04]  /*7cd70*/  LDL.LU R11, [R1+0x38c] ;  /* 0x00038c00010b7983 */ /* 0x001ea80000300800 */
[----:B------:R-:W3:Y:S04]  /*7cd80*/  LDL.LU R9, [R1+0x36c] ;  /* 0x00036c0001097983 */ /* 0x000ee80000300800 */
[----:B------:R-:W4:Y:S04]  /*7cd90*/  LDL.LU R7, [R1+0x35c] ;  /* 0x00035c0001077983 */ /* 0x000f280000300800 */
[----:B------:R-:W5:Y:S04]  /*7cda0*/  LDL.LU R4, [R1+0x34c] ;  /* 0x00034c0001047983 */ /* 0x000f680000300800 */
[----:B------:R-:W5:Y:S04]  /*7cdb0*/  LDL.LU R5, [R1+0x33c] ;  /* 0x00033c0001057983 */ /* 0x000f680000300800 */
[----:B-----5:R0:W-:Y:S04]  /*7cdc0*/  STL.64 [R1+0x1d90], R4 ;  /* 0x001d900401007387 */ /* 0x0201e80000100a00 */
[----:B0-----:R-:W5:Y:S04]  /*7cdd0*/  LDL.LU.64 R4, [R1+0xb8] ;  /* 0x0000b80001047983 */ /* 0x001f680000300a00 */
[----:B-----5:R0:W-:Y:S04]  /*7cde0*/  STL.64 [R1+0x1da0], R4 ;  /* 0x001da00401007387 */ /* 0x0201e80000100a00 */
[----:B0-----:R-:W5:Y:S04]  /*7cdf0*/  LDL.LU.64 R4, [R1+0xc0] ;  /* 0x0000c00001047983 */ /* 0x001f680000300a00 */
[----:B-----5:R0:W-:Y:S04]  /*7ce00*/  STL.64 [R1+0x1db0], R4 ;  /* 0x001db00401007387 */ /* 0x0201e80000100a00 */
[----:B0-----:R-:W5:Y:S04]  /*7ce10*/  LDL.LU.64 R4, [R1+0xc8] ;  /* 0x0000c80001047983 */ /* 0x001f680000300a00 */
[----:B------:R-:W2:Y:S04]  /*7ce20*/  LDL.LU R0, [R1+0x32c] ;  /* 0x00032c0001007983 */ /* 0x000ea80000300800 */
[----:B------:R-:W2:Y:S04]  /*7ce30*/  LDL.LU.S16 R12, [R1+0x160] ;  /* 0x00016000010c7983 */ /* 0x000ea80000300600 */
[----:B--2---:R0:W-:Y:S04]  /*7ce40*/  STL [R1+0x1cd8], R12 ;  /* 0x001cd80c01007387 */ /* 0x0041e80000100800 */
[----:B0-----:R-:W2:Y:S04]  /*7ce50*/  LDL.LU.S16 R12, [R1+0x168] ;  /* 0x00016800010c7983 */ /* 0x001ea80000300600 */
        /* <DEDUP_REMOVED lines=13> */
[----:B0-----:R-:W2:Y:S04]  /*7cf30*/  LDL.LU R12, [R1+0x31c] ;  /* 0x00031c00010c7983 */ /* 0x001ea80000300800 */
[----:B------:R-:W2:Y:S04]  /*7cf40*/  LDL.LU.S16 R10, [R1+0x158] ;  /* 0x00015800010a7983 */ /* 0x000ea80000300600 */
        /* <DEDUP_REMOVED lines=25> */
[----:B------:R-:W-:Y:S01]  /*7d0e0*/  STG.E.U16 [R20.64], R24 ;  /* 0x0000001814007986 */ /* 0x000fe2000c101504 */
[----:B------:R-:W-:-:S03]  /*7d0f0*/  PRMT R13, R11, 0x7632, R13 ;  /* 0x000076320b0d7816 */ /* 0x000fc6000000000d */
[----:B------:R-:W-:Y:S04]  /*7d100*/  STG.E.U16 [R22.64], R25 ;  /* 0x0000001916007986 */ /* 0x000fe8000c101504 */
[----:B-----5:R-:W-:Y:S04]  /*7d110*/  STG.E.U16 [R4.64], R11 ;  /* 0x0000000b04007986 */ /* 0x020fe8000c101504 */
[----:B--2---:R0:W-:Y:S04]  /*7d120*/  STL.64 [R1+0x1d80], R14 ;  /* 0x001d800e01007387 */ /* 0x0041e80000100a00 */
[----:B0-----:R-:W2:Y:S04]  /*7d130*/  LDL.LU.64 R14, [R1+0xb0] ;  /* 0x0000b000010e7983 */ /* 0x001ea80000300a00 */
[----:B------:R-:W5:Y:S04]  /*7d140*/  LDL.LU.S16 R8, [R1+0x150] ;  /* 0x0001500001087983 */ /* 0x000f680000300600 */
[----:B------:R-:W2:Y:S04]  /*7d150*/  LDL.LU.64 R16, [R1+0x38] ;  /* 0x0000380001107983 */ /* 0x000ea80000300a00 */
[----:B------:R-:W2:Y:S04]  /*7d160*/  LDL.LU.S16 R6, [R1+0x148] ;  /* 0x0001480001067983 */ /* 0x000ea80000300600 */
[----:B------:R-:W2:Y:S04]  /*7d170*/  LDL.LU.64 R18, [R1+0x30] ;  /* 0x0000300001127983 */ /* 0x000ea80000300a00 */
[----:B------:R-:W2:Y:S04]  /*7d180*/  LDL.LU.64 R26, [R1+0x28] ;  /* 0x00002800011a7983 */ /* 0x000ea80000300a00 */
[----:B------:R-:W2:Y:S04]  /*7d190*/  LDL.LU.64 R28, [R1+0x20] ;  /* 0x00002000011c7983 */ /* 0x000ea80000300a00 */
[----:B------:R-:W2:Y:S04]  /*7d1a0*/  LDL.LU.64 R2, [R1+0x18] ;  /* 0x0000180001027983 */ /* 0x000ea80000300a00 */
[----:B------:R-:W2:Y:S04]  /*7d1b0*/  LDL.LU.64 R20, [R1+0x10] ;  /* 0x0000100001147983 */ /* 0x000ea80000300a00 */
[----:B------:R-:W2:Y:S04]  /*7d1c0*/  LDL.LU.64 R22, [R1+0x8] ;  /* 0x0000080001167983 */ /* 0x000ea80000300a00 */
[----:B------:R-:W2:Y:S04]  /*7d1d0*/  LDL.LU.64 R24, [R1] ;  /* 0x0000000001187983 */ /* 0x000ea80000300a00 */
[----:B------:R-:W3:Y:S04]  /*7d1e0*/  LDL.LU.64 R4, [R1+0x1db0] ;  /* 0x001db00001047983 */ /* 0x000ee80000300a00 */
[----:B------:R-:W2:Y:S04]  /*7d1f0*/  LDL.LU R11, [R1+0x1da8] ;  /* 0x001da800010b7983 */ /* 0x000ea80000300800 */
[----:B---3--:R0:W-:Y:S01]  /*7d200*/  STG.E.U16 [R4.64], R9 ;  /* 0x0000000904007986 */ /* 0x0081e2000c101504 */
[----:B--2---:R-:W-:-:S03]  /*7d210*/  PRMT R11, R9, 0x7632, R11 ;  /* 0x00007632090b7816 */ /* 0x004fc6000000000b */
[----:B0-----:R-:W4:Y:S04]  /*7d220*/  LDL.LU.64 R4, [R1+0x1da0] ;  /* 0x001da00001047983 */ /* 0x001f280000300a00 */
[----:B------:R-:W2:Y:S04]  /*7d230*/  LDL.LU R9, [R1+0x1d98] ;  /* 0x001d980001097983 */ /* 0x000ea80000300800 */
[----:B----4-:R0:W-:Y:S01]  /*7d240*/  STG.E.U16 [R4.64], R7 ;  /* 0x0000000704007986 */ /* 0x0101e2000c101504 */
[----:B--2---:R-:W-:-:S03]  /*7d250*/  PRMT R9, R7, 0x7632, R9 ;  /* 0x0000763207097816 */ /* 0x004fc60000000009 */
[----:B0-----:R-:W2:Y:S04]  /*7d260*/  LDL.LU.64 R4, [R1+0x1d90] ;  /* 0x001d900001047983 */ /* 0x001ea80000300a00 */
[----:B------:R-:W3:Y:S04]  /*7d270*/  LDL.LU R7, [R1+0x1d88] ;  /* 0x001d880001077983 */ /* 0x000ee80000300800 */
[----:B--2---:R0:W-:Y:S01]  /*7d280*/  STG.E.U16 [R14.64], R4 ;  /* 0x000000040e007986 */ /* 0x0041e2000c101504 */
[----:B---3--:R-:W-:-:S03]  /*7d290*/  PRMT R7, R4, 0x7632, R7 ;  /* 0x0000763204077816 */ /* 0x008fc60000000007 */
        /* <DEDUP_REMOVED lines=13> */
[----:B------:R-:W2:Y:S04]  /*7d370*/  LDL.LU R12, [R1+0x1d48] ;  /* 0x001d4800010c7983 */ /* 0x000ea80000300800 */
[----:B--2---:R0:W-:Y:S04]  /*7d380*/  STG.E.U16 [R14.64], R12 ;  /* 0x0000000c0e007986 */ /* 0x0041e8000c101504 */
        /* <DEDUP_REMOVED lines=22> */
[----:B------:R-:W3:Y:S04]  /*7d4f0*/  LDL.LU R12, [R1+0x1cc8] ;  /* 0x001cc800010c7983 */ /* 0x000ee80000300800 */
[----:B--2---:R0:W-:Y:S04]  /*7d500*/  STG.E.U16 [R14.64], R10 ;  /* 0x0000000a0e007986 */ /* 0x0041e8000c101504 */
[----:B0-----:R-:W5:Y:S04]  /*7d510*/  LDL.LU.64 R14, [R1+0x1cc0] ;  /* 0x001cc000010e7983 */ /* 0x001f680000300a00 */
[----:B------:R-:W2:Y:S04]  /*7d520*/  LDL.LU R10, [R1+0x1cb8] ;  /* 0x001cb800010a7983 */ /* 0x000ea80000300800 */
[----:B-----5:R0:W-:Y:S04]  /*7d530*/  STG.E.U16 [R14.64], R8 ;  /* 0x000000080e007986 */ /* 0x0201e8000c101504 */
[----:B------:R1:W-:Y:S04]  /*7d540*/  STG.E.U16 [R16.64], R6 ;  /* 0x0000000610007986 */ /* 0x0003e8000c101504 */
[----:B0-----:R-:W4:Y:S04]  /*7d550*/  LDL.LU.64 R14, [R1+0x1cb0] ;  /* 0x001cb000010e7983 */ /* 0x001f280000300a00 */
[----:B------:R-:W5:Y:S04]  /*7d560*/  LDL.LU R8, [R1+0x1ca8] ;  /* 0x001ca80001087983 */ /* 0x000f680000300800 */
[----:B-1----:R-:W2:Y:S04]  /*7d570*/  LDL.LU.64 R16, [R1+0x1ca0] ;  /* 0x001ca00001107983 */ /* 0x002ea80000300a00 */
[----:B------:R-:W2:Y:S04]  /*7d580*/  LDL.LU R6, [R1+0x1c98] ;  /* 0x001c980001067983 */ /* 0x000ea80000300800 */
[----:B--2---:R0:W-:Y:S04]  /*7d590*/  STG.E.U16 [R18.64], R6 ;  /* 0x0000000612007986 */ /* 0x0041e8000c101504 */
[----:B-----5:R1:W-:Y:S04]  /*7d5a0*/  STG.E.U16 [R26.64], R8 ;  /* 0x000000081a007986 */ /* 0x0203e8000c101504 */
[----:B------:R2:W-:Y:S04]  /*7d5b0*/  STG.E.U16 [R28.64], R10 ;  /* 0x0000000a1c007986 */ /* 0x0005e8000c101504 */
[----:B0-----:R-:W5:Y:S04]  /*7d5c0*/  LDL.LU.64 R18, [R1+0x1c90] ;  /* 0x001c900001127983 */ /* 0x001f680000300a00 */
[----:B------:R-:W4:Y:S04]  /*7d5d0*/  LDL.LU R6, [R1+0x1c88] ;  /* 0x001c880001067983 */ /* 0x000f280000300800 */
[----:B-1----:R-:W4:Y:S04]  /*7d5e0*/  LDL.LU.64 R26, [R1+0x1c80] ;  /* 0x001c8000011a7983 */ /* 0x002f280000300a00 */
[----:B------:R-:W5:Y:S04]  /*7d5f0*/  LDL.LU R8, [R1+0x1c78] ;  /* 0x001c780001087983 */ /* 0x000f680000300800 */
[----:B--2---:R-:W2:Y:S04]  /*7d600*/  LDL.LU.64 R28, [R1+0x1c70] ;  /* 0x001c7000011c7983 */ /* 0x004ea80000300a00 */
[----:B------:R-:W5:Y:S04]  /*7d610*/  LDL.LU R10, [R1+0x1c68] ;  /* 0x001c6800010a7983 */ /* 0x000f680000300800 */
[----:B---3--:R0:W-:Y:S04]  /*7d620*/  STG.E.U16 [R2.64], R12 ;  /* 0x0000000c02007986 */ /* 0x0081e8000c101504 */
[----:B0-----:R-:W3:Y:S04]  /*7d630*/  LDL.LU.64 R2, [R1+0x1c60] ;  /* 0x001c600001027983 */ /* 0x001ee80000300a00 */
[----:B------:R-:W3:Y:S04]  /*7d640*/  LDL.LU R12, [R1+0x1c58] ;  /* 0x001c5800010c7983 */ /* 0x000ee80000300800 */
[----:B----4-:R0:W-:Y:S04]  /*7d650*/  STG.E.U16 [R20.64], R26 ;  /* 0x0000001a14007986 */ /* 0x0101e8000c101504 */
[----:B--2---:R1:W-:Y:S04]  /*7d660*/  STG.E.U16 [R22.64], R28 ;  /* 0x0000001c16007986 */ /* 0x0043e8000c101504 */
[----:B0-----:R-:W2:Y:S04]  /*7d670*/  LDL.LU.64 R20, [R1+0x1c50] ;  /* 0x001c500001147983 */ /* 0x001ea80000300a00 */
[----:B------:R-:W4:Y:S04]  /*7d680*/  LDL.LU R26, [R1+0x1c48] ;  /* 0x001c4800011a7983 */ /* 0x000f280000300800 */
[----:B-1----:R-:W5:Y:S04]  /*7d690*/  LDL.LU.64 R22, [R1+0x1c40] ;  /* 0x001c400001167983 */ /* 0x002f680000300a00 */
[----:B------:R-:W2:Y:S04]  /*7d6a0*/  LDL.LU R28, [R1+0x1c38] ;  /* 0x001c3800011c7983 */ /* 0x000ea80000300800 */
[----:B------:R0:W-:Y:S04]  /*7d6b0*/  STG.E.U16 [R24.64], R29 ;  /* 0x0000001d18007986 */ /* 0x0001e8000c101504 */
[----:B0-----:R-:W2:Y:S04]  /*7d6c0*/  LDL.LU.64 R24, [R1+0x1c30] ;  /* 0x001c300001187983 */ /* 0x001ea80000300a00 */
[----:B------:R-:W2:Y:S04]  /*7d6d0*/  LDL.LU R29, [R1+0x1c28] ;  /* 0x001c2800011d7983 */ /* 0x000ea80000300800 */
[----:B--2---:R0:W-:Y:S04]  /*7d6e0*/  STG.E.U16 [R28.64], R27 ;  /* 0x0000001b1c007986 */ /* 0x0041e8000c101504 */
[----:B0-----:R-:W4:Y:S04]  /*7d6f0*/  LDL.LU R27, [R1+0x1c24] ;  /* 0x001c2400011b7983 */ /* 0x001f280000300800 */
[----:B----4-:R0:W-:Y:S04]  /*7d700*/  STG.E.U16 [R26.64], R14 ;  /* 0x0000000e1a007986 */ /* 0x0101e8000c101504 */
[----:B------:R1:W-:Y:S04]  /*7d710*/  STG.E.U16 [R24.64], R16 ;  /* 0x0000001018007986 */ /* 0x0003e8000c101504 */
[----:B-----5:R2:W-:Y:S04]  /*7d720*/  STG.E.U16 [R22.64], R18 ;  /* 0x0000001216007986 */ /* 0x0205e8000c101504 */
[----:B0-----:R-:W4:Y:S04]  /*7d730*/  LDL.LU R14, [R1+0x1c20] ;  /* 0x001c2000010e7983 */ /* 0x001f280000300800 */
[----:B-1----:R-:W5:Y:S04]  /*7d740*/  LDL.LU R16, [R1+0x1c1c] ;  /* 0x001c1c0001107983 */ /* 0x002f680000300800 */
[----:B--2---:R-:W2:Y:S04]  /*7d750*/  LDL.LU R18, [R1+0x1c18] ;  /* 0x001c180001127983 */ /* 0x004ea80000300800 */
[----:B------:R-:W2:Y:S04]  /*7d760*/  LDL.LU R26, [R1+0x310] ;  /* 0x00031000011a7983 */ /* 0x000ea80000300800 */
[----:B------:R0:W-:Y:S04]  /*7d770*/  STG.E.U16 [R20.64], R19 ;  /* 0x0000001314007986 */ /* 0x0001e8000c101504 */
[----:B--2---:R1:W-:Y:S04]  /*7d780*/  STL [R1+0x1be8], R26 ;  /* 0x001be81a01007387 */ /* 0x0043e80000100800 */
[----:B0-----:R-:W2:Y:S04]  /*7d790*/  LDL.LU R19, [R1+0x1c14] ;  /* 0x001c140001137983 */ /* 0x001ea80000300800 */
[----:B-1----:R-:W2:Y:S04]  /*7d7a0*/  LDL.LU R26, [R1+0xad0] ;  /* 0x000ad000011a7983 */ /* 0x002ea80000300800 */
[----:B--2---:R0:W-:Y:S04]  /*7d7b0*/  STL [R1+0x1bec], R26 ;  /* 0x001bec1a01007387 */ /* 0x0041e80000100800 */
[----:B0-----:R-:W2:Y:S04]  /*7d7c0*/  LDL.LU R26, [R1+0xad4] ;  /* 0x000ad400011a7983 */ /* 0x001ea80000300800 */
[----:B------:R-:W-:Y:S04]  /*7d7d0*/  STG.E.U16 [R18.64], R17 ;  /* 0x0000001112007986 */ /* 0x000fe8000c101504 */
        /* <DEDUP_REMOVED lines=11> */
[----:B------:R-:W5:Y:S04]  /*7d890*/  LDL.LU R17, [R1+0x1c10] ;  /* 0x001c100001117983 */ /* 0x000f680000300800 */
[----:B------:R-:W2:Y:S04]  /*7d8a0*/  LDL.LU R18, [R1+0x51c] ;  /* 0x00051c0001127983 */ /* 0x000ea80000300800 */
[----:B------:R-:W2:Y:S04]  /*7d8b0*/  LDL.LU R19, [R1+0xa78] ;  /* 0x000a780001137983 */ /* 0x000ea80000300800 */
[----:B-----5:R0:W-:Y:S04]  /*7d8c0*/  STG.E.U16 [R16.64], R15 ;  /* 0x0000000f10007986 */ /* 0x0201e8000c101504 */
[----:B0-----:R-:W4:Y:S04]  /*7d8d0*/  LDL.LU R15, [R1+0x1c0c] ;  /* 0x001c0c00010f7983 */ /* 0x001f280000300800 */
[----:B------:R-:W5:Y:S04]  /*7d8e0*/  LDL.LU R16, [R1+0x558] ;  /* 0x0005580001107983 */ /* 0x000f680000300800 */
[----:B------:R-:W2:Y:S04]  /*7d8f0*/  LDL.LU R17, [R1+0xa84] ;  /* 0x000a840001117983 */ /* 0x000ea80000300800 */
[----:B----4-:R0:W-:Y:S04]  /*7d900*/  STG.E.U16 [R14.64], R13 ;  /* 0x0000000d0e007986 */ /* 0x0101e8000c101504 */
[----:B0-----:R-:W3:Y:S04]  /*7d910*/  LDL.LU R13, [R1+0x1c08] ;  /* 0x001c0800010d7983 */ /* 0x001ee80000300800 */
[----:B------:R-:W4:Y:S04]  /*7d920*/  LDL.LU R15, [R1+0x534] ;  /* 0x00053400010f7983 */ /* 0x000f280000300800 */
[----:B------:R-:W5:Y:S04]  /*7d930*/  LDL.LU R14, [R1+0xa90] ;  /* 0x000a9000010e7983 */ /* 0x000f680000300800 */
[----:B---3--:R0:W-:Y:S04]  /*7d940*/  STG.E.U16 [R12.64], R11 ;  /* 0x0000000b0c007986 */ /* 0x0081e8000c101504 */
[----:B0-----:R-:W3:Y:S04]  /*7d950*/  LDL.LU R11, [R1+0x1c04] ;  /* 0x001c0400010b7983 */ /* 0x001ee80000300800 */
[----:B------:R-:W2:Y:S04]  /*7d960*/  LDL.LU R12, [R1+0xabc] ;  /* 0x000abc00010c7983 */ /* 0x000ea80000300800 */
[----:B------:R-:W2:Y:S04]  /*7d970*/  LDL.LU R13, [R1+0x554] ;  /* 0x00055400010d7983 */ /* 0x000ea80000300800 */
        /* <DEDUP_REMOVED lines=9> */
[----:B------:R1:W-:Y:S04]  /*7da10*/  STG.E.U16 [R2.64], R5 ;  /* 0x0000000502007986 */ /* 0x0003e8000c101504 */
[----:B0-----:R-:W3:Y:S04]  /*7da20*/  LDL.LU R4, [R1+0x1bf8] ;  /* 0x001bf80001047983 */ /* 0x001ee80000300800 */
[----:B------:R-:W2:Y:S04]  /*7da30*/  LDL.LU R6, [R1+0x540] ;  /* 0x0005400001067983 */ /* 0x000ea80000300800 */
[----:B------:R-:W2:Y:S04]  /*7da40*/  LDL.LU R7, [R1+0x544] ;  /* 0x0005440001077983 */ /* 0x000ea80000300800 */
[----:B-1----:R-:W3:Y:S04]  /*7da50*/  LDL.LU R5, [R1+0x1bf4] ;  /* 0x001bf40001057983 */ /* 0x002ee80000300800 */
[----:B------:R-:W2:Y:S04]  /*7da60*/  LDL.LU R2, [R1+0xac8] ;  /* 0x000ac80001027983 */ /* 0x000ea80000300800 */
[----:B------:R-:W2:Y:S04]  /*7da70*/  LDL.LU R3, [R1+0xac4] ;  /* 0x000ac40001037983 */ /* 0x000ea80000300800 */
[----:B---3--:R0:W-:Y:S04]  /*7da80*/  STG.E.U16 [R4.64], R0 ;  /* 0x0000000004007986 */ /* 0x0081e8000c101504 */
[----:B0-----:R-:W3:Y:S04]  /*7da90*/  LDL.LU R4, [R1+0x538] ;  /* 0x0005380001047983 */ /* 0x001ee80000300800 */
[----:B------:R-:W5:Y:S04]  /*7daa0*/  LDL.LU R5, [R1+0x53c] ;  /* 0x00053c0001057983 */ /* 0x000f680000300800 */
[----:B------:R-:W5:Y:S01]  /*7dab0*/  LDL.LU R0, [R1+0xacc] ;  /* 0x000acc0001007983 */ /* 0x000f620000300800 */
[----:B--2---:R-:W-:Y:S01]  /*7dac0*/  FFMA R10, R11, 0.69314718246459960938, R10 ;  /* 0x3f3172180b0a7823 */ /* 0x004fe2000000000a */
[----:B----4-:R-:W-:Y:S01]  /*7dad0*/  FSEL R15, R15, -INF , P5 ;  /* 0xff8000000f0f7808 */ /* 0x010fe20002800000 */
[----:B------:R-:W-:-:S02]  /*7dae0*/  FFMA R8, R8, 0.69314718246459960938, R2 ;  /* 0x3f31721808087823 */ /* 0x000fc40000000002 */
[----:B------:R-:W-:Y:S01]  /*7daf0*/  FFMA R9, R9, 0.69314718246459960938, R3 ;  /* 0x3f31721809097823 */ /* 0x000fe20000000003 */
[----:B------:R-:W-:Y:S01]  /*7db00*/  BAR.SYNC.DEFER_BLOCKING 0x0 ;  /* 0x0000000000007b1d */ /* 0x000fe20000010000 */
[----:B---3--:R-:W-:-:S05]  /*7db10*/  FFMA R4, R4, 0.69314718246459960938, R26 ;  /* 0x3f31721804047823 */ /* 0x008fca000000001a */
[----:B------:R-:W5:Y:S02]  /*7db20*/  LDL.LU R26, [R1+0x1bf0] ;  /* 0x001bf000011a7983 */ /* 0x000f640000300800 */
[----:B-----5:R-:W-:Y:S02]  /*7db30*/  FFMA R5, R5, 0.69314718246459960938, R26 ;  /* 0x3f31721805057823 */ /* 0x020fe4000000001a */
[----:B------:R-:W2:Y:S01]  /*7db40*/  LDL.LU R26, [R1+0x1bec] ;  /* 0x001bec00011a7983 */ /* 0x000ea20000300800 */
[----:B------:R-:W-:Y:S02]  /*7db50*/  FFMA R11, R13, 0.69314718246459960938, R12 ;  /* 0x3f3172180d0b7823 */ /* 0x000fe4000000000c */
[----:B--2---:R-:W-:Y:S02]  /*7db60*/  FFMA R6, R6, 0.69314718246459960938, R26 ;  /* 0x3f31721806067823 */ /* 0x004fe4000000001a */
[----:B------:R-:W2:Y:S01]  /*7db70*/  LDL.LU R26, [R1+0x1be8] ;  /* 0x001be800011a7983 */ /* 0x000ea20000300800 */
[----:B------:R-:W-:Y:S01]  /*7db80*/  FFMA R12, R16, 0.69314718246459960938, R14 ;  /* 0x3f317218100c7823 */ /* 0x000fe2000000000e */
[----:B------:R-:W-:Y:S01]  /*7db90*/  FSEL R16, R20, -INF , P6 ;  /* 0xff80000014107808 */ /* 0x000fe20003000000 */
[----:B------:R-:W-:Y:S01]  /*7dba0*/  FFMA R13, R18, 0.69314718246459960938, R17 ;  /* 0x3f317218120d7823 */ /* 0x000fe20000000011 */
[----:B------:R-:W-:-:S02]  /*7dbb0*/  FSEL R17, R22, -INF , P4 ;  /* 0xff80000016117808 */ /* 0x000fc40002000000 */
[----:B------:R-:W-:Y:S01]  /*7dbc0*/  FSEL R18, R23, -INF , P3 ;  /* 0xff80000017127808 */ /* 0x000fe20001800000 */
[----:B------:R-:W-:Y:S02]  /*7dbd0*/  FFMA R7, R7, 0.69314718246459960938, R0 ;  /* 0x3f31721807077823 */ /* 0x000fe40000000000 */
[----:B------:R-:W-:Y:S02]  /*7dbe0*/  FFMA R15, R15, 0.69314718246459960938, R21 ;  /* 0x3f3172180f0f7823 */ /* 0x000fe40000000015 */
[----:B------:R-:W-:Y:S02]  /*7dbf0*/  FFMA R16, R16, 0.69314718246459960938, R25 ;  /* 0x3f31721810107823 */ /* 0x000fe40000000019 */
[----:B------:R-:W-:Y:S02]  /*7dc00*/  FFMA R17, R17, 0.69314718246459960938, R27 ;  /* 0x3f31721811117823 */ /* 0x000fe4000000001b */
[----:B------:R-:W-:Y:S02]  /*7dc10*/  FFMA R18, R18, 0.69314718246459960938, R28 ;  /* 0x3f31721812127823 */ /* 0x000fe4000000001c */
[----:B--2---:R-:W-:-:S02]  /*7dc20*/  FFMA R14, R26, 0.69314718246459960938, R19 ;  /* 0x3f3172181a0e7823 */ /* 0x004fc40000000013 */
[----:B------:R-:W0:Y:S01]  /*7dc30*/  S2R R26, SR_TID.X ;  /* 0x00000000001a7919 */ /* 0x000e220000002100 */
[----:B------:R-:W-:-:S05]  /*7dc40*/  FSEL R19, R24, -INF , P1 ;  /* 0xff80000018137808 */ /* 0x000fca0000800000 */
[----:B------:R-:W-:Y:S01]  /*7dc50*/  FFMA R19, R19, 0.69314718246459960938, R29 ;  /* 0x3f31721813137823 */ /* 0x000fe2000000001d */
[----:B0-----:R-:W-:-:S04]  /*7dc60*/  SHF.L.U32 R26, R26, 0x2, RZ ;  /* 0x000000021a1a7819 */ /* 0x001fc800000006ff */
[----:B------:R-:W-:-:S05]  /*7dc70*/  LOP3.LUT R0, R26, 0x70, RZ, 0xc0, !PT ;  /* 0x000000701a007812 */ /* 0x000fca00078ec0ff */
[----:B------:R0:W-:Y:S04]  /*7dc80*/  STS.128 [R0], R4 ;  /* 0x0000000400007388 */ /* 0x0001e80000000c00 */
[----:B------:R0:W-:Y:S04]  /*7dc90*/  STS.128 [R0+0x80], R8 ;  /* 0x0000800800007388 */ /* 0x0001e80000000c00 */
[----:B------:R0:W-:Y:S04]  /*7dca0*/  STS.128 [R0+0x100], R12 ;  /* 0x0001000c00007388 */ /* 0x0001e80000000c00 */
[----:B------:R0:W-:Y:S04]  /*7dcb0*/  STS.128 [R0+0x180], R16 ;  /* 0x0001801000007388 */ /* 0x0001e80000000c00 */
[----:B------:R-:W-:Y:S06]  /*7dcc0*/  BAR.SYNC.DEFER_BLOCKING 0x0 ;  /* 0x0000000000007b1d */ /* 0x000fec0000010000 */
[----:B------:R-:W-:Y:S05]  /*7dcd0*/  @P0 EXIT ;  /* 0x000000000000094d */ /* 0x000fea0003800000 */
[----:B0-----:R-:W2:Y:S04]  /*7dce0*/  LDL.LU R27, [R1+0x1f8] ;  /* 0x0001f800011b7983 */ /* 0x001ea80000300800 */
[----:B------:R-:W0:Y:S04]  /*7dcf0*/  S2R R29, SR_TID.X ;  /* 0x00000000001d7919 */ /* 0x000e280000002100 */
[----:B------:R-:W1:Y:S01]  /*7dd00*/  S2R R28, SR_CTAID.Y ;  /* 0x00000000001c7919 */ /* 0x000e620000002600 */
[----:B0-----:R-:W-:-:S03]  /*7dd10*/  LOP3.LUT R26, R29, 0x7f, RZ, 0xc0, !PT ;  /* 0x0000007f1d1a7812 */ /* 0x001fc600078ec0ff */
[----:B------:R-:W0:Y:S01]  /*7dd20*/  S2R R29, SR_CTAID.X ;  /* 0x00000000001d7919 */ /* 0x000e220000002500 */
[----:B-1----:R-:W-:-:S05]  /*7dd30*/  IMAD R0, R28, c[0x0][0x1cc], RZ ;  /* 0x000073001c007a24 */ /* 0x002fca00078e02ff */
[C---:B------:R-:W-:Y:S01]  /*7dd40*/  SHF.L.U32 R2, R0.reuse, 0x2, RZ ;  /* 0x0000000200027819 */ /* 0x040fe200000006ff */
[----:B------:R-:W-:-:S04]  /*7dd50*/  IMAD.HI R0, R0, 0x4, RZ ;  /* 0x0000000400007827 */ /* 0x000fc800078e02ff */
[----:B0-----:R-:W-:-:S05]  /*7dd60*/  IMAD R29, R29, 0x80, R26 ;  /* 0x000000801d1d7824 */ /* 0x001fca00078e021a */
[C---:B------:R-:W-:Y:S01]  /*7dd70*/  SHF.L.U32 R3, R29.reuse, 0x2, RZ ;  /* 0x000000021d037819 */ /* 0x040fe200000006ff */
[----:B------:R-:W-:-:S03]  /*7dd80*/  IMAD.HI R5, R29, 0x4, RZ ;  /* 0x000000041d057827 */ /* 0x000fc600078e02ff */
[----:B------:R-:W-:-:S04]  /*7dd90*/  IADD3 R2, P0, P1, R3, c[0x0][0x180], R2 ;  /* 0x0000600003027a10 */ /* 0x000fc8000791e002 */
[----:B------:R-:W-:Y:S01]  /*7dda0*/  IADD3.X R3, R5, c[0x0][0x184], R0, P0, P1 ;  /* 0x0000610005037a10 */ /* 0x000fe200007e2400 */
[----:B--2---:R-:W0:Y:S04]  /*7ddb0*/  LDS R7, [R27] ;  /* 0x000000001b077984 */ /* 0x004e280000000800 */
[----:B0-----:R-:W-:Y:S01]  /*7ddc0*/  STG.E [R2.64], R7 ;  /* 0x0000000702007986 */ /* 0x001fe2000c101904 */
[----:B------:R-:W-:Y:S05]  /*7ddd0*/  EXIT ;  /* 0x000000000000794d */ /* 0x000fea0003800000 */
.L_x_2:
[----:B------:R-:W-:-:S00]  /*7dde0*/  BRA `(.L_x_2) ;  /* 0xfffffff000007947 */ /* 0x000fc0000383ffff */
[----:B------:R-:W-:-:S00]  /*7ddf0*/  NOP ;  /* 0x0000000000007918 */ /* 0x000fc00000000000 */
        /* <DEDUP_REMOVED lines=8> */
.L_x_3:


//--------------------- .nv.global.init           --------------------------
	.section	.nv.global.init,"aw",@progbits
.nv.global.init:
	.type		_$_str,@object
	.size		_$_str,(.L_0 - _$_str)
_$_str:
        /*0000*/ 	.byte	0x5f, 0x5f, 0x43, 0x55, 0x44, 0x41, 0x5f, 0x46, 0x54, 0x5a, 0x00
.L_0:


//--------------------- .nv.shared.attn_fwd       --------------------------
	.section	.nv.shared.attn_fwd,"aw",@nobits
	.sectionflags	@""
	.align	16
